//
// Generated by NVIDIA NVVM Compiler
//
// Compiler Build ID: CL-36424714
// Cuda compilation tools, release 13.0, V13.0.88
// Based on NVVM 20.0.0
//

.version 9.0
.target sm_100
.address_size 64

	// .globl	_Z10fft_kernelP6float2i
// _ZZ24fft_kernel_radix4_matmulILi1024ELj1EEvP6float2E9_a_matrix has been demoted
// _ZZ24fft_kernel_radix4_matmulILi1024ELj1EEvP6float2E9_b_matrix has been demoted
// _ZZ24fft_kernel_radix4_matmulILi1024ELj1EEvP6float2E7_output has been demoted
// _ZZ24fft_kernel_radix4_matmulILi4096ELj1EEvP6float2E9_a_matrix has been demoted
// _ZZ24fft_kernel_radix4_matmulILi4096ELj1EEvP6float2E9_b_matrix has been demoted
// _ZZ24fft_kernel_radix4_matmulILi4096ELj1EEvP6float2E7_output has been demoted
.extern .shared .align 16 .b8 s_data[];
.global .align 4 .b8 __cudart_i2opi_f[24] = {65, 144, 67, 60, 153, 149, 98, 219, 192, 221, 52, 245, 209, 87, 39, 252, 41, 21, 68, 78, 110, 131, 249, 162};

.visible .entry _Z10fft_kernelP6float2i(
	.param .u64 .ptr .align 1 _Z10fft_kernelP6float2i_param_0,
	.param .u32 _Z10fft_kernelP6float2i_param_1
)
{
	.local .align 4 .b8 	__local_depot0[28];
	.reg .b64 	%SP;
	.reg .b64 	%SPL;
	.reg .pred 	%p<19>;
	.reg .b32 	%r<120>;
	.reg .b32 	%f<72>;
	.reg .b64 	%rd<48>;
	.reg .b64 	%fd<5>;

	mov.u64 	%SPL, __local_depot0;
	ld.param.u64 	%rd14, [_Z10fft_kernelP6float2i_param_0];
	ld.param.u32 	%r35, [_Z10fft_kernelP6float2i_param_1];
	cvta.to.global.u64 	%rd1, %rd14;
	add.u64 	%rd2, %SPL, 0;
	add.u64 	%rd3, %SPL, 0;
	mov.u32 	%r1, %tid.x;
	brev.b32 	%r36, %r35;
	bfind.shiftamt.u32 	%r2, %r36;
	brev.b32 	%r37, %r1;
	sub.s32 	%r38, 32, %r2;
	shr.u32 	%r39, %r37, %r38;
	mul.wide.u32 	%rd17, %r39, 8;
	add.s64 	%rd18, %rd1, %rd17;
	ld.global.v2.f32 	{%f15, %f16}, [%rd18];
	shl.b32 	%r40, %r1, 3;
	mov.u32 	%r41, s_data;
	add.s32 	%r42, %r41, %r40;
	st.shared.v2.f32 	[%r42], {%f15, %f16};
	shr.u32 	%r43, %r35, 31;
	add.s32 	%r44, %r35, %r43;
	shr.s32 	%r3, %r44, 1;
	add.s32 	%r45, %r3, %r1;
	brev.b32 	%r46, %r45;
	shr.u32 	%r47, %r46, %r38;
	mul.wide.u32 	%rd19, %r47, 8;
	add.s64 	%rd20, %rd1, %rd19;
	ld.global.v2.f32 	{%f17, %f18}, [%rd20];
	shl.b32 	%r48, %r3, 3;
	add.s32 	%r4, %r42, %r48;
	st.shared.v2.f32 	[%r4], {%f17, %f18};
	bar.sync 	0;
	setp.lt.s32 	%p1, %r2, 1;
	@%p1 bra 	$L__BB0_19;
	mov.b32 	%r111, 0;
	mov.u64 	%rd31, __cudart_i2opi_f;
$L__BB0_2:
	mov.b32 	%r50, 1;
	shl.b32 	%r51, %r50, %r111;
	mov.b32 	%r52, 2;
	shl.b32 	%r53, %r52, %r111;
	shr.u32 	%r54, %r1, %r111;
	rem.s32 	%r55, %r1, %r51;
	mad.lo.s32 	%r56, %r54, %r53, %r55;
	shl.b32 	%r57, %r56, 3;
	mov.u32 	%r58, s_data;
	add.s32 	%r6, %r58, %r57;
	ld.shared.v2.f32 	{%f2, %f1}, [%r6];
	mov.b32 	%r59, 8;
	shl.b32 	%r60, %r59, %r111;
	add.s32 	%r7, %r6, %r60;
	ld.shared.v2.f32 	{%f4, %f3}, [%r7];
	rem.s32 	%r61, %r55, %r53;
	add.s32 	%r62, %r61, %r53;
	rem.s32 	%r63, %r62, %r53;
	cvt.rn.f32.s32 	%f19, %r63;
	mul.f32 	%f20, %f19, 0fC0C90FDB;
	cvt.rn.f32.s32 	%f21, %r53;
	div.rn.f32 	%f5, %f20, %f21;
	mul.f32 	%f22, %f5, 0f3F22F983;
	cvt.rni.s32.f32 	%r119, %f22;
	cvt.rn.f32.s32 	%f23, %r119;
	fma.rn.f32 	%f24, %f23, 0fBFC90FDA, %f5;
	fma.rn.f32 	%f25, %f23, 0fB3A22168, %f24;
	fma.rn.f32 	%f71, %f23, 0fA7C234C5, %f25;
	abs.f32 	%f7, %f5;
	setp.ltu.f32 	%p2, %f7, 0f47CE4780;
	mov.u32 	%r115, %r119;
	mov.f32 	%f70, %f71;
	@%p2 bra 	$L__BB0_10;
	setp.neu.f32 	%p3, %f7, 0f7F800000;
	@%p3 bra 	$L__BB0_5;
	mov.f32 	%f28, 0f00000000;
	mul.rn.f32 	%f70, %f5, %f28;
	mov.b32 	%r115, 0;
	bra.uni 	$L__BB0_10;
$L__BB0_5:
	mov.b32 	%r9, %f5;
	mov.b64 	%rd46, 0;
	mov.b32 	%r112, 0;
	mov.u64 	%rd44, __cudart_i2opi_f;
	mov.u64 	%rd45, %rd3;
$L__BB0_6:
	.pragma "nounroll";
	ld.global.nc.u32 	%r65, [%rd44];
	shl.b32 	%r66, %r9, 8;
	or.b32  	%r67, %r66, -2147483648;
	mad.wide.u32 	%rd23, %r65, %r67, %rd46;
	shr.u64 	%rd46, %rd23, 32;
	st.local.u32 	[%rd45], %rd23;
	add.s32 	%r112, %r112, 1;
	add.s64 	%rd45, %rd45, 4;
	add.s64 	%rd44, %rd44, 4;
	setp.ne.s32 	%p4, %r112, 6;
	@%p4 bra 	$L__BB0_6;
	shr.u32 	%r68, %r9, 23;
	st.local.u32 	[%rd3+24], %rd46;
	and.b32  	%r12, %r68, 31;
	and.b32  	%r69, %r68, 224;
	add.s32 	%r70, %r69, -128;
	shr.u32 	%r71, %r70, 5;
	mul.wide.u32 	%rd24, %r71, 4;
	sub.s64 	%rd10, %rd3, %rd24;
	ld.local.u32 	%r113, [%rd10+24];
	ld.local.u32 	%r114, [%rd10+20];
	setp.eq.s32 	%p5, %r12, 0;
	@%p5 bra 	$L__BB0_9;
	shf.l.wrap.b32 	%r113, %r114, %r113, %r12;
	ld.local.u32 	%r72, [%rd10+16];
	shf.l.wrap.b32 	%r114, %r72, %r114, %r12;
$L__BB0_9:
	shr.u32 	%r73, %r113, 30;
	shf.l.wrap.b32 	%r74, %r114, %r113, 2;
	shl.b32 	%r75, %r114, 2;
	shr.u32 	%r76, %r74, 31;
	add.s32 	%r77, %r76, %r73;
	neg.s32 	%r78, %r77;
	setp.lt.s32 	%p6, %r9, 0;
	selp.b32 	%r115, %r78, %r77, %p6;
	xor.b32  	%r79, %r74, %r9;
	shr.s32 	%r80, %r74, 31;
	xor.b32  	%r81, %r80, %r74;
	xor.b32  	%r82, %r80, %r75;
	cvt.u64.u32 	%rd25, %r81;
	shl.b64 	%rd26, %rd25, 32;
	cvt.u64.u32 	%rd27, %r82;
	or.b64  	%rd28, %rd26, %rd27;
	cvt.rn.f64.s64 	%fd1, %rd28;
	mul.f64 	%fd2, %fd1, 0d3BF921FB54442D19;
	cvt.rn.f32.f64 	%f26, %fd2;
	neg.f32 	%f27, %f26;
	setp.lt.s32 	%p7, %r79, 0;
	selp.f32 	%f70, %f27, %f26, %p7;
$L__BB0_10:
	setp.ltu.f32 	%p8, %f7, 0f47CE4780;
	add.s32 	%r84, %r115, 1;
	mul.rn.f32 	%f29, %f70, %f70;
	and.b32  	%r85, %r115, 1;
	setp.eq.b32 	%p9, %r85, 1;
	selp.f32 	%f30, %f70, 0f3F800000, %p9;
	fma.rn.f32 	%f31, %f29, %f30, 0f00000000;
	fma.rn.f32 	%f32, %f29, 0f37CBAC00, 0fBAB607ED;
	selp.f32 	%f33, 0fB94D4153, %f32, %p9;
	selp.f32 	%f34, 0f3C0885E4, 0f3D2AAABB, %p9;
	fma.rn.f32 	%f35, %f33, %f29, %f34;
	selp.f32 	%f36, 0fBE2AAAA8, 0fBEFFFFFF, %p9;
	fma.rn.f32 	%f37, %f35, %f29, %f36;
	fma.rn.f32 	%f38, %f37, %f31, %f30;
	and.b32  	%r86, %r84, 2;
	setp.eq.s32 	%p10, %r86, 0;
	mov.f32 	%f39, 0f00000000;
	sub.f32 	%f40, %f39, %f38;
	selp.f32 	%f11, %f38, %f40, %p10;
	@%p8 bra 	$L__BB0_18;
	setp.neu.f32 	%p11, %f7, 0f7F800000;
	@%p11 bra 	$L__BB0_13;
	mov.f32 	%f43, 0f00000000;
	mul.rn.f32 	%f71, %f5, %f43;
	mov.b32 	%r119, 0;
	bra.uni 	$L__BB0_18;
$L__BB0_13:
	mov.b32 	%r21, %f5;
	shl.b32 	%r88, %r21, 8;
	or.b32  	%r22, %r88, -2147483648;
	mov.b64 	%rd47, 0;
	mov.b32 	%r116, 0;
$L__BB0_14:
	.pragma "nounroll";
	mul.wide.u32 	%rd30, %r116, 4;
	add.s64 	%rd32, %rd31, %rd30;
	ld.global.nc.u32 	%r89, [%rd32];
	mad.wide.u32 	%rd33, %r89, %r22, %rd47;
	shr.u64 	%rd47, %rd33, 32;
	add.s64 	%rd34, %rd2, %rd30;
	st.local.u32 	[%rd34], %rd33;
	add.s32 	%r116, %r116, 1;
	setp.ne.s32 	%p12, %r116, 6;
	@%p12 bra 	$L__BB0_14;
	shr.u32 	%r90, %r21, 23;
	st.local.u32 	[%rd2+24], %rd47;
	and.b32  	%r25, %r90, 31;
	and.b32  	%r91, %r90, 224;
	add.s32 	%r92, %r91, -128;
	shr.u32 	%r93, %r92, 5;
	mul.wide.u32 	%rd35, %r93, 4;
	sub.s64 	%rd13, %rd2, %rd35;
	ld.local.u32 	%r117, [%rd13+24];
	ld.local.u32 	%r118, [%rd13+20];
	setp.eq.s32 	%p13, %r25, 0;
	@%p13 bra 	$L__BB0_17;
	shf.l.wrap.b32 	%r117, %r118, %r117, %r25;
	ld.local.u32 	%r94, [%rd13+16];
	shf.l.wrap.b32 	%r118, %r94, %r118, %r25;
$L__BB0_17:
	shr.u32 	%r95, %r117, 30;
	shf.l.wrap.b32 	%r96, %r118, %r117, 2;
	shl.b32 	%r97, %r118, 2;
	shr.u32 	%r98, %r96, 31;
	add.s32 	%r99, %r98, %r95;
	neg.s32 	%r100, %r99;
	setp.lt.s32 	%p14, %r21, 0;
	selp.b32 	%r119, %r100, %r99, %p14;
	xor.b32  	%r101, %r96, %r21;
	shr.s32 	%r102, %r96, 31;
	xor.b32  	%r103, %r102, %r96;
	xor.b32  	%r104, %r102, %r97;
	cvt.u64.u32 	%rd36, %r103;
	shl.b64 	%rd37, %rd36, 32;
	cvt.u64.u32 	%rd38, %r104;
	or.b64  	%rd39, %rd37, %rd38;
	cvt.rn.f64.s64 	%fd3, %rd39;
	mul.f64 	%fd4, %fd3, 0d3BF921FB54442D19;
	cvt.rn.f32.f64 	%f41, %fd4;
	neg.f32 	%f42, %f41;
	setp.lt.s32 	%p15, %r101, 0;
	selp.f32 	%f71, %f42, %f41, %p15;
$L__BB0_18:
	mul.rn.f32 	%f44, %f71, %f71;
	and.b32  	%r106, %r119, 1;
	setp.eq.b32 	%p16, %r106, 1;
	selp.f32 	%f45, 0f3F800000, %f71, %p16;
	fma.rn.f32 	%f46, %f44, %f45, 0f00000000;
	fma.rn.f32 	%f47, %f44, 0f37CBAC00, 0fBAB607ED;
	selp.f32 	%f48, %f47, 0fB94D4153, %p16;
	selp.f32 	%f49, 0f3D2AAABB, 0f3C0885E4, %p16;
	fma.rn.f32 	%f50, %f48, %f44, %f49;
	selp.f32 	%f51, 0fBEFFFFFF, 0fBE2AAAA8, %p16;
	fma.rn.f32 	%f52, %f50, %f44, %f51;
	fma.rn.f32 	%f53, %f52, %f46, %f45;
	and.b32  	%r107, %r119, 2;
	setp.eq.s32 	%p17, %r107, 0;
	mov.f32 	%f54, 0f00000000;
	sub.f32 	%f55, %f54, %f53;
	selp.f32 	%f56, %f53, %f55, %p17;
	mul.f32 	%f57, %f4, %f11;
	mul.f32 	%f58, %f3, %f56;
	sub.f32 	%f59, %f57, %f58;
	mul.f32 	%f60, %f4, %f56;
	fma.rn.f32 	%f61, %f3, %f11, %f60;
	bar.sync 	0;
	add.f32 	%f62, %f2, %f59;
	add.f32 	%f63, %f1, %f61;
	st.shared.v2.f32 	[%r6], {%f62, %f63};
	sub.f32 	%f64, %f2, %f59;
	sub.f32 	%f65, %f1, %f61;
	st.shared.v2.f32 	[%r7], {%f64, %f65};
	bar.sync 	0;
	add.s32 	%r111, %r111, 1;
	setp.ne.s32 	%p18, %r111, %r2;
	@%p18 bra 	$L__BB0_2;
$L__BB0_19:
	mul.wide.u32 	%rd40, %r1, 8;
	add.s64 	%rd41, %rd1, %rd40;
	shl.b32 	%r108, %r1, 3;
	mov.u32 	%r109, s_data;
	add.s32 	%r110, %r109, %r108;
	ld.shared.v2.f32 	{%f66, %f67}, [%r110];
	st.global.v2.f32 	[%rd41], {%f66, %f67};
	mul.wide.s32 	%rd42, %r3, 8;
	add.s64 	%rd43, %rd41, %rd42;
	ld.shared.v2.f32 	{%f68, %f69}, [%r4];
	st.global.v2.f32 	[%rd43], {%f68, %f69};
	ret;

}
	// .globl	_Z17fft_kernel_radix4P6float2i
.visible .entry _Z17fft_kernel_radix4P6float2i(
	.param .u64 .ptr .align 1 _Z17fft_kernel_radix4P6float2i_param_0,
	.param .u32 _Z17fft_kernel_radix4P6float2i_param_1
)
{
	.local .align 4 .b8 	__local_depot1[28];
	.reg .b64 	%SP;
	.reg .b64 	%SPL;
	.reg .pred 	%p<39>;
	.reg .b32 	%r<392>;
	.reg .b32 	%f<124>;
	.reg .b64 	%rd<74>;
	.reg .b64 	%fd<5>;

	mov.u64 	%SPL, __local_depot1;
	ld.param.u64 	%rd22, [_Z17fft_kernel_radix4P6float2i_param_0];
	ld.param.u32 	%r110, [_Z17fft_kernel_radix4P6float2i_param_1];
	cvta.to.global.u64 	%rd1, %rd22;
	add.u64 	%rd2, %SPL, 0;
	add.u64 	%rd3, %SPL, 0;
	mov.u32 	%r1, %tid.x;
	brev.b32 	%r111, %r110;
	bfind.shiftamt.u32 	%r2, %r111;
	shr.u32 	%r112, %r2, 31;
	add.s32 	%r113, %r2, %r112;
	shr.s32 	%r3, %r113, 1;
	setp.lt.s32 	%p1, %r2, 2;
	mov.b64 	%rd66, 0;
	@%p1 bra 	$L__BB1_8;
	add.s32 	%r116, %r3, -1;
	and.b32  	%r4, %r3, 3;
	setp.lt.u32 	%p2, %r116, 3;
	mov.b32 	%r352, 0;
	mov.u32 	%r355, %r352;
	@%p2 bra 	$L__BB1_4;
	and.b32  	%r352, %r3, 1073741820;
	mov.b32 	%r347, 0;
	mov.u32 	%r355, %r347;
$L__BB1_3:
	shl.b32 	%r118, %r347, 1;
	shr.u32 	%r119, %r1, %r118;
	and.b32  	%r120, %r119, 3;
	not.b32 	%r121, %r347;
	add.s32 	%r122, %r3, %r121;
	shl.b32 	%r123, %r122, 1;
	shl.b32 	%r124, %r120, %r123;
	or.b32  	%r125, %r124, %r355;
	add.s32 	%r126, %r118, 2;
	shr.u32 	%r127, %r1, %r126;
	and.b32  	%r128, %r127, 3;
	sub.s32 	%r129, %r3, %r347;
	shl.b32 	%r130, %r129, 1;
	add.s32 	%r131, %r130, -4;
	shl.b32 	%r132, %r128, %r131;
	or.b32  	%r133, %r132, %r125;
	add.s32 	%r134, %r118, 4;
	shr.u32 	%r135, %r1, %r134;
	and.b32  	%r136, %r135, 3;
	add.s32 	%r137, %r130, -6;
	shl.b32 	%r138, %r136, %r137;
	or.b32  	%r139, %r138, %r133;
	add.s32 	%r140, %r118, 6;
	shr.u32 	%r141, %r1, %r140;
	and.b32  	%r142, %r141, 3;
	add.s32 	%r143, %r130, -8;
	shl.b32 	%r144, %r142, %r143;
	or.b32  	%r355, %r144, %r139;
	sub.s32 	%r347, %r134, %r347;
	setp.ne.s32 	%p3, %r347, %r352;
	@%p3 bra 	$L__BB1_3;
$L__BB1_4:
	setp.eq.s32 	%p4, %r4, 0;
	@%p4 bra 	$L__BB1_7;
	mov.b32 	%r354, 0;
$L__BB1_6:
	.pragma "nounroll";
	shl.b32 	%r146, %r352, 1;
	shr.u32 	%r147, %r1, %r146;
	and.b32  	%r148, %r147, 3;
	not.b32 	%r149, %r352;
	add.s32 	%r150, %r3, %r149;
	shl.b32 	%r151, %r150, 1;
	shl.b32 	%r152, %r148, %r151;
	or.b32  	%r355, %r152, %r355;
	add.s32 	%r352, %r352, 1;
	add.s32 	%r354, %r354, 1;
	setp.ne.s32 	%p5, %r354, %r4;
	@%p5 bra 	$L__BB1_6;
$L__BB1_7:
	cvt.s64.s32 	%rd66, %r355;
$L__BB1_8:
	setp.lt.s32 	%p6, %r2, 2;
	shl.b64 	%rd27, %rd66, 3;
	add.s64 	%rd28, %rd1, %rd27;
	ld.global.v2.f32 	{%f19, %f20}, [%rd28];
	shl.b32 	%r153, %r1, 3;
	mov.u32 	%r154, s_data;
	add.s32 	%r20, %r154, %r153;
	st.shared.v2.f32 	[%r20], {%f19, %f20};
	shr.s32 	%r155, %r110, 31;
	shr.u32 	%r156, %r155, 30;
	add.s32 	%r157, %r110, %r156;
	shr.s32 	%r21, %r157, 2;
	add.s32 	%r22, %r21, %r1;
	mov.b64 	%rd67, 0;
	@%p6 bra 	$L__BB1_16;
	add.s32 	%r160, %r3, -1;
	and.b32  	%r23, %r3, 3;
	setp.lt.u32 	%p7, %r160, 3;
	mov.b32 	%r361, 0;
	mov.u32 	%r364, %r361;
	@%p7 bra 	$L__BB1_12;
	and.b32  	%r361, %r3, 1073741820;
	mov.b32 	%r356, 0;
	mov.u32 	%r364, %r356;
$L__BB1_11:
	shl.b32 	%r162, %r356, 1;
	shr.s32 	%r163, %r22, %r162;
	and.b32  	%r164, %r163, 3;
	not.b32 	%r165, %r356;
	add.s32 	%r166, %r3, %r165;
	shl.b32 	%r167, %r166, 1;
	shl.b32 	%r168, %r164, %r167;
	or.b32  	%r169, %r168, %r364;
	add.s32 	%r170, %r162, 2;
	shr.s32 	%r171, %r22, %r170;
	and.b32  	%r172, %r171, 3;
	sub.s32 	%r173, %r3, %r356;
	shl.b32 	%r174, %r173, 1;
	add.s32 	%r175, %r174, -4;
	shl.b32 	%r176, %r172, %r175;
	or.b32  	%r177, %r176, %r169;
	add.s32 	%r178, %r162, 4;
	shr.s32 	%r179, %r22, %r178;
	and.b32  	%r180, %r179, 3;
	add.s32 	%r181, %r174, -6;
	shl.b32 	%r182, %r180, %r181;
	or.b32  	%r183, %r182, %r177;
	add.s32 	%r184, %r162, 6;
	shr.s32 	%r185, %r22, %r184;
	and.b32  	%r186, %r185, 3;
	add.s32 	%r187, %r174, -8;
	shl.b32 	%r188, %r186, %r187;
	or.b32  	%r364, %r188, %r183;
	sub.s32 	%r356, %r178, %r356;
	setp.ne.s32 	%p8, %r356, %r361;
	@%p8 bra 	$L__BB1_11;
$L__BB1_12:
	setp.eq.s32 	%p9, %r23, 0;
	@%p9 bra 	$L__BB1_15;
	mov.b32 	%r363, 0;
$L__BB1_14:
	.pragma "nounroll";
	shl.b32 	%r190, %r361, 1;
	shr.s32 	%r191, %r22, %r190;
	and.b32  	%r192, %r191, 3;
	not.b32 	%r193, %r361;
	add.s32 	%r194, %r3, %r193;
	shl.b32 	%r195, %r194, 1;
	shl.b32 	%r196, %r192, %r195;
	or.b32  	%r364, %r196, %r364;
	add.s32 	%r361, %r361, 1;
	add.s32 	%r363, %r363, 1;
	setp.ne.s32 	%p10, %r363, %r23;
	@%p10 bra 	$L__BB1_14;
$L__BB1_15:
	cvt.s64.s32 	%rd67, %r364;
$L__BB1_16:
	setp.lt.s32 	%p11, %r2, 2;
	shl.b64 	%rd30, %rd67, 3;
	add.s64 	%rd31, %rd1, %rd30;
	ld.global.v2.f32 	{%f21, %f22}, [%rd31];
	shl.b32 	%r197, %r21, 3;
	add.s32 	%r39, %r20, %r197;
	st.shared.v2.f32 	[%r39], {%f21, %f22};
	shr.u32 	%r198, %r110, 31;
	add.s32 	%r199, %r110, %r198;
	shr.s32 	%r40, %r199, 1;
	add.s32 	%r41, %r40, %r1;
	mov.b64 	%rd68, 0;
	@%p11 bra 	$L__BB1_24;
	add.s32 	%r202, %r3, -1;
	and.b32  	%r42, %r3, 3;
	setp.lt.u32 	%p12, %r202, 3;
	mov.b32 	%r370, 0;
	mov.u32 	%r373, %r370;
	@%p12 bra 	$L__BB1_20;
	and.b32  	%r370, %r3, 1073741820;
	mov.b32 	%r365, 0;
	mov.u32 	%r373, %r365;
$L__BB1_19:
	shl.b32 	%r204, %r365, 1;
	shr.s32 	%r205, %r41, %r204;
	and.b32  	%r206, %r205, 3;
	not.b32 	%r207, %r365;
	add.s32 	%r208, %r3, %r207;
	shl.b32 	%r209, %r208, 1;
	shl.b32 	%r210, %r206, %r209;
	or.b32  	%r211, %r210, %r373;
	add.s32 	%r212, %r204, 2;
	shr.s32 	%r213, %r41, %r212;
	and.b32  	%r214, %r213, 3;
	sub.s32 	%r215, %r3, %r365;
	shl.b32 	%r216, %r215, 1;
	add.s32 	%r217, %r216, -4;
	shl.b32 	%r218, %r214, %r217;
	or.b32  	%r219, %r218, %r211;
	add.s32 	%r220, %r204, 4;
	shr.s32 	%r221, %r41, %r220;
	and.b32  	%r222, %r221, 3;
	add.s32 	%r223, %r216, -6;
	shl.b32 	%r224, %r222, %r223;
	or.b32  	%r225, %r224, %r219;
	add.s32 	%r226, %r204, 6;
	shr.s32 	%r227, %r41, %r226;
	and.b32  	%r228, %r227, 3;
	add.s32 	%r229, %r216, -8;
	shl.b32 	%r230, %r228, %r229;
	or.b32  	%r373, %r230, %r225;
	sub.s32 	%r365, %r220, %r365;
	setp.ne.s32 	%p13, %r365, %r370;
	@%p13 bra 	$L__BB1_19;
$L__BB1_20:
	setp.eq.s32 	%p14, %r42, 0;
	@%p14 bra 	$L__BB1_23;
	mov.b32 	%r372, 0;
$L__BB1_22:
	.pragma "nounroll";
	shl.b32 	%r232, %r370, 1;
	shr.s32 	%r233, %r41, %r232;
	and.b32  	%r234, %r233, 3;
	not.b32 	%r235, %r370;
	add.s32 	%r236, %r3, %r235;
	shl.b32 	%r237, %r236, 1;
	shl.b32 	%r238, %r234, %r237;
	or.b32  	%r373, %r238, %r373;
	add.s32 	%r370, %r370, 1;
	add.s32 	%r372, %r372, 1;
	setp.ne.s32 	%p15, %r372, %r42;
	@%p15 bra 	$L__BB1_22;
$L__BB1_23:
	cvt.s64.s32 	%rd68, %r373;
$L__BB1_24:
	setp.lt.s32 	%p16, %r2, 2;
	shl.b64 	%rd33, %rd68, 3;
	add.s64 	%rd34, %rd1, %rd33;
	ld.global.v2.f32 	{%f23, %f24}, [%rd34];
	shl.b32 	%r239, %r40, 3;
	add.s32 	%r58, %r20, %r239;
	st.shared.v2.f32 	[%r58], {%f23, %f24};
	mul.lo.s32 	%r240, %r110, 3;
	shr.s32 	%r241, %r240, 31;
	shr.u32 	%r242, %r241, 30;
	add.s32 	%r243, %r240, %r242;
	shr.s32 	%r59, %r243, 2;
	add.s32 	%r60, %r59, %r1;
	mov.b64 	%rd69, 0;
	@%p16 bra 	$L__BB1_32;
	add.s32 	%r246, %r3, -1;
	and.b32  	%r61, %r3, 3;
	setp.lt.u32 	%p17, %r246, 3;
	mov.b32 	%r379, 0;
	mov.u32 	%r382, %r379;
	@%p17 bra 	$L__BB1_28;
	and.b32  	%r379, %r3, 1073741820;
	mov.b32 	%r374, 0;
	mov.u32 	%r382, %r374;
$L__BB1_27:
	shl.b32 	%r248, %r374, 1;
	shr.s32 	%r249, %r60, %r248;
	and.b32  	%r250, %r249, 3;
	not.b32 	%r251, %r374;
	add.s32 	%r252, %r3, %r251;
	shl.b32 	%r253, %r252, 1;
	shl.b32 	%r254, %r250, %r253;
	or.b32  	%r255, %r254, %r382;
	add.s32 	%r256, %r248, 2;
	shr.s32 	%r257, %r60, %r256;
	and.b32  	%r258, %r257, 3;
	sub.s32 	%r259, %r3, %r374;
	shl.b32 	%r260, %r259, 1;
	add.s32 	%r261, %r260, -4;
	shl.b32 	%r262, %r258, %r261;
	or.b32  	%r263, %r262, %r255;
	add.s32 	%r264, %r248, 4;
	shr.s32 	%r265, %r60, %r264;
	and.b32  	%r266, %r265, 3;
	add.s32 	%r267, %r260, -6;
	shl.b32 	%r268, %r266, %r267;
	or.b32  	%r269, %r268, %r263;
	add.s32 	%r270, %r248, 6;
	shr.s32 	%r271, %r60, %r270;
	and.b32  	%r272, %r271, 3;
	add.s32 	%r273, %r260, -8;
	shl.b32 	%r274, %r272, %r273;
	or.b32  	%r382, %r274, %r269;
	sub.s32 	%r374, %r264, %r374;
	setp.ne.s32 	%p18, %r374, %r379;
	@%p18 bra 	$L__BB1_27;
$L__BB1_28:
	setp.eq.s32 	%p19, %r61, 0;
	@%p19 bra 	$L__BB1_31;
	mov.b32 	%r381, 0;
$L__BB1_30:
	.pragma "nounroll";
	shl.b32 	%r276, %r379, 1;
	shr.s32 	%r277, %r60, %r276;
	and.b32  	%r278, %r277, 3;
	not.b32 	%r279, %r379;
	add.s32 	%r280, %r3, %r279;
	shl.b32 	%r281, %r280, 1;
	shl.b32 	%r282, %r278, %r281;
	or.b32  	%r382, %r282, %r382;
	add.s32 	%r379, %r379, 1;
	add.s32 	%r381, %r381, 1;
	setp.ne.s32 	%p20, %r381, %r61;
	@%p20 bra 	$L__BB1_30;
$L__BB1_31:
	cvt.s64.s32 	%rd69, %r382;
$L__BB1_32:
	shl.b64 	%rd35, %rd69, 3;
	add.s64 	%rd36, %rd1, %rd35;
	ld.global.v2.f32 	{%f25, %f26}, [%rd36];
	shl.b32 	%r283, %r59, 3;
	add.s32 	%r77, %r20, %r283;
	st.shared.v2.f32 	[%r77], {%f25, %f26};
	bar.sync 	0;
	setp.lt.s32 	%p21, %r2, 1;
	@%p21 bra 	$L__BB1_51;
	mov.b32 	%r383, 0;
	mov.u64 	%rd47, __cudart_i2opi_f;
$L__BB1_34:
	mov.b32 	%r285, 1;
	shl.b32 	%r286, %r285, %r383;
	mov.b32 	%r287, 4;
	shl.b32 	%r288, %r287, %r383;
	shr.u32 	%r290, %r1, %r383;
	add.s32 	%r291, %r286, -1;
	and.b32  	%r292, %r291, %r1;
	mad.lo.s32 	%r293, %r290, %r288, %r292;
	shl.b32 	%r294, %r293, 3;
	mov.u32 	%r295, s_data;
	add.s32 	%r79, %r295, %r294;
	ld.shared.v2.f32 	{%f2, %f1}, [%r79];
	mov.b32 	%r296, 8;
	shl.b32 	%r297, %r296, %r383;
	add.s32 	%r80, %r79, %r297;
	ld.shared.v2.f32 	{%f4, %f3}, [%r80];
	add.s32 	%r81, %r80, %r297;
	ld.shared.v2.f32 	{%f6, %f5}, [%r81];
	add.s32 	%r82, %r81, %r297;
	ld.shared.v2.f32 	{%f8, %f7}, [%r82];
	add.s32 	%r298, %r288, -1;
	and.b32  	%r299, %r292, %r298;
	add.s32 	%r300, %r299, %r288;
	and.b32  	%r301, %r300, %r298;
	cvt.rn.f32.u32 	%f27, %r301;
	mul.f32 	%f28, %f27, 0fC0C90FDB;
	cvt.rn.f32.u32 	%f29, %r288;
	div.rn.f32 	%f9, %f28, %f29;
	mul.f32 	%f30, %f9, 0f3F22F983;
	cvt.rni.s32.f32 	%r391, %f30;
	cvt.rn.f32.s32 	%f31, %r391;
	fma.rn.f32 	%f32, %f31, 0fBFC90FDA, %f9;
	fma.rn.f32 	%f33, %f31, 0fB3A22168, %f32;
	fma.rn.f32 	%f123, %f31, 0fA7C234C5, %f33;
	abs.f32 	%f11, %f9;
	setp.ltu.f32 	%p22, %f11, 0f47CE4780;
	mov.u32 	%r387, %r391;
	mov.f32 	%f122, %f123;
	@%p22 bra 	$L__BB1_42;
	setp.neu.f32 	%p23, %f11, 0f7F800000;
	@%p23 bra 	$L__BB1_37;
	mov.f32 	%f36, 0f00000000;
	mul.rn.f32 	%f122, %f9, %f36;
	mov.b32 	%r387, 0;
	bra.uni 	$L__BB1_42;
$L__BB1_37:
	mov.b32 	%r84, %f9;
	mov.b64 	%rd72, 0;
	mov.b32 	%r384, 0;
	mov.u64 	%rd70, __cudart_i2opi_f;
	mov.u64 	%rd71, %rd3;
$L__BB1_38:
	.pragma "nounroll";
	ld.global.nc.u32 	%r303, [%rd70];
	shl.b32 	%r304, %r84, 8;
	or.b32  	%r305, %r304, -2147483648;
	mad.wide.u32 	%rd39, %r303, %r305, %rd72;
	shr.u64 	%rd72, %rd39, 32;
	st.local.u32 	[%rd71], %rd39;
	add.s32 	%r384, %r384, 1;
	add.s64 	%rd71, %rd71, 4;
	add.s64 	%rd70, %rd70, 4;
	setp.ne.s32 	%p24, %r384, 6;
	@%p24 bra 	$L__BB1_38;
	shr.u32 	%r306, %r84, 23;
	st.local.u32 	[%rd3+24], %rd72;
	and.b32  	%r87, %r306, 31;
	and.b32  	%r307, %r306, 224;
	add.s32 	%r308, %r307, -128;
	shr.u32 	%r309, %r308, 5;
	mul.wide.u32 	%rd40, %r309, 4;
	sub.s64 	%rd18, %rd3, %rd40;
	ld.local.u32 	%r385, [%rd18+24];
	ld.local.u32 	%r386, [%rd18+20];
	setp.eq.s32 	%p25, %r87, 0;
	@%p25 bra 	$L__BB1_41;
	shf.l.wrap.b32 	%r385, %r386, %r385, %r87;
	ld.local.u32 	%r310, [%rd18+16];
	shf.l.wrap.b32 	%r386, %r310, %r386, %r87;
$L__BB1_41:
	shr.u32 	%r311, %r385, 30;
	shf.l.wrap.b32 	%r312, %r386, %r385, 2;
	shl.b32 	%r313, %r386, 2;
	shr.u32 	%r314, %r312, 31;
	add.s32 	%r315, %r314, %r311;
	neg.s32 	%r316, %r315;
	setp.lt.s32 	%p26, %r84, 0;
	selp.b32 	%r387, %r316, %r315, %p26;
	xor.b32  	%r317, %r312, %r84;
	shr.s32 	%r318, %r312, 31;
	xor.b32  	%r319, %r318, %r312;
	xor.b32  	%r320, %r318, %r313;
	cvt.u64.u32 	%rd41, %r319;
	shl.b64 	%rd42, %rd41, 32;
	cvt.u64.u32 	%rd43, %r320;
	or.b64  	%rd44, %rd42, %rd43;
	cvt.rn.f64.s64 	%fd1, %rd44;
	mul.f64 	%fd2, %fd1, 0d3BF921FB54442D19;
	cvt.rn.f32.f64 	%f34, %fd2;
	neg.f32 	%f35, %f34;
	setp.lt.s32 	%p27, %r317, 0;
	selp.f32 	%f122, %f35, %f34, %p27;
$L__BB1_42:
	add.s32 	%r322, %r387, 1;
	mul.rn.f32 	%f37, %f122, %f122;
	and.b32  	%r323, %r387, 1;
	setp.eq.b32 	%p29, %r323, 1;
	selp.f32 	%f38, %f122, 0f3F800000, %p29;
	fma.rn.f32 	%f39, %f37, %f38, 0f00000000;
	fma.rn.f32 	%f40, %f37, 0f37CBAC00, 0fBAB607ED;
	selp.f32 	%f41, 0fB94D4153, %f40, %p29;
	selp.f32 	%f42, 0f3C0885E4, 0f3D2AAABB, %p29;
	fma.rn.f32 	%f43, %f41, %f37, %f42;
	selp.f32 	%f44, 0fBE2AAAA8, 0fBEFFFFFF, %p29;
	fma.rn.f32 	%f45, %f43, %f37, %f44;
	fma.rn.f32 	%f46, %f45, %f39, %f38;
	and.b32  	%r324, %r322, 2;
	setp.eq.s32 	%p30, %r324, 0;
	mov.f32 	%f47, 0f00000000;
	sub.f32 	%f48, %f47, %f46;
	selp.f32 	%f15, %f46, %f48, %p30;
	@%p22 bra 	$L__BB1_50;
	setp.neu.f32 	%p31, %f11, 0f7F800000;
	@%p31 bra 	$L__BB1_45;
	mov.f32 	%f51, 0f00000000;
	mul.rn.f32 	%f123, %f9, %f51;
	mov.b32 	%r391, 0;
	bra.uni 	$L__BB1_50;
$L__BB1_45:
	mov.b32 	%r96, %f9;
	shl.b32 	%r326, %r96, 8;
	or.b32  	%r97, %r326, -2147483648;
	mov.b64 	%rd73, 0;
	mov.b32 	%r388, 0;
$L__BB1_46:
	.pragma "nounroll";
	mul.wide.u32 	%rd46, %r388, 4;
	add.s64 	%rd48, %rd47, %rd46;
	ld.global.nc.u32 	%r327, [%rd48];
	mad.wide.u32 	%rd49, %r327, %r97, %rd73;
	shr.u64 	%rd73, %rd49, 32;
	add.s64 	%rd50, %rd2, %rd46;
	st.local.u32 	[%rd50], %rd49;
	add.s32 	%r388, %r388, 1;
	setp.ne.s32 	%p32, %r388, 6;
	@%p32 bra 	$L__BB1_46;
	shr.u32 	%r328, %r96, 23;
	st.local.u32 	[%rd2+24], %rd73;
	and.b32  	%r100, %r328, 31;
	and.b32  	%r329, %r328, 224;
	add.s32 	%r330, %r329, -128;
	shr.u32 	%r331, %r330, 5;
	mul.wide.u32 	%rd51, %r331, 4;
	sub.s64 	%rd21, %rd2, %rd51;
	ld.local.u32 	%r389, [%rd21+24];
	ld.local.u32 	%r390, [%rd21+20];
	setp.eq.s32 	%p33, %r100, 0;
	@%p33 bra 	$L__BB1_49;
	shf.l.wrap.b32 	%r389, %r390, %r389, %r100;
	ld.local.u32 	%r332, [%rd21+16];
	shf.l.wrap.b32 	%r390, %r332, %r390, %r100;
$L__BB1_49:
	shr.u32 	%r333, %r389, 30;
	shf.l.wrap.b32 	%r334, %r390, %r389, 2;
	shl.b32 	%r335, %r390, 2;
	shr.u32 	%r336, %r334, 31;
	add.s32 	%r337, %r336, %r333;
	neg.s32 	%r338, %r337;
	setp.lt.s32 	%p34, %r96, 0;
	selp.b32 	%r391, %r338, %r337, %p34;
	xor.b32  	%r339, %r334, %r96;
	shr.s32 	%r340, %r334, 31;
	xor.b32  	%r341, %r340, %r334;
	xor.b32  	%r342, %r340, %r335;
	cvt.u64.u32 	%rd52, %r341;
	shl.b64 	%rd53, %rd52, 32;
	cvt.u64.u32 	%rd54, %r342;
	or.b64  	%rd55, %rd53, %rd54;
	cvt.rn.f64.s64 	%fd3, %rd55;
	mul.f64 	%fd4, %fd3, 0d3BF921FB54442D19;
	cvt.rn.f32.f64 	%f49, %fd4;
	neg.f32 	%f50, %f49;
	setp.lt.s32 	%p35, %r339, 0;
	selp.f32 	%f123, %f50, %f49, %p35;
$L__BB1_50:
	mul.rn.f32 	%f52, %f123, %f123;
	and.b32  	%r344, %r391, 1;
	setp.eq.b32 	%p36, %r344, 1;
	selp.f32 	%f53, 0f3F800000, %f123, %p36;
	fma.rn.f32 	%f54, %f52, %f53, 0f00000000;
	fma.rn.f32 	%f55, %f52, 0f37CBAC00, 0fBAB607ED;
	selp.f32 	%f56, %f55, 0fB94D4153, %p36;
	selp.f32 	%f57, 0f3D2AAABB, 0f3C0885E4, %p36;
	fma.rn.f32 	%f58, %f56, %f52, %f57;
	selp.f32 	%f59, 0fBEFFFFFF, 0fBE2AAAA8, %p36;
	fma.rn.f32 	%f60, %f58, %f52, %f59;
	fma.rn.f32 	%f61, %f60, %f54, %f53;
	and.b32  	%r345, %r391, 2;
	setp.eq.s32 	%p37, %r345, 0;
	mov.f32 	%f62, 0f00000000;
	sub.f32 	%f63, %f62, %f61;
	selp.f32 	%f64, %f61, %f63, %p37;
	mul.f32 	%f65, %f4, %f15;
	mul.f32 	%f66, %f3, %f64;
	sub.f32 	%f67, %f65, %f66;
	mul.f32 	%f68, %f4, %f64;
	fma.rn.f32 	%f69, %f3, %f15, %f68;
	mul.f32 	%f70, %f6, %f15;
	mul.f32 	%f71, %f5, %f64;
	sub.f32 	%f72, %f70, %f71;
	mul.f32 	%f73, %f6, %f64;
	fma.rn.f32 	%f74, %f5, %f15, %f73;
	mul.f32 	%f75, %f15, %f72;
	mul.f32 	%f76, %f64, %f74;
	sub.f32 	%f77, %f75, %f76;
	mul.f32 	%f78, %f64, %f72;
	fma.rn.f32 	%f79, %f15, %f74, %f78;
	mul.f32 	%f80, %f8, %f15;
	mul.f32 	%f81, %f7, %f64;
	sub.f32 	%f82, %f80, %f81;
	mul.f32 	%f83, %f8, %f64;
	fma.rn.f32 	%f84, %f7, %f15, %f83;
	mul.f32 	%f85, %f15, %f82;
	mul.f32 	%f86, %f64, %f84;
	sub.f32 	%f87, %f85, %f86;
	mul.f32 	%f88, %f64, %f82;
	fma.rn.f32 	%f89, %f15, %f84, %f88;
	mul.f32 	%f90, %f15, %f87;
	mul.f32 	%f91, %f64, %f89;
	sub.f32 	%f92, %f90, %f91;
	mul.f32 	%f93, %f64, %f87;
	fma.rn.f32 	%f94, %f15, %f89, %f93;
	add.f32 	%f95, %f2, %f77;
	add.f32 	%f96, %f1, %f79;
	sub.f32 	%f97, %f2, %f77;
	sub.f32 	%f98, %f1, %f79;
	add.f32 	%f99, %f67, %f92;
	add.f32 	%f100, %f69, %f94;
	sub.f32 	%f101, %f67, %f92;
	sub.f32 	%f102, %f69, %f94;
	fma.rn.f32 	%f103, %f101, 0f00000000, %f102;
	mul.f32 	%f104, %f102, 0f00000000;
	sub.f32 	%f105, %f104, %f101;
	add.f32 	%f106, %f95, %f99;
	add.f32 	%f107, %f96, %f100;
	st.shared.v2.f32 	[%r79], {%f106, %f107};
	add.f32 	%f108, %f97, %f103;
	add.f32 	%f109, %f98, %f105;
	st.shared.v2.f32 	[%r80], {%f108, %f109};
	sub.f32 	%f110, %f95, %f99;
	sub.f32 	%f111, %f96, %f100;
	st.shared.v2.f32 	[%r81], {%f110, %f111};
	sub.f32 	%f112, %f97, %f103;
	sub.f32 	%f113, %f98, %f105;
	st.shared.v2.f32 	[%r82], {%f112, %f113};
	bar.sync 	0;
	add.s32 	%r383, %r383, 2;
	setp.lt.s32 	%p38, %r383, %r2;
	@%p38 bra 	$L__BB1_34;
$L__BB1_51:
	ld.param.u64 	%rd65, [_Z17fft_kernel_radix4P6float2i_param_0];
	mov.u32 	%r346, %tid.x;
	cvta.to.global.u64 	%rd56, %rd65;
	mul.wide.u32 	%rd57, %r346, 8;
	add.s64 	%rd58, %rd56, %rd57;
	ld.shared.v2.f32 	{%f114, %f115}, [%r20];
	st.global.v2.f32 	[%rd58], {%f114, %f115};
	mul.wide.s32 	%rd59, %r21, 8;
	add.s64 	%rd60, %rd58, %rd59;
	ld.shared.v2.f32 	{%f116, %f117}, [%r39];
	st.global.v2.f32 	[%rd60], {%f116, %f117};
	mul.wide.s32 	%rd61, %r40, 8;
	add.s64 	%rd62, %rd58, %rd61;
	ld.shared.v2.f32 	{%f118, %f119}, [%r58];
	st.global.v2.f32 	[%rd62], {%f118, %f119};
	mul.wide.s32 	%rd63, %r59, 8;
	add.s64 	%rd64, %rd58, %rd63;
	ld.shared.v2.f32 	{%f120, %f121}, [%r77];
	st.global.v2.f32 	[%rd64], {%f120, %f121};
	ret;

}
	// .globl	_Z26fft_kernel_radix64_batch16P6float2
.visible .entry _Z26fft_kernel_radix64_batch16P6float2(
	.param .u64 .ptr .align 1 _Z26fft_kernel_radix64_batch16P6float2_param_0
)
{
	.reg .b32 	%r<6>;
	.reg .b32 	%f<37>;
	.reg .b64 	%rd<7>;

	ld.param.u64 	%rd1, [_Z26fft_kernel_radix64_batch16P6float2_param_0];
	cvta.to.global.u64 	%rd2, %rd1;
	mov.u32 	%r1, %tid.x;
	and.b32  	%r2, %r1, 3;
	shl.b32 	%r3, %r1, 4;
	and.b32  	%r4, %r3, 16320;
	or.b32  	%r5, %r4, %r2;
	mul.wide.u32 	%rd3, %r5, 8;
	add.s64 	%rd4, %rd2, %rd3;
	ld.global.v2.f32 	{%f1, %f2}, [%rd4+32];
	ld.global.v2.f32 	{%f3, %f4}, [%rd4+64];
	ld.global.v2.f32 	{%f5, %f6}, [%rd4+96];
	ld.global.v2.f32 	{%f7, %f8}, [%rd4+160];
	ld.global.v2.f32 	{%f9, %f10}, [%rd4+192];
	ld.global.v2.f32 	{%f11, %f12}, [%rd4+224];
	ld.global.v2.f32 	{%f13, %f14}, [%rd4+288];
	ld.global.v2.f32 	{%f15, %f16}, [%rd4+320];
	ld.global.v2.f32 	{%f17, %f18}, [%rd4+352];
	ld.global.v2.f32 	{%f19, %f20}, [%rd4+416];
	ld.global.v2.f32 	{%f21, %f22}, [%rd4+448];
	ld.global.v2.f32 	{%f23, %f24}, [%rd4+480];
	ld.global.f32 	%f25, [%rd4+4132];
	ld.global.f32 	%f26, [%rd4+4164];
	ld.global.f32 	%f27, [%rd4+4196];
	ld.global.f32 	%f28, [%rd4+4260];
	ld.global.f32 	%f29, [%rd4+4292];
	ld.global.f32 	%f30, [%rd4+4324];
	ld.global.f32 	%f31, [%rd4+4388];
	ld.global.f32 	%f32, [%rd4+4420];
	ld.global.f32 	%f33, [%rd4+4452];
	ld.global.f32 	%f34, [%rd4+4516];
	ld.global.f32 	%f35, [%rd4+4548];
	ld.global.f32 	%f36, [%rd4+4580];
	mul.wide.u32 	%rd5, %r3, 8;
	add.s64 	%rd6, %rd2, %rd5;
	st.global.v2.f32 	[%rd6], {%f5, %f6};
	st.global.v2.f32 	[%rd6+8], {%f1, %f2};
	st.global.v2.f32 	[%rd6+16], {%f3, %f4};
	st.global.v2.f32 	[%rd6+24], {%f5, %f6};
	st.global.v2.f32 	[%rd6+32], {%f11, %f12};
	st.global.v2.f32 	[%rd6+40], {%f7, %f8};
	st.global.v2.f32 	[%rd6+48], {%f9, %f10};
	st.global.v2.f32 	[%rd6+56], {%f11, %f12};
	st.global.v2.f32 	[%rd6+64], {%f17, %f18};
	st.global.v2.f32 	[%rd6+72], {%f13, %f14};
	st.global.v2.f32 	[%rd6+80], {%f15, %f16};
	st.global.v2.f32 	[%rd6+88], {%f17, %f18};
	st.global.v2.f32 	[%rd6+96], {%f23, %f24};
	st.global.v2.f32 	[%rd6+104], {%f19, %f20};
	st.global.v2.f32 	[%rd6+112], {%f21, %f22};
	st.global.v2.f32 	[%rd6+120], {%f23, %f24};
	st.global.v2.f32 	[%rd6+4096], {%f5, %f27};
	st.global.v2.f32 	[%rd6+4104], {%f1, %f25};
	st.global.v2.f32 	[%rd6+4112], {%f3, %f26};
	st.global.v2.f32 	[%rd6+4120], {%f5, %f27};
	st.global.v2.f32 	[%rd6+4128], {%f11, %f30};
	st.global.v2.f32 	[%rd6+4136], {%f7, %f28};
	st.global.v2.f32 	[%rd6+4144], {%f9, %f29};
	st.global.v2.f32 	[%rd6+4152], {%f11, %f30};
	st.global.v2.f32 	[%rd6+4160], {%f17, %f33};
	st.global.v2.f32 	[%rd6+4168], {%f13, %f31};
	st.global.v2.f32 	[%rd6+4176], {%f15, %f32};
	st.global.v2.f32 	[%rd6+4184], {%f17, %f33};
	st.global.v2.f32 	[%rd6+4192], {%f23, %f36};
	st.global.v2.f32 	[%rd6+4200], {%f19, %f34};
	st.global.v2.f32 	[%rd6+4208], {%f21, %f35};
	st.global.v2.f32 	[%rd6+4216], {%f23, %f36};
	ret;

}
	// .globl	_Z24fft_kernel_radix4_matmulILi16ELj1EEvP6float2
.visible .entry _Z24fft_kernel_radix4_matmulILi16ELj1EEvP6float2(
	.param .u64 .ptr .align 1 _Z24fft_kernel_radix4_matmulILi16ELj1EEvP6float2_param_0
)
{
	.reg .pred 	%p<5>;
	.reg .b32 	%r<44>;
	.reg .b32 	%f<5>;
	.reg .b64 	%rd<15>;

	ld.param.u64 	%rd6, [_Z24fft_kernel_radix4_matmulILi16ELj1EEvP6float2_param_0];
	cvta.to.global.u64 	%rd1, %rd6;
	mov.u32 	%r1, %tid.x;
	mov.u32 	%r2, %tid.y;
	mov.u32 	%r3, %ntid.x;
	mov.u32 	%r4, %ntid.y;
	mul.lo.s32 	%r5, %r3, %r4;
	mad.lo.s32 	%r41, %r2, %r3, %r1;
	div.u32 	%r30, 15, %r5;
	neg.s32 	%r43, %r30;
	shl.b32 	%r39, %r41, 6;
	shl.b32 	%r9, %r5, 6;
	shl.b32 	%r38, %r41, 10;
	shl.b32 	%r11, %r5, 10;
	shl.b32 	%r31, %r41, 3;
	mov.u32 	%r32, s_data;
	add.s32 	%r42, %r32, %r31;
	shl.b32 	%r13, %r5, 3;
	mov.u32 	%r36, %r41;
	mov.u32 	%r37, %r42;
	mov.u32 	%r40, %r43;
$L__BB3_1:
	setp.gt.u32 	%p1, %r36, 15;
	@%p1 bra 	$L__BB3_3;
	and.b32  	%r33, %r38, 3072;
	and.b32  	%r34, %r39, 768;
	or.b32  	%r35, %r34, %r33;
	mul.wide.u32 	%rd7, %r35, 8;
	add.s64 	%rd8, %rd1, %rd7;
	ld.global.v2.f32 	{%f1, %f2}, [%rd8];
	st.shared.v2.f32 	[%r37], {%f1, %f2};
$L__BB3_3:
	add.s32 	%r40, %r40, 1;
	add.s32 	%r39, %r39, %r9;
	add.s32 	%r38, %r38, %r11;
	add.s32 	%r37, %r37, %r13;
	add.s32 	%r36, %r36, %r5;
	setp.ne.s32 	%p2, %r40, 1;
	@%p2 bra 	$L__BB3_1;
	bar.sync 	0;
	bar.sync 	0;
	bar.sync 	0;
	bar.sync 	0;
	bar.sync 	0;
	bar.sync 	0;
	bar.sync 	0;
	mul.wide.u32 	%rd9, %r2, %r3;
	cvt.u64.u32 	%rd10, %r1;
	add.s64 	%rd11, %rd9, %rd10;
	shl.b64 	%rd12, %rd11, 3;
	add.s64 	%rd14, %rd1, %rd12;
	mul.wide.u32 	%rd13, %r4, %r3;
	shl.b64 	%rd3, %rd13, 3;
$L__BB3_5:
	setp.gt.u32 	%p3, %r41, 15;
	@%p3 bra 	$L__BB3_7;
	ld.shared.v2.f32 	{%f3, %f4}, [%r42];
	st.global.v2.f32 	[%rd14], {%f3, %f4};
$L__BB3_7:
	add.s32 	%r43, %r43, 1;
	add.s32 	%r42, %r42, %r13;
	add.s64 	%rd14, %rd14, %rd3;
	add.s32 	%r41, %r41, %r5;
	setp.ne.s32 	%p4, %r43, 1;
	@%p4 bra 	$L__BB3_5;
	ret;

}
	// .globl	_Z24fft_kernel_radix4_matmulILi1024ELj1EEvP6float2
.visible .entry _Z24fft_kernel_radix4_matmulILi1024ELj1EEvP6float2(
	.param .u64 .ptr .align 1 _Z24fft_kernel_radix4_matmulILi1024ELj1EEvP6float2_param_0
)
{
	.local .align 4 .b8 	__local_depot4[28];
	.reg .b64 	%SP;
	.reg .b64 	%SPL;
	.reg .pred 	%p<1084>;
	.reg .b16 	%rs<853>;
	.reg .b32 	%r<1842>;
	.reg .b32 	%f<5372>;
	.reg .b64 	%rd<637>;
	.reg .b64 	%fd<81>;
	// demoted variable
	.shared .align 2 .b8 _ZZ24fft_kernel_radix4_matmulILi1024ELj1EEvP6float2E9_a_matrix[512];
	// demoted variable
	.shared .align 2 .b8 _ZZ24fft_kernel_radix4_matmulILi1024ELj1EEvP6float2E9_b_matrix[512];
	// demoted variable
	.shared .align 4 .b8 _ZZ24fft_kernel_radix4_matmulILi1024ELj1EEvP6float2E7_output[1024];
	mov.u64 	%SPL, __local_depot4;
	ld.param.u64 	%rd133, [_Z24fft_kernel_radix4_matmulILi1024ELj1EEvP6float2_param_0];
	cvta.to.global.u64 	%rd1, %rd133;
	add.u64 	%rd2, %SPL, 0;
	add.u64 	%rd3, %SPL, 0;
	mov.u32 	%r660, %tid.x;
	mov.u32 	%r1, %tid.y;
	mov.u32 	%r661, %ntid.x;
	mov.u32 	%r662, %ntid.y;
	mul.lo.s32 	%r2, %r661, %r662;
	mad.lo.s32 	%r3, %r1, %r661, %r660;
	div.u32 	%r663, 1023, %r2;
	add.s32 	%r4, %r663, 1;
	and.b32  	%r5, %r4, 3;
	setp.gt.u32 	%p1, %r2, 341;
	mov.b32 	%r1659, 0;
	@%p1 bra 	$L__BB4_11;
	and.b32  	%r1659, %r4, 2044;
	shl.b32 	%r665, %r3, 10;
	and.b32  	%r7, %r665, 3072;
	mov.b32 	%r1657, 0;
$L__BB4_2:
	mad.lo.s32 	%r9, %r1657, %r2, %r3;
	setp.gt.u32 	%p2, %r9, 1023;
	@%p2 bra 	$L__BB4_4;
	shl.b32 	%r666, %r9, 6;
	and.b32  	%r667, %r666, 768;
	or.b32  	%r668, %r667, %r7;
	shl.b32 	%r669, %r9, 2;
	and.b32  	%r670, %r669, 192;
	or.b32  	%r671, %r670, %r668;
	shr.u32 	%r672, %r9, 2;
	and.b32  	%r673, %r672, 48;
	or.b32  	%r674, %r673, %r671;
	shr.u32 	%r675, %r9, 6;
	and.b32  	%r676, %r675, 12;
	or.b32  	%r677, %r676, %r674;
	mul.wide.u32 	%rd136, %r677, 8;
	add.s64 	%rd137, %rd1, %rd136;
	ld.global.v2.f32 	{%f1737, %f1738}, [%rd137];
	shl.b32 	%r678, %r9, 3;
	mov.u32 	%r679, s_data;
	add.s32 	%r680, %r679, %r678;
	st.shared.v2.f32 	[%r680], {%f1737, %f1738};
$L__BB4_4:
	add.s32 	%r10, %r9, %r2;
	setp.gt.u32 	%p3, %r10, 1023;
	@%p3 bra 	$L__BB4_6;
	shl.b32 	%r681, %r10, 10;
	and.b32  	%r682, %r681, 3072;
	shl.b32 	%r683, %r10, 6;
	and.b32  	%r684, %r683, 768;
	or.b32  	%r685, %r684, %r682;
	shl.b32 	%r686, %r10, 2;
	and.b32  	%r687, %r686, 192;
	or.b32  	%r688, %r687, %r685;
	shr.u32 	%r689, %r10, 2;
	and.b32  	%r690, %r689, 48;
	or.b32  	%r691, %r690, %r688;
	shr.u32 	%r692, %r10, 6;
	and.b32  	%r693, %r692, 12;
	or.b32  	%r694, %r693, %r691;
	mul.wide.u32 	%rd138, %r694, 8;
	add.s64 	%rd139, %rd1, %rd138;
	ld.global.v2.f32 	{%f1739, %f1740}, [%rd139];
	shl.b32 	%r695, %r10, 3;
	mov.u32 	%r696, s_data;
	add.s32 	%r697, %r696, %r695;
	st.shared.v2.f32 	[%r697], {%f1739, %f1740};
$L__BB4_6:
	add.s32 	%r11, %r10, %r2;
	setp.gt.u32 	%p4, %r11, 1023;
	@%p4 bra 	$L__BB4_8;
	shl.b32 	%r698, %r11, 10;
	and.b32  	%r699, %r698, 3072;
	shl.b32 	%r700, %r11, 6;
	and.b32  	%r701, %r700, 768;
	or.b32  	%r702, %r701, %r699;
	shl.b32 	%r703, %r11, 2;
	and.b32  	%r704, %r703, 192;
	or.b32  	%r705, %r704, %r702;
	shr.u32 	%r706, %r11, 2;
	and.b32  	%r707, %r706, 48;
	or.b32  	%r708, %r707, %r705;
	shr.u32 	%r709, %r11, 6;
	and.b32  	%r710, %r709, 12;
	or.b32  	%r711, %r710, %r708;
	mul.wide.u32 	%rd140, %r711, 8;
	add.s64 	%rd141, %rd1, %rd140;
	ld.global.v2.f32 	{%f1741, %f1742}, [%rd141];
	shl.b32 	%r712, %r11, 3;
	mov.u32 	%r713, s_data;
	add.s32 	%r714, %r713, %r712;
	st.shared.v2.f32 	[%r714], {%f1741, %f1742};
$L__BB4_8:
	add.s32 	%r12, %r11, %r2;
	setp.gt.u32 	%p5, %r12, 1023;
	@%p5 bra 	$L__BB4_10;
	shl.b32 	%r715, %r12, 10;
	and.b32  	%r716, %r715, 3072;
	shl.b32 	%r717, %r12, 6;
	and.b32  	%r718, %r717, 768;
	or.b32  	%r719, %r718, %r716;
	shl.b32 	%r720, %r12, 2;
	and.b32  	%r721, %r720, 192;
	or.b32  	%r722, %r721, %r719;
	shr.u32 	%r723, %r12, 2;
	and.b32  	%r724, %r723, 48;
	or.b32  	%r725, %r724, %r722;
	shr.u32 	%r726, %r12, 6;
	and.b32  	%r727, %r726, 12;
	or.b32  	%r728, %r727, %r725;
	mul.wide.u32 	%rd142, %r728, 8;
	add.s64 	%rd143, %rd1, %rd142;
	ld.global.v2.f32 	{%f1743, %f1744}, [%rd143];
	shl.b32 	%r729, %r12, 3;
	mov.u32 	%r730, s_data;
	add.s32 	%r731, %r730, %r729;
	st.shared.v2.f32 	[%r731], {%f1743, %f1744};
$L__BB4_10:
	add.s32 	%r1657, %r1657, 4;
	setp.ne.s32 	%p6, %r1657, %r1659;
	@%p6 bra 	$L__BB4_2;
$L__BB4_11:
	setp.eq.s32 	%p7, %r5, 0;
	@%p7 bra 	$L__BB4_16;
	mov.b32 	%r1660, 0;
$L__BB4_13:
	.pragma "nounroll";
	mad.lo.s32 	%r17, %r1659, %r2, %r3;
	setp.gt.u32 	%p8, %r17, 1023;
	@%p8 bra 	$L__BB4_15;
	shl.b32 	%r733, %r17, 10;
	and.b32  	%r734, %r733, 3072;
	shl.b32 	%r735, %r17, 6;
	and.b32  	%r736, %r735, 768;
	or.b32  	%r737, %r736, %r734;
	shl.b32 	%r738, %r17, 2;
	and.b32  	%r739, %r738, 192;
	or.b32  	%r740, %r739, %r737;
	shr.u32 	%r741, %r17, 2;
	and.b32  	%r742, %r741, 48;
	or.b32  	%r743, %r742, %r740;
	shr.u32 	%r744, %r17, 6;
	and.b32  	%r745, %r744, 12;
	or.b32  	%r746, %r745, %r743;
	mul.wide.u32 	%rd144, %r746, 8;
	add.s64 	%rd145, %rd1, %rd144;
	ld.global.v2.f32 	{%f1745, %f1746}, [%rd145];
	shl.b32 	%r747, %r17, 3;
	mov.u32 	%r748, s_data;
	add.s32 	%r749, %r748, %r747;
	st.shared.v2.f32 	[%r749], {%f1745, %f1746};
$L__BB4_15:
	add.s32 	%r1659, %r1659, 1;
	add.s32 	%r1660, %r1660, 1;
	setp.ne.s32 	%p9, %r1660, %r5;
	@%p9 bra 	$L__BB4_13;
$L__BB4_16:
	bar.sync 	0;
	shl.b32 	%r750, %r1, 9;
	mov.u32 	%r751, _ZZ24fft_kernel_radix4_matmulILi1024ELj1EEvP6float2E9_a_matrix;
	add.s32 	%r20, %r751, %r750;
	shl.b32 	%r752, %r1, 10;
	mov.u32 	%r753, _ZZ24fft_kernel_radix4_matmulILi1024ELj1EEvP6float2E7_output;
	add.s32 	%r21, %r753, %r752;
	setp.gt.u32 	%p10, %r1, 15;
	@%p10 bra 	$L__BB4_275;
	mov.f32 	%f1759, 0f80000000;
	mul.rn.f32 	%f1760, %f1759, %f1759;
	add.f32 	%f1761, %f1760, 0f00000000;
	fma.rn.f32 	%f1762, %f1760, 0f37CBAC00, 0fBAB607ED;
	fma.rn.f32 	%f1763, %f1762, %f1760, 0f3D2AAABB;
	fma.rn.f32 	%f1764, %f1763, %f1760, 0fBEFFFFFF;
	fma.rn.f32 	%f1747, %f1764, %f1761, 0f3F800000;
	fma.rn.f32 	%f1765, %f1760, 0f80000000, 0f00000000;
	fma.rn.f32 	%f1766, %f1760, 0fB94D4153, 0f3C0885E4;
	fma.rn.f32 	%f1767, %f1766, %f1760, 0fBE2AAAA8;
	mul.f32 	%f1748, %f1767, %f1765;
	// begin inline asm
	{  cvt.rn.f16.f32 %rs13, %f1747;}

	// end inline asm
	// begin inline asm
	{  cvt.rn.f16.f32 %rs14, %f1748;}

	// end inline asm
	neg.f32 	%f1749, %f1748;
	// begin inline asm
	{  cvt.rn.f16.f32 %rs15, %f1749;}

	// end inline asm
	mov.f32 	%f1768, 0fB33BBD2E;
	mul.rn.f32 	%f1769, %f1768, %f1768;
	fma.rn.f32 	%f1770, %f1769, 0fB33BBD2E, 0f00000000;
	fma.rn.f32 	%f1771, %f1769, 0fB94D4153, 0f3C0885E4;
	fma.rn.f32 	%f1772, %f1771, %f1769, 0fBE2AAAA8;
	fma.rn.f32 	%f1750, %f1772, %f1770, 0fB33BBD2E;
	add.f32 	%f1773, %f1769, 0f00000000;
	fma.rn.f32 	%f1774, %f1769, 0f37CBAC00, 0fBAB607ED;
	fma.rn.f32 	%f1775, %f1774, %f1769, 0f3D2AAABB;
	fma.rn.f32 	%f1776, %f1775, %f1769, 0fBEFFFFFF;
	fma.rn.f32 	%f1777, %f1776, %f1773, 0f3F800000;
	mov.f32 	%f1778, 0f00000000;
	sub.f32 	%f1751, %f1778, %f1777;
	// begin inline asm
	{  cvt.rn.f16.f32 %rs16, %f1750;}

	// end inline asm
	// begin inline asm
	{  cvt.rn.f16.f32 %rs17, %f1751;}

	// end inline asm
	neg.f32 	%f1752, %f1751;
	// begin inline asm
	{  cvt.rn.f16.f32 %rs18, %f1752;}

	// end inline asm
	mov.f32 	%f1779, 0fB3BBBD2E;
	mul.rn.f32 	%f1780, %f1779, %f1779;
	add.f32 	%f1781, %f1780, 0f00000000;
	fma.rn.f32 	%f1782, %f1780, 0f37CBAC00, 0fBAB607ED;
	fma.rn.f32 	%f1783, %f1782, %f1780, 0f3D2AAABB;
	fma.rn.f32 	%f1784, %f1783, %f1780, 0fBEFFFFFF;
	fma.rn.f32 	%f1785, %f1784, %f1781, 0f3F800000;
	sub.f32 	%f1753, %f1778, %f1785;
	fma.rn.f32 	%f1786, %f1780, 0fB3BBBD2E, 0f00000000;
	fma.rn.f32 	%f1787, %f1780, 0fB94D4153, 0f3C0885E4;
	fma.rn.f32 	%f1788, %f1787, %f1780, 0fBE2AAAA8;
	fma.rn.f32 	%f1789, %f1788, %f1786, 0fB3BBBD2E;
	sub.f32 	%f1754, %f1778, %f1789;
	// begin inline asm
	{  cvt.rn.f16.f32 %rs19, %f1753;}

	// end inline asm
	// begin inline asm
	{  cvt.rn.f16.f32 %rs20, %f1754;}

	// end inline asm
	neg.f32 	%f1755, %f1754;
	// begin inline asm
	{  cvt.rn.f16.f32 %rs21, %f1755;}

	// end inline asm
	mov.f32 	%f1790, 0fB24CDE2E;
	mul.rn.f32 	%f1791, %f1790, %f1790;
	fma.rn.f32 	%f1792, %f1791, 0fB24CDE2E, 0f00000000;
	fma.rn.f32 	%f1793, %f1791, 0fB94D4153, 0f3C0885E4;
	fma.rn.f32 	%f1794, %f1793, %f1791, 0fBE2AAAA8;
	fma.rn.f32 	%f1795, %f1794, %f1792, 0fB24CDE2E;
	sub.f32 	%f1756, %f1778, %f1795;
	add.f32 	%f1796, %f1791, 0f00000000;
	fma.rn.f32 	%f1797, %f1791, 0f37CBAC00, 0fBAB607ED;
	fma.rn.f32 	%f1798, %f1797, %f1791, 0f3D2AAABB;
	fma.rn.f32 	%f1799, %f1798, %f1791, 0fBEFFFFFF;
	fma.rn.f32 	%f1757, %f1799, %f1796, 0f3F800000;
	// begin inline asm
	{  cvt.rn.f16.f32 %rs22, %f1756;}

	// end inline asm
	// begin inline asm
	{  cvt.rn.f16.f32 %rs23, %f1757;}

	// end inline asm
	neg.f32 	%f1758, %f1757;
	// begin inline asm
	{  cvt.rn.f16.f32 %rs24, %f1758;}

	// end inline asm
	mov.u32 	%r755, s_data;
	mov.u32 	%r1661, %r1;
$L__BB4_18:
	shl.b32 	%r23, %r1661, 6;
	setp.gt.s32 	%p11, %r23, 1023;
	shl.b32 	%r754, %r1661, 9;
	add.s32 	%r24, %r755, %r754;
	mov.f32 	%f4564, 0f00000000;
	mov.f32 	%f4565, %f4564;
	@%p11 bra 	$L__BB4_20;
	ld.shared.v2.f32 	{%f4564, %f4565}, [%r24];
$L__BB4_20:
	// begin inline asm
	{  cvt.rn.f16.f32 %rs25, %f4564;}

	// end inline asm
	st.shared.u16 	[%r20], %rs25;
	// begin inline asm
	{  cvt.rn.f16.f32 %rs26, %f4565;}

	// end inline asm
	st.shared.u16 	[%r20+2], %rs26;
	setp.gt.s32 	%p12, %r23, 1022;
	mov.f32 	%f4566, 0f00000000;
	mov.f32 	%f4567, %f4566;
	@%p12 bra 	$L__BB4_22;
	ld.shared.v2.f32 	{%f4566, %f4567}, [%r24+8];
$L__BB4_22:
	// begin inline asm
	{  cvt.rn.f16.f32 %rs27, %f4566;}

	// end inline asm
	st.shared.u16 	[%r20+4], %rs27;
	// begin inline asm
	{  cvt.rn.f16.f32 %rs28, %f4567;}

	// end inline asm
	st.shared.u16 	[%r20+6], %rs28;
	setp.gt.s32 	%p13, %r23, 1021;
	mov.f32 	%f4568, 0f00000000;
	mov.f32 	%f4569, %f4568;
	@%p13 bra 	$L__BB4_24;
	ld.shared.v2.f32 	{%f4568, %f4569}, [%r24+16];
$L__BB4_24:
	// begin inline asm
	{  cvt.rn.f16.f32 %rs29, %f4568;}

	// end inline asm
	st.shared.u16 	[%r20+8], %rs29;
	// begin inline asm
	{  cvt.rn.f16.f32 %rs30, %f4569;}

	// end inline asm
	st.shared.u16 	[%r20+10], %rs30;
	setp.gt.s32 	%p14, %r23, 1020;
	mov.f32 	%f4570, 0f00000000;
	mov.f32 	%f4571, %f4570;
	@%p14 bra 	$L__BB4_26;
	ld.shared.v2.f32 	{%f4570, %f4571}, [%r24+24];
$L__BB4_26:
	// begin inline asm
	{  cvt.rn.f16.f32 %rs31, %f4570;}

	// end inline asm
	st.shared.u16 	[%r20+12], %rs31;
	// begin inline asm
	{  cvt.rn.f16.f32 %rs32, %f4571;}

	// end inline asm
	st.shared.u16 	[%r20+14], %rs32;
	setp.gt.s32 	%p15, %r23, 1019;
	mov.f32 	%f4572, 0f00000000;
	mov.f32 	%f4573, %f4572;
	@%p15 bra 	$L__BB4_28;
	ld.shared.v2.f32 	{%f4572, %f4573}, [%r24+32];
$L__BB4_28:
	// begin inline asm
	{  cvt.rn.f16.f32 %rs33, %f4572;}

	// end inline asm
	st.shared.u16 	[%r20+32], %rs33;
	// begin inline asm
	{  cvt.rn.f16.f32 %rs34, %f4573;}

	// end inline asm
	st.shared.u16 	[%r20+34], %rs34;
	setp.gt.s32 	%p16, %r23, 1018;
	mov.f32 	%f4574, 0f00000000;
	mov.f32 	%f4575, %f4574;
	@%p16 bra 	$L__BB4_30;
	ld.shared.v2.f32 	{%f4574, %f4575}, [%r24+40];
$L__BB4_30:
	// begin inline asm
	{  cvt.rn.f16.f32 %rs35, %f4574;}

	// end inline asm
	st.shared.u16 	[%r20+36], %rs35;
	// begin inline asm
	{  cvt.rn.f16.f32 %rs36, %f4575;}

	// end inline asm
	st.shared.u16 	[%r20+38], %rs36;
	setp.gt.s32 	%p17, %r23, 1017;
	mov.f32 	%f4576, 0f00000000;
	mov.f32 	%f4577, %f4576;
	@%p17 bra 	$L__BB4_32;
	ld.shared.v2.f32 	{%f4576, %f4577}, [%r24+48];
$L__BB4_32:
	// begin inline asm
	{  cvt.rn.f16.f32 %rs37, %f4576;}

	// end inline asm
	st.shared.u16 	[%r20+40], %rs37;
	// begin inline asm
	{  cvt.rn.f16.f32 %rs38, %f4577;}

	// end inline asm
	st.shared.u16 	[%r20+42], %rs38;
	setp.gt.s32 	%p18, %r23, 1016;
	mov.f32 	%f4578, 0f00000000;
	mov.f32 	%f4579, %f4578;
	@%p18 bra 	$L__BB4_34;
	ld.shared.v2.f32 	{%f4578, %f4579}, [%r24+56];
$L__BB4_34:
	// begin inline asm
	{  cvt.rn.f16.f32 %rs39, %f4578;}

	// end inline asm
	st.shared.u16 	[%r20+44], %rs39;
	// begin inline asm
	{  cvt.rn.f16.f32 %rs40, %f4579;}

	// end inline asm
	st.shared.u16 	[%r20+46], %rs40;
	setp.gt.s32 	%p19, %r23, 1015;
	mov.f32 	%f4580, 0f00000000;
	mov.f32 	%f4581, %f4580;
	@%p19 bra 	$L__BB4_36;
	ld.shared.v2.f32 	{%f4580, %f4581}, [%r24+64];
$L__BB4_36:
	// begin inline asm
	{  cvt.rn.f16.f32 %rs41, %f4580;}

	// end inline asm
	st.shared.u16 	[%r20+64], %rs41;
	// begin inline asm
	{  cvt.rn.f16.f32 %rs42, %f4581;}

	// end inline asm
	st.shared.u16 	[%r20+66], %rs42;
	setp.gt.s32 	%p20, %r23, 1014;
	mov.f32 	%f4582, 0f00000000;
	mov.f32 	%f4583, %f4582;
	@%p20 bra 	$L__BB4_38;
	ld.shared.v2.f32 	{%f4582, %f4583}, [%r24+72];
$L__BB4_38:
	// begin inline asm
	{  cvt.rn.f16.f32 %rs43, %f4582;}

	// end inline asm
	st.shared.u16 	[%r20+68], %rs43;
	// begin inline asm
	{  cvt.rn.f16.f32 %rs44, %f4583;}

	// end inline asm
	st.shared.u16 	[%r20+70], %rs44;
	setp.gt.s32 	%p21, %r23, 1013;
	mov.f32 	%f4584, 0f00000000;
	mov.f32 	%f4585, %f4584;
	@%p21 bra 	$L__BB4_40;
	ld.shared.v2.f32 	{%f4584, %f4585}, [%r24+80];
$L__BB4_40:
	// begin inline asm
	{  cvt.rn.f16.f32 %rs45, %f4584;}

	// end inline asm
	st.shared.u16 	[%r20+72], %rs45;
	// begin inline asm
	{  cvt.rn.f16.f32 %rs46, %f4585;}

	// end inline asm
	st.shared.u16 	[%r20+74], %rs46;
	setp.gt.s32 	%p22, %r23, 1012;
	mov.f32 	%f4586, 0f00000000;
	mov.f32 	%f4587, %f4586;
	@%p22 bra 	$L__BB4_42;
	ld.shared.v2.f32 	{%f4586, %f4587}, [%r24+88];
$L__BB4_42:
	// begin inline asm
	{  cvt.rn.f16.f32 %rs47, %f4586;}

	// end inline asm
	st.shared.u16 	[%r20+76], %rs47;
	// begin inline asm
	{  cvt.rn.f16.f32 %rs48, %f4587;}

	// end inline asm
	st.shared.u16 	[%r20+78], %rs48;
	setp.gt.s32 	%p23, %r23, 1011;
	mov.f32 	%f4588, 0f00000000;
	mov.f32 	%f4589, %f4588;
	@%p23 bra 	$L__BB4_44;
	ld.shared.v2.f32 	{%f4588, %f4589}, [%r24+96];
$L__BB4_44:
	// begin inline asm
	{  cvt.rn.f16.f32 %rs49, %f4588;}

	// end inline asm
	st.shared.u16 	[%r20+96], %rs49;
	// begin inline asm
	{  cvt.rn.f16.f32 %rs50, %f4589;}

	// end inline asm
	st.shared.u16 	[%r20+98], %rs50;
	setp.gt.s32 	%p24, %r23, 1010;
	mov.f32 	%f4590, 0f00000000;
	mov.f32 	%f4591, %f4590;
	@%p24 bra 	$L__BB4_46;
	ld.shared.v2.f32 	{%f4590, %f4591}, [%r24+104];
$L__BB4_46:
	// begin inline asm
	{  cvt.rn.f16.f32 %rs51, %f4590;}

	// end inline asm
	st.shared.u16 	[%r20+100], %rs51;
	// begin inline asm
	{  cvt.rn.f16.f32 %rs52, %f4591;}

	// end inline asm
	st.shared.u16 	[%r20+102], %rs52;
	setp.gt.s32 	%p25, %r23, 1009;
	mov.f32 	%f4592, 0f00000000;
	mov.f32 	%f4593, %f4592;
	@%p25 bra 	$L__BB4_48;
	ld.shared.v2.f32 	{%f4592, %f4593}, [%r24+112];
$L__BB4_48:
	// begin inline asm
	{  cvt.rn.f16.f32 %rs53, %f4592;}

	// end inline asm
	st.shared.u16 	[%r20+104], %rs53;
	// begin inline asm
	{  cvt.rn.f16.f32 %rs54, %f4593;}

	// end inline asm
	st.shared.u16 	[%r20+106], %rs54;
	setp.gt.s32 	%p26, %r23, 1008;
	mov.f32 	%f4594, 0f00000000;
	mov.f32 	%f4595, %f4594;
	@%p26 bra 	$L__BB4_50;
	ld.shared.v2.f32 	{%f4594, %f4595}, [%r24+120];
$L__BB4_50:
	// begin inline asm
	{  cvt.rn.f16.f32 %rs55, %f4594;}

	// end inline asm
	st.shared.u16 	[%r20+108], %rs55;
	// begin inline asm
	{  cvt.rn.f16.f32 %rs56, %f4595;}

	// end inline asm
	st.shared.u16 	[%r20+110], %rs56;
	setp.gt.s32 	%p27, %r23, 1007;
	mov.f32 	%f4596, 0f00000000;
	mov.f32 	%f4597, %f4596;
	@%p27 bra 	$L__BB4_52;
	ld.shared.v2.f32 	{%f4596, %f4597}, [%r24+128];
$L__BB4_52:
	// begin inline asm
	{  cvt.rn.f16.f32 %rs57, %f4596;}

	// end inline asm
	st.shared.u16 	[%r20+128], %rs57;
	// begin inline asm
	{  cvt.rn.f16.f32 %rs58, %f4597;}

	// end inline asm
	st.shared.u16 	[%r20+130], %rs58;
	setp.gt.s32 	%p28, %r23, 1006;
	mov.f32 	%f4598, 0f00000000;
	mov.f32 	%f4599, %f4598;
	@%p28 bra 	$L__BB4_54;
	ld.shared.v2.f32 	{%f4598, %f4599}, [%r24+136];
$L__BB4_54:
	// begin inline asm
	{  cvt.rn.f16.f32 %rs59, %f4598;}

	// end inline asm
	st.shared.u16 	[%r20+132], %rs59;
	// begin inline asm
	{  cvt.rn.f16.f32 %rs60, %f4599;}

	// end inline asm
	st.shared.u16 	[%r20+134], %rs60;
	setp.gt.s32 	%p29, %r23, 1005;
	mov.f32 	%f4600, 0f00000000;
	mov.f32 	%f4601, %f4600;
	@%p29 bra 	$L__BB4_56;
	ld.shared.v2.f32 	{%f4600, %f4601}, [%r24+144];
$L__BB4_56:
	// begin inline asm
	{  cvt.rn.f16.f32 %rs61, %f4600;}

	// end inline asm
	st.shared.u16 	[%r20+136], %rs61;
	// begin inline asm
	{  cvt.rn.f16.f32 %rs62, %f4601;}

	// end inline asm
	st.shared.u16 	[%r20+138], %rs62;
	setp.gt.s32 	%p30, %r23, 1004;
	mov.f32 	%f4602, 0f00000000;
	mov.f32 	%f4603, %f4602;
	@%p30 bra 	$L__BB4_58;
	ld.shared.v2.f32 	{%f4602, %f4603}, [%r24+152];
$L__BB4_58:
	// begin inline asm
	{  cvt.rn.f16.f32 %rs63, %f4602;}

	// end inline asm
	st.shared.u16 	[%r20+140], %rs63;
	// begin inline asm
	{  cvt.rn.f16.f32 %rs64, %f4603;}

	// end inline asm
	st.shared.u16 	[%r20+142], %rs64;
	setp.gt.s32 	%p31, %r23, 1003;
	mov.f32 	%f4604, 0f00000000;
	mov.f32 	%f4605, %f4604;
	@%p31 bra 	$L__BB4_60;
	ld.shared.v2.f32 	{%f4604, %f4605}, [%r24+160];
$L__BB4_60:
	// begin inline asm
	{  cvt.rn.f16.f32 %rs65, %f4604;}

	// end inline asm
	st.shared.u16 	[%r20+160], %rs65;
	// begin inline asm
	{  cvt.rn.f16.f32 %rs66, %f4605;}

	// end inline asm
	st.shared.u16 	[%r20+162], %rs66;
	setp.gt.s32 	%p32, %r23, 1002;
	mov.f32 	%f4606, 0f00000000;
	mov.f32 	%f4607, %f4606;
	@%p32 bra 	$L__BB4_62;
	ld.shared.v2.f32 	{%f4606, %f4607}, [%r24+168];
$L__BB4_62:
	// begin inline asm
	{  cvt.rn.f16.f32 %rs67, %f4606;}

	// end inline asm
	st.shared.u16 	[%r20+164], %rs67;
	// begin inline asm
	{  cvt.rn.f16.f32 %rs68, %f4607;}

	// end inline asm
	st.shared.u16 	[%r20+166], %rs68;
	setp.gt.s32 	%p33, %r23, 1001;
	mov.f32 	%f4608, 0f00000000;
	mov.f32 	%f4609, %f4608;
	@%p33 bra 	$L__BB4_64;
	ld.shared.v2.f32 	{%f4608, %f4609}, [%r24+176];
$L__BB4_64:
	// begin inline asm
	{  cvt.rn.f16.f32 %rs69, %f4608;}

	// end inline asm
	st.shared.u16 	[%r20+168], %rs69;
	// begin inline asm
	{  cvt.rn.f16.f32 %rs70, %f4609;}

	// end inline asm
	st.shared.u16 	[%r20+170], %rs70;
	setp.gt.s32 	%p34, %r23, 1000;
	mov.f32 	%f4610, 0f00000000;
	mov.f32 	%f4611, %f4610;
	@%p34 bra 	$L__BB4_66;
	ld.shared.v2.f32 	{%f4610, %f4611}, [%r24+184];
$L__BB4_66:
	// begin inline asm
	{  cvt.rn.f16.f32 %rs71, %f4610;}

	// end inline asm
	st.shared.u16 	[%r20+172], %rs71;
	// begin inline asm
	{  cvt.rn.f16.f32 %rs72, %f4611;}

	// end inline asm
	st.shared.u16 	[%r20+174], %rs72;
	setp.gt.s32 	%p35, %r23, 999;
	mov.f32 	%f4612, 0f00000000;
	mov.f32 	%f4613, %f4612;
	@%p35 bra 	$L__BB4_68;
	ld.shared.v2.f32 	{%f4612, %f4613}, [%r24+192];
$L__BB4_68:
	// begin inline asm
	{  cvt.rn.f16.f32 %rs73, %f4612;}

	// end inline asm
	st.shared.u16 	[%r20+192], %rs73;
	// begin inline asm
	{  cvt.rn.f16.f32 %rs74, %f4613;}

	// end inline asm
	st.shared.u16 	[%r20+194], %rs74;
	setp.gt.s32 	%p36, %r23, 998;
	mov.f32 	%f4614, 0f00000000;
	mov.f32 	%f4615, %f4614;
	@%p36 bra 	$L__BB4_70;
	ld.shared.v2.f32 	{%f4614, %f4615}, [%r24+200];
$L__BB4_70:
	// begin inline asm
	{  cvt.rn.f16.f32 %rs75, %f4614;}

	// end inline asm
	st.shared.u16 	[%r20+196], %rs75;
	// begin inline asm
	{  cvt.rn.f16.f32 %rs76, %f4615;}

	// end inline asm
	st.shared.u16 	[%r20+198], %rs76;
	setp.gt.s32 	%p37, %r23, 997;
	mov.f32 	%f4616, 0f00000000;
	mov.f32 	%f4617, %f4616;
	@%p37 bra 	$L__BB4_72;
	ld.shared.v2.f32 	{%f4616, %f4617}, [%r24+208];
$L__BB4_72:
	// begin inline asm
	{  cvt.rn.f16.f32 %rs77, %f4616;}

	// end inline asm
	st.shared.u16 	[%r20+200], %rs77;
	// begin inline asm
	{  cvt.rn.f16.f32 %rs78, %f4617;}

	// end inline asm
	st.shared.u16 	[%r20+202], %rs78;
	setp.gt.s32 	%p38, %r23, 996;
	mov.f32 	%f4618, 0f00000000;
	mov.f32 	%f4619, %f4618;
	@%p38 bra 	$L__BB4_74;
	ld.shared.v2.f32 	{%f4618, %f4619}, [%r24+216];
$L__BB4_74:
	// begin inline asm
	{  cvt.rn.f16.f32 %rs79, %f4618;}

	// end inline asm
	st.shared.u16 	[%r20+204], %rs79;
	// begin inline asm
	{  cvt.rn.f16.f32 %rs80, %f4619;}

	// end inline asm
	st.shared.u16 	[%r20+206], %rs80;
	setp.gt.s32 	%p39, %r23, 995;
	mov.f32 	%f4620, 0f00000000;
	mov.f32 	%f4621, %f4620;
	@%p39 bra 	$L__BB4_76;
	ld.shared.v2.f32 	{%f4620, %f4621}, [%r24+224];
$L__BB4_76:
	// begin inline asm
	{  cvt.rn.f16.f32 %rs81, %f4620;}

	// end inline asm
	st.shared.u16 	[%r20+224], %rs81;
	// begin inline asm
	{  cvt.rn.f16.f32 %rs82, %f4621;}

	// end inline asm
	st.shared.u16 	[%r20+226], %rs82;
	setp.gt.s32 	%p40, %r23, 994;
	mov.f32 	%f4622, 0f00000000;
	mov.f32 	%f4623, %f4622;
	@%p40 bra 	$L__BB4_78;
	ld.shared.v2.f32 	{%f4622, %f4623}, [%r24+232];
$L__BB4_78:
	// begin inline asm
	{  cvt.rn.f16.f32 %rs83, %f4622;}

	// end inline asm
	st.shared.u16 	[%r20+228], %rs83;
	// begin inline asm
	{  cvt.rn.f16.f32 %rs84, %f4623;}

	// end inline asm
	st.shared.u16 	[%r20+230], %rs84;
	setp.gt.s32 	%p41, %r23, 993;
	mov.f32 	%f4624, 0f00000000;
	mov.f32 	%f4625, %f4624;
	@%p41 bra 	$L__BB4_80;
	ld.shared.v2.f32 	{%f4624, %f4625}, [%r24+240];
$L__BB4_80:
	// begin inline asm
	{  cvt.rn.f16.f32 %rs85, %f4624;}

	// end inline asm
	st.shared.u16 	[%r20+232], %rs85;
	// begin inline asm
	{  cvt.rn.f16.f32 %rs86, %f4625;}

	// end inline asm
	st.shared.u16 	[%r20+234], %rs86;
	setp.gt.s32 	%p42, %r23, 992;
	mov.f32 	%f4626, 0f00000000;
	mov.f32 	%f4627, %f4626;
	@%p42 bra 	$L__BB4_82;
	ld.shared.v2.f32 	{%f4626, %f4627}, [%r24+248];
$L__BB4_82:
	// begin inline asm
	{  cvt.rn.f16.f32 %rs87, %f4626;}

	// end inline asm
	st.shared.u16 	[%r20+236], %rs87;
	// begin inline asm
	{  cvt.rn.f16.f32 %rs88, %f4627;}

	// end inline asm
	st.shared.u16 	[%r20+238], %rs88;
	setp.gt.s32 	%p43, %r23, 991;
	mov.f32 	%f4628, 0f00000000;
	mov.f32 	%f4629, %f4628;
	@%p43 bra 	$L__BB4_84;
	ld.shared.v2.f32 	{%f4628, %f4629}, [%r24+256];
$L__BB4_84:
	// begin inline asm
	{  cvt.rn.f16.f32 %rs89, %f4628;}

	// end inline asm
	st.shared.u16 	[%r20+256], %rs89;
	// begin inline asm
	{  cvt.rn.f16.f32 %rs90, %f4629;}

	// end inline asm
	st.shared.u16 	[%r20+258], %rs90;
	setp.gt.s32 	%p44, %r23, 990;
	mov.f32 	%f4630, 0f00000000;
	mov.f32 	%f4631, %f4630;
	@%p44 bra 	$L__BB4_86;
	ld.shared.v2.f32 	{%f4630, %f4631}, [%r24+264];
$L__BB4_86:
	// begin inline asm
	{  cvt.rn.f16.f32 %rs91, %f4630;}

	// end inline asm
	st.shared.u16 	[%r20+260], %rs91;
	// begin inline asm
	{  cvt.rn.f16.f32 %rs92, %f4631;}

	// end inline asm
	st.shared.u16 	[%r20+262], %rs92;
	setp.gt.s32 	%p45, %r23, 989;
	mov.f32 	%f4632, 0f00000000;
	mov.f32 	%f4633, %f4632;
	@%p45 bra 	$L__BB4_88;
	ld.shared.v2.f32 	{%f4632, %f4633}, [%r24+272];
$L__BB4_88:
	// begin inline asm
	{  cvt.rn.f16.f32 %rs93, %f4632;}

	// end inline asm
	st.shared.u16 	[%r20+264], %rs93;
	// begin inline asm
	{  cvt.rn.f16.f32 %rs94, %f4633;}

	// end inline asm
	st.shared.u16 	[%r20+266], %rs94;
	setp.gt.s32 	%p46, %r23, 988;
	mov.f32 	%f4634, 0f00000000;
	mov.f32 	%f4635, %f4634;
	@%p46 bra 	$L__BB4_90;
	ld.shared.v2.f32 	{%f4634, %f4635}, [%r24+280];
$L__BB4_90:
	// begin inline asm
	{  cvt.rn.f16.f32 %rs95, %f4634;}

	// end inline asm
	st.shared.u16 	[%r20+268], %rs95;
	// begin inline asm
	{  cvt.rn.f16.f32 %rs96, %f4635;}

	// end inline asm
	st.shared.u16 	[%r20+270], %rs96;
	setp.gt.s32 	%p47, %r23, 987;
	mov.f32 	%f4636, 0f00000000;
	mov.f32 	%f4637, %f4636;
	@%p47 bra 	$L__BB4_92;
	ld.shared.v2.f32 	{%f4636, %f4637}, [%r24+288];
$L__BB4_92:
	// begin inline asm
	{  cvt.rn.f16.f32 %rs97, %f4636;}

	// end inline asm
	st.shared.u16 	[%r20+288], %rs97;
	// begin inline asm
	{  cvt.rn.f16.f32 %rs98, %f4637;}

	// end inline asm
	st.shared.u16 	[%r20+290], %rs98;
	setp.gt.s32 	%p48, %r23, 986;
	mov.f32 	%f4638, 0f00000000;
	mov.f32 	%f4639, %f4638;
	@%p48 bra 	$L__BB4_94;
	ld.shared.v2.f32 	{%f4638, %f4639}, [%r24+296];
$L__BB4_94:
	// begin inline asm
	{  cvt.rn.f16.f32 %rs99, %f4638;}

	// end inline asm
	st.shared.u16 	[%r20+292], %rs99;
	// begin inline asm
	{  cvt.rn.f16.f32 %rs100, %f4639;}

	// end inline asm
	st.shared.u16 	[%r20+294], %rs100;
	setp.gt.s32 	%p49, %r23, 985;
	mov.f32 	%f4640, 0f00000000;
	mov.f32 	%f4641, %f4640;
	@%p49 bra 	$L__BB4_96;
	ld.shared.v2.f32 	{%f4640, %f4641}, [%r24+304];
$L__BB4_96:
	// begin inline asm
	{  cvt.rn.f16.f32 %rs101, %f4640;}

	// end inline asm
	st.shared.u16 	[%r20+296], %rs101;
	// begin inline asm
	{  cvt.rn.f16.f32 %rs102, %f4641;}

	// end inline asm
	st.shared.u16 	[%r20+298], %rs102;
	setp.gt.s32 	%p50, %r23, 984;
	mov.f32 	%f4642, 0f00000000;
	mov.f32 	%f4643, %f4642;
	@%p50 bra 	$L__BB4_98;
	ld.shared.v2.f32 	{%f4642, %f4643}, [%r24+312];
$L__BB4_98:
	// begin inline asm
	{  cvt.rn.f16.f32 %rs103, %f4642;}

	// end inline asm
	st.shared.u16 	[%r20+300], %rs103;
	// begin inline asm
	{  cvt.rn.f16.f32 %rs104, %f4643;}

	// end inline asm
	st.shared.u16 	[%r20+302], %rs104;
	setp.gt.s32 	%p51, %r23, 983;
	mov.f32 	%f4644, 0f00000000;
	mov.f32 	%f4645, %f4644;
	@%p51 bra 	$L__BB4_100;
	ld.shared.v2.f32 	{%f4644, %f4645}, [%r24+320];
$L__BB4_100:
	// begin inline asm
	{  cvt.rn.f16.f32 %rs105, %f4644;}

	// end inline asm
	st.shared.u16 	[%r20+320], %rs105;
	// begin inline asm
	{  cvt.rn.f16.f32 %rs106, %f4645;}

	// end inline asm
	st.shared.u16 	[%r20+322], %rs106;
	setp.gt.s32 	%p52, %r23, 982;
	mov.f32 	%f4646, 0f00000000;
	mov.f32 	%f4647, %f4646;
	@%p52 bra 	$L__BB4_102;
	ld.shared.v2.f32 	{%f4646, %f4647}, [%r24+328];
$L__BB4_102:
	// begin inline asm
	{  cvt.rn.f16.f32 %rs107, %f4646;}

	// end inline asm
	st.shared.u16 	[%r20+324], %rs107;
	// begin inline asm
	{  cvt.rn.f16.f32 %rs108, %f4647;}

	// end inline asm
	st.shared.u16 	[%r20+326], %rs108;
	setp.gt.s32 	%p53, %r23, 981;
	mov.f32 	%f4648, 0f00000000;
	mov.f32 	%f4649, %f4648;
	@%p53 bra 	$L__BB4_104;
	ld.shared.v2.f32 	{%f4648, %f4649}, [%r24+336];
$L__BB4_104:
	// begin inline asm
	{  cvt.rn.f16.f32 %rs109, %f4648;}

	// end inline asm
	st.shared.u16 	[%r20+328], %rs109;
	// begin inline asm
	{  cvt.rn.f16.f32 %rs110, %f4649;}

	// end inline asm
	st.shared.u16 	[%r20+330], %rs110;
	setp.gt.s32 	%p54, %r23, 980;
	mov.f32 	%f4650, 0f00000000;
	mov.f32 	%f4651, %f4650;
	@%p54 bra 	$L__BB4_106;
	ld.shared.v2.f32 	{%f4650, %f4651}, [%r24+344];
$L__BB4_106:
	// begin inline asm
	{  cvt.rn.f16.f32 %rs111, %f4650;}

	// end inline asm
	st.shared.u16 	[%r20+332], %rs111;
	// begin inline asm
	{  cvt.rn.f16.f32 %rs112, %f4651;}

	// end inline asm
	st.shared.u16 	[%r20+334], %rs112;
	setp.gt.s32 	%p55, %r23, 979;
	mov.f32 	%f4652, 0f00000000;
	mov.f32 	%f4653, %f4652;
	@%p55 bra 	$L__BB4_108;
	ld.shared.v2.f32 	{%f4652, %f4653}, [%r24+352];
$L__BB4_108:
	// begin inline asm
	{  cvt.rn.f16.f32 %rs113, %f4652;}

	// end inline asm
	st.shared.u16 	[%r20+352], %rs113;
	// begin inline asm
	{  cvt.rn.f16.f32 %rs114, %f4653;}

	// end inline asm
	st.shared.u16 	[%r20+354], %rs114;
	setp.gt.s32 	%p56, %r23, 978;
	mov.f32 	%f4654, 0f00000000;
	mov.f32 	%f4655, %f4654;
	@%p56 bra 	$L__BB4_110;
	ld.shared.v2.f32 	{%f4654, %f4655}, [%r24+360];
$L__BB4_110:
	// begin inline asm
	{  cvt.rn.f16.f32 %rs115, %f4654;}

	// end inline asm
	st.shared.u16 	[%r20+356], %rs115;
	// begin inline asm
	{  cvt.rn.f16.f32 %rs116, %f4655;}

	// end inline asm
	st.shared.u16 	[%r20+358], %rs116;
	setp.gt.s32 	%p57, %r23, 977;
	mov.f32 	%f4656, 0f00000000;
	mov.f32 	%f4657, %f4656;
	@%p57 bra 	$L__BB4_112;
	ld.shared.v2.f32 	{%f4656, %f4657}, [%r24+368];
$L__BB4_112:
	// begin inline asm
	{  cvt.rn.f16.f32 %rs117, %f4656;}

	// end inline asm
	st.shared.u16 	[%r20+360], %rs117;
	// begin inline asm
	{  cvt.rn.f16.f32 %rs118, %f4657;}

	// end inline asm
	st.shared.u16 	[%r20+362], %rs118;
	setp.gt.s32 	%p58, %r23, 976;
	mov.f32 	%f4658, 0f00000000;
	mov.f32 	%f4659, %f4658;
	@%p58 bra 	$L__BB4_114;
	ld.shared.v2.f32 	{%f4658, %f4659}, [%r24+376];
$L__BB4_114:
	// begin inline asm
	{  cvt.rn.f16.f32 %rs119, %f4658;}

	// end inline asm
	st.shared.u16 	[%r20+364], %rs119;
	// begin inline asm
	{  cvt.rn.f16.f32 %rs120, %f4659;}

	// end inline asm
	st.shared.u16 	[%r20+366], %rs120;
	setp.gt.s32 	%p59, %r23, 975;
	mov.f32 	%f4660, 0f00000000;
	mov.f32 	%f4661, %f4660;
	@%p59 bra 	$L__BB4_116;
	ld.shared.v2.f32 	{%f4660, %f4661}, [%r24+384];
$L__BB4_116:
	// begin inline asm
	{  cvt.rn.f16.f32 %rs121, %f4660;}

	// end inline asm
	st.shared.u16 	[%r20+384], %rs121;
	// begin inline asm
	{  cvt.rn.f16.f32 %rs122, %f4661;}

	// end inline asm
	st.shared.u16 	[%r20+386], %rs122;
	setp.gt.s32 	%p60, %r23, 974;
	mov.f32 	%f4662, 0f00000000;
	mov.f32 	%f4663, %f4662;
	@%p60 bra 	$L__BB4_118;
	ld.shared.v2.f32 	{%f4662, %f4663}, [%r24+392];
$L__BB4_118:
	// begin inline asm
	{  cvt.rn.f16.f32 %rs123, %f4662;}

	// end inline asm
	st.shared.u16 	[%r20+388], %rs123;
	// begin inline asm
	{  cvt.rn.f16.f32 %rs124, %f4663;}

	// end inline asm
	st.shared.u16 	[%r20+390], %rs124;
	setp.gt.s32 	%p61, %r23, 973;
	mov.f32 	%f4664, 0f00000000;
	mov.f32 	%f4665, %f4664;
	@%p61 bra 	$L__BB4_120;
	ld.shared.v2.f32 	{%f4664, %f4665}, [%r24+400];
$L__BB4_120:
	// begin inline asm
	{  cvt.rn.f16.f32 %rs125, %f4664;}

	// end inline asm
	st.shared.u16 	[%r20+392], %rs125;
	// begin inline asm
	{  cvt.rn.f16.f32 %rs126, %f4665;}

	// end inline asm
	st.shared.u16 	[%r20+394], %rs126;
	setp.gt.s32 	%p62, %r23, 972;
	mov.f32 	%f4666, 0f00000000;
	mov.f32 	%f4667, %f4666;
	@%p62 bra 	$L__BB4_122;
	ld.shared.v2.f32 	{%f4666, %f4667}, [%r24+408];
$L__BB4_122:
	// begin inline asm
	{  cvt.rn.f16.f32 %rs127, %f4666;}

	// end inline asm
	st.shared.u16 	[%r20+396], %rs127;
	// begin inline asm
	{  cvt.rn.f16.f32 %rs128, %f4667;}

	// end inline asm
	st.shared.u16 	[%r20+398], %rs128;
	setp.gt.s32 	%p63, %r23, 971;
	mov.f32 	%f4668, 0f00000000;
	mov.f32 	%f4669, %f4668;
	@%p63 bra 	$L__BB4_124;
	ld.shared.v2.f32 	{%f4668, %f4669}, [%r24+416];
$L__BB4_124:
	// begin inline asm
	{  cvt.rn.f16.f32 %rs129, %f4668;}

	// end inline asm
	st.shared.u16 	[%r20+416], %rs129;
	// begin inline asm
	{  cvt.rn.f16.f32 %rs130, %f4669;}

	// end inline asm
	st.shared.u16 	[%r20+418], %rs130;
	setp.gt.s32 	%p64, %r23, 970;
	mov.f32 	%f4670, 0f00000000;
	mov.f32 	%f4671, %f4670;
	@%p64 bra 	$L__BB4_126;
	ld.shared.v2.f32 	{%f4670, %f4671}, [%r24+424];
$L__BB4_126:
	// begin inline asm
	{  cvt.rn.f16.f32 %rs131, %f4670;}

	// end inline asm
	st.shared.u16 	[%r20+420], %rs131;
	// begin inline asm
	{  cvt.rn.f16.f32 %rs132, %f4671;}

	// end inline asm
	st.shared.u16 	[%r20+422], %rs132;
	setp.gt.s32 	%p65, %r23, 969;
	mov.f32 	%f4672, 0f00000000;
	mov.f32 	%f4673, %f4672;
	@%p65 bra 	$L__BB4_128;
	ld.shared.v2.f32 	{%f4672, %f4673}, [%r24+432];
$L__BB4_128:
	// begin inline asm
	{  cvt.rn.f16.f32 %rs133, %f4672;}

	// end inline asm
	st.shared.u16 	[%r20+424], %rs133;
	// begin inline asm
	{  cvt.rn.f16.f32 %rs134, %f4673;}

	// end inline asm
	st.shared.u16 	[%r20+426], %rs134;
	setp.gt.s32 	%p66, %r23, 968;
	mov.f32 	%f4674, 0f00000000;
	mov.f32 	%f4675, %f4674;
	@%p66 bra 	$L__BB4_130;
	ld.shared.v2.f32 	{%f4674, %f4675}, [%r24+440];
$L__BB4_130:
	// begin inline asm
	{  cvt.rn.f16.f32 %rs135, %f4674;}

	// end inline asm
	st.shared.u16 	[%r20+428], %rs135;
	// begin inline asm
	{  cvt.rn.f16.f32 %rs136, %f4675;}

	// end inline asm
	st.shared.u16 	[%r20+430], %rs136;
	setp.gt.s32 	%p67, %r23, 967;
	mov.f32 	%f4676, 0f00000000;
	mov.f32 	%f4677, %f4676;
	@%p67 bra 	$L__BB4_132;
	ld.shared.v2.f32 	{%f4676, %f4677}, [%r24+448];
$L__BB4_132:
	// begin inline asm
	{  cvt.rn.f16.f32 %rs137, %f4676;}

	// end inline asm
	st.shared.u16 	[%r20+448], %rs137;
	// begin inline asm
	{  cvt.rn.f16.f32 %rs138, %f4677;}

	// end inline asm
	st.shared.u16 	[%r20+450], %rs138;
	setp.gt.s32 	%p68, %r23, 966;
	mov.f32 	%f4678, 0f00000000;
	mov.f32 	%f4679, %f4678;
	@%p68 bra 	$L__BB4_134;
	ld.shared.v2.f32 	{%f4678, %f4679}, [%r24+456];
$L__BB4_134:
	// begin inline asm
	{  cvt.rn.f16.f32 %rs139, %f4678;}

	// end inline asm
	st.shared.u16 	[%r20+452], %rs139;
	// begin inline asm
	{  cvt.rn.f16.f32 %rs140, %f4679;}

	// end inline asm
	st.shared.u16 	[%r20+454], %rs140;
	setp.gt.s32 	%p69, %r23, 965;
	mov.f32 	%f4680, 0f00000000;
	mov.f32 	%f4681, %f4680;
	@%p69 bra 	$L__BB4_136;
	ld.shared.v2.f32 	{%f4680, %f4681}, [%r24+464];
$L__BB4_136:
	// begin inline asm
	{  cvt.rn.f16.f32 %rs141, %f4680;}

	// end inline asm
	st.shared.u16 	[%r20+456], %rs141;
	// begin inline asm
	{  cvt.rn.f16.f32 %rs142, %f4681;}

	// end inline asm
	st.shared.u16 	[%r20+458], %rs142;
	setp.gt.s32 	%p70, %r23, 964;
	mov.f32 	%f4682, 0f00000000;
	mov.f32 	%f4683, %f4682;
	@%p70 bra 	$L__BB4_138;
	ld.shared.v2.f32 	{%f4682, %f4683}, [%r24+472];
$L__BB4_138:
	// begin inline asm
	{  cvt.rn.f16.f32 %rs143, %f4682;}

	// end inline asm
	st.shared.u16 	[%r20+460], %rs143;
	// begin inline asm
	{  cvt.rn.f16.f32 %rs144, %f4683;}

	// end inline asm
	st.shared.u16 	[%r20+462], %rs144;
	setp.gt.s32 	%p71, %r23, 963;
	mov.f32 	%f4684, 0f00000000;
	mov.f32 	%f4685, %f4684;
	@%p71 bra 	$L__BB4_140;
	ld.shared.v2.f32 	{%f4684, %f4685}, [%r24+480];
$L__BB4_140:
	// begin inline asm
	{  cvt.rn.f16.f32 %rs145, %f4684;}

	// end inline asm
	st.shared.u16 	[%r20+480], %rs145;
	// begin inline asm
	{  cvt.rn.f16.f32 %rs146, %f4685;}

	// end inline asm
	st.shared.u16 	[%r20+482], %rs146;
	setp.gt.s32 	%p72, %r23, 962;
	mov.f32 	%f4686, 0f00000000;
	mov.f32 	%f4687, %f4686;
	@%p72 bra 	$L__BB4_142;
	ld.shared.v2.f32 	{%f4686, %f4687}, [%r24+488];
$L__BB4_142:
	// begin inline asm
	{  cvt.rn.f16.f32 %rs147, %f4686;}

	// end inline asm
	st.shared.u16 	[%r20+484], %rs147;
	// begin inline asm
	{  cvt.rn.f16.f32 %rs148, %f4687;}

	// end inline asm
	st.shared.u16 	[%r20+486], %rs148;
	setp.gt.s32 	%p73, %r23, 961;
	mov.f32 	%f4688, 0f00000000;
	mov.f32 	%f4689, %f4688;
	@%p73 bra 	$L__BB4_144;
	ld.shared.v2.f32 	{%f4688, %f4689}, [%r24+496];
$L__BB4_144:
	// begin inline asm
	{  cvt.rn.f16.f32 %rs149, %f4688;}

	// end inline asm
	st.shared.u16 	[%r20+488], %rs149;
	// begin inline asm
	{  cvt.rn.f16.f32 %rs150, %f4689;}

	// end inline asm
	st.shared.u16 	[%r20+490], %rs150;
	setp.gt.s32 	%p74, %r23, 960;
	mov.f32 	%f4690, 0f00000000;
	mov.f32 	%f4691, %f4690;
	@%p74 bra 	$L__BB4_146;
	ld.shared.v2.f32 	{%f4690, %f4691}, [%r24+504];
$L__BB4_146:
	setp.gt.s32 	%p75, %r23, 1023;
	// begin inline asm
	{  cvt.rn.f16.f32 %rs151, %f4690;}

	// end inline asm
	st.shared.u16 	[%r20+492], %rs151;
	// begin inline asm
	{  cvt.rn.f16.f32 %rs152, %f4691;}

	// end inline asm
	st.shared.u16 	[%r20+494], %rs152;
	shl.b32 	%r756, %r1, 9;
	mov.u32 	%r757, _ZZ24fft_kernel_radix4_matmulILi1024ELj1EEvP6float2E9_b_matrix;
	add.s32 	%r758, %r757, %r756;
	st.shared.u16 	[%r758], %rs13;
	st.shared.u16 	[%r758+2], %rs14;
	st.shared.u16 	[%r758+32], %rs15;
	st.shared.u16 	[%r758+34], %rs13;
	st.shared.u16 	[%r758+4], %rs13;
	st.shared.u16 	[%r758+6], %rs14;
	st.shared.u16 	[%r758+36], %rs15;
	st.shared.u16 	[%r758+38], %rs13;
	st.shared.u16 	[%r758+8], %rs13;
	st.shared.u16 	[%r758+10], %rs14;
	st.shared.u16 	[%r758+40], %rs15;
	st.shared.u16 	[%r758+42], %rs13;
	st.shared.u16 	[%r758+12], %rs13;
	st.shared.u16 	[%r758+14], %rs14;
	st.shared.u16 	[%r758+44], %rs15;
	st.shared.u16 	[%r758+46], %rs13;
	st.shared.u16 	[%r758+64], %rs13;
	st.shared.u16 	[%r758+66], %rs14;
	st.shared.u16 	[%r758+96], %rs15;
	st.shared.u16 	[%r758+98], %rs13;
	st.shared.u16 	[%r758+68], %rs16;
	st.shared.u16 	[%r758+70], %rs17;
	st.shared.u16 	[%r758+100], %rs18;
	st.shared.u16 	[%r758+102], %rs16;
	st.shared.u16 	[%r758+72], %rs19;
	st.shared.u16 	[%r758+74], %rs20;
	st.shared.u16 	[%r758+104], %rs21;
	st.shared.u16 	[%r758+106], %rs19;
	st.shared.u16 	[%r758+76], %rs22;
	st.shared.u16 	[%r758+78], %rs23;
	st.shared.u16 	[%r758+108], %rs24;
	st.shared.u16 	[%r758+110], %rs22;
	st.shared.u16 	[%r758+128], %rs13;
	st.shared.u16 	[%r758+130], %rs14;
	st.shared.u16 	[%r758+160], %rs15;
	st.shared.u16 	[%r758+162], %rs13;
	st.shared.u16 	[%r758+132], %rs19;
	st.shared.u16 	[%r758+134], %rs20;
	st.shared.u16 	[%r758+164], %rs21;
	st.shared.u16 	[%r758+166], %rs19;
	st.shared.u16 	[%r758+136], %rs13;
	st.shared.u16 	[%r758+138], %rs14;
	st.shared.u16 	[%r758+168], %rs15;
	st.shared.u16 	[%r758+170], %rs13;
	st.shared.u16 	[%r758+140], %rs19;
	st.shared.u16 	[%r758+142], %rs20;
	st.shared.u16 	[%r758+172], %rs21;
	st.shared.u16 	[%r758+174], %rs19;
	st.shared.u16 	[%r758+192], %rs13;
	st.shared.u16 	[%r758+194], %rs14;
	st.shared.u16 	[%r758+224], %rs15;
	st.shared.u16 	[%r758+226], %rs13;
	st.shared.u16 	[%r758+196], %rs22;
	st.shared.u16 	[%r758+198], %rs23;
	st.shared.u16 	[%r758+228], %rs24;
	st.shared.u16 	[%r758+230], %rs22;
	st.shared.u16 	[%r758+200], %rs19;
	st.shared.u16 	[%r758+202], %rs20;
	st.shared.u16 	[%r758+232], %rs21;
	st.shared.u16 	[%r758+234], %rs19;
	st.shared.u16 	[%r758+204], %rs16;
	st.shared.u16 	[%r758+206], %rs17;
	st.shared.u16 	[%r758+236], %rs18;
	st.shared.u16 	[%r758+238], %rs16;
	mov.b32 	%r759, 16;
	wmma.load.a.sync.aligned.row.m16n16k16.shared.f16 	{%r760, %r761, %r762, %r763, %r764, %r765, %r766, %r767}, [%r20], %r759;
	wmma.load.b.sync.aligned.row.m16n16k16.shared.f16 	{%r768, %r769, %r770, %r771, %r772, %r773, %r774, %r775}, [%r758], %r759;
	mov.f32 	%f1992, 0f00000000;
	wmma.mma.sync.aligned.row.row.m16n16k16.f32.f32 {%f1993, %f1994, %f1995, %f1996, %f1997, %f1998, %f1999, %f2000}, {%r760, %r761, %r762, %r763, %r764, %r765, %r766, %r767}, {%r768, %r769, %r770, %r771, %r772, %r773, %r774, %r775}, {%f1992, %f1992, %f1992, %f1992, %f1992, %f1992, %f1992, %f1992};
	wmma.store.d.sync.aligned.row.m16n16k16.shared.f32 	[%r21], {%f1993, %f1994, %f1995, %f1996, %f1997, %f1998, %f1999, %f2000}, %r759;
	@%p75 bra 	$L__BB4_148;
	ld.shared.f32 	%f2001, [%r21];
	ld.shared.f32 	%f2002, [%r21+4];
	st.shared.v2.f32 	[%r24], {%f2001, %f2002};
$L__BB4_148:
	setp.gt.s32 	%p76, %r23, 1022;
	@%p76 bra 	$L__BB4_150;
	ld.shared.f32 	%f2003, [%r21+8];
	ld.shared.f32 	%f2004, [%r21+12];
	st.shared.v2.f32 	[%r24+8], {%f2003, %f2004};
$L__BB4_150:
	setp.gt.s32 	%p77, %r23, 1021;
	@%p77 bra 	$L__BB4_152;
	ld.shared.f32 	%f2005, [%r21+16];
	ld.shared.f32 	%f2006, [%r21+20];
	st.shared.v2.f32 	[%r24+16], {%f2005, %f2006};
$L__BB4_152:
	setp.gt.s32 	%p78, %r23, 1020;
	@%p78 bra 	$L__BB4_154;
	ld.shared.f32 	%f2007, [%r21+24];
	ld.shared.f32 	%f2008, [%r21+28];
	st.shared.v2.f32 	[%r24+24], {%f2007, %f2008};
$L__BB4_154:
	setp.gt.s32 	%p79, %r23, 1019;
	@%p79 bra 	$L__BB4_156;
	ld.shared.f32 	%f2009, [%r21+64];
	ld.shared.f32 	%f2010, [%r21+68];
	st.shared.v2.f32 	[%r24+32], {%f2009, %f2010};
$L__BB4_156:
	setp.gt.s32 	%p80, %r23, 1018;
	@%p80 bra 	$L__BB4_158;
	ld.shared.f32 	%f2011, [%r21+72];
	ld.shared.f32 	%f2012, [%r21+76];
	st.shared.v2.f32 	[%r24+40], {%f2011, %f2012};
$L__BB4_158:
	setp.gt.s32 	%p81, %r23, 1017;
	@%p81 bra 	$L__BB4_160;
	ld.shared.f32 	%f2013, [%r21+80];
	ld.shared.f32 	%f2014, [%r21+84];
	st.shared.v2.f32 	[%r24+48], {%f2013, %f2014};
$L__BB4_160:
	setp.gt.s32 	%p82, %r23, 1016;
	@%p82 bra 	$L__BB4_162;
	ld.shared.f32 	%f2015, [%r21+88];
	ld.shared.f32 	%f2016, [%r21+92];
	st.shared.v2.f32 	[%r24+56], {%f2015, %f2016};
$L__BB4_162:
	setp.gt.s32 	%p83, %r23, 1015;
	@%p83 bra 	$L__BB4_164;
	ld.shared.f32 	%f2017, [%r21+128];
	ld.shared.f32 	%f2018, [%r21+132];
	st.shared.v2.f32 	[%r24+64], {%f2017, %f2018};
$L__BB4_164:
	setp.gt.s32 	%p84, %r23, 1014;
	@%p84 bra 	$L__BB4_166;
	ld.shared.f32 	%f2019, [%r21+136];
	ld.shared.f32 	%f2020, [%r21+140];
	st.shared.v2.f32 	[%r24+72], {%f2019, %f2020};
$L__BB4_166:
	setp.gt.s32 	%p85, %r23, 1013;
	@%p85 bra 	$L__BB4_168;
	ld.shared.f32 	%f2021, [%r21+144];
	ld.shared.f32 	%f2022, [%r21+148];
	st.shared.v2.f32 	[%r24+80], {%f2021, %f2022};
$L__BB4_168:
	setp.gt.s32 	%p86, %r23, 1012;
	@%p86 bra 	$L__BB4_170;
	ld.shared.f32 	%f2023, [%r21+152];
	ld.shared.f32 	%f2024, [%r21+156];
	st.shared.v2.f32 	[%r24+88], {%f2023, %f2024};
$L__BB4_170:
	setp.gt.s32 	%p87, %r23, 1011;
	@%p87 bra 	$L__BB4_172;
	ld.shared.f32 	%f2025, [%r21+192];
	ld.shared.f32 	%f2026, [%r21+196];
	st.shared.v2.f32 	[%r24+96], {%f2025, %f2026};
$L__BB4_172:
	setp.gt.s32 	%p88, %r23, 1010;
	@%p88 bra 	$L__BB4_174;
	ld.shared.f32 	%f2027, [%r21+200];
	ld.shared.f32 	%f2028, [%r21+204];
	st.shared.v2.f32 	[%r24+104], {%f2027, %f2028};
$L__BB4_174:
	setp.gt.s32 	%p89, %r23, 1009;
	@%p89 bra 	$L__BB4_176;
	ld.shared.f32 	%f2029, [%r21+208];
	ld.shared.f32 	%f2030, [%r21+212];
	st.shared.v2.f32 	[%r24+112], {%f2029, %f2030};
$L__BB4_176:
	setp.gt.s32 	%p90, %r23, 1008;
	@%p90 bra 	$L__BB4_178;
	ld.shared.f32 	%f2031, [%r21+216];
	ld.shared.f32 	%f2032, [%r21+220];
	st.shared.v2.f32 	[%r24+120], {%f2031, %f2032};
$L__BB4_178:
	setp.gt.s32 	%p91, %r23, 1007;
	@%p91 bra 	$L__BB4_180;
	ld.shared.f32 	%f2033, [%r21+256];
	ld.shared.f32 	%f2034, [%r21+260];
	st.shared.v2.f32 	[%r24+128], {%f2033, %f2034};
$L__BB4_180:
	setp.gt.s32 	%p92, %r23, 1006;
	@%p92 bra 	$L__BB4_182;
	ld.shared.f32 	%f2035, [%r21+264];
	ld.shared.f32 	%f2036, [%r21+268];
	st.shared.v2.f32 	[%r24+136], {%f2035, %f2036};
$L__BB4_182:
	setp.gt.s32 	%p93, %r23, 1005;
	@%p93 bra 	$L__BB4_184;
	ld.shared.f32 	%f2037, [%r21+272];
	ld.shared.f32 	%f2038, [%r21+276];
	st.shared.v2.f32 	[%r24+144], {%f2037, %f2038};
$L__BB4_184:
	setp.gt.s32 	%p94, %r23, 1004;
	@%p94 bra 	$L__BB4_186;
	ld.shared.f32 	%f2039, [%r21+280];
	ld.shared.f32 	%f2040, [%r21+284];
	st.shared.v2.f32 	[%r24+152], {%f2039, %f2040};
$L__BB4_186:
	setp.gt.s32 	%p95, %r23, 1003;
	@%p95 bra 	$L__BB4_188;
	ld.shared.f32 	%f2041, [%r21+320];
	ld.shared.f32 	%f2042, [%r21+324];
	st.shared.v2.f32 	[%r24+160], {%f2041, %f2042};
$L__BB4_188:
	setp.gt.s32 	%p96, %r23, 1002;
	@%p96 bra 	$L__BB4_190;
	ld.shared.f32 	%f2043, [%r21+328];
	ld.shared.f32 	%f2044, [%r21+332];
	st.shared.v2.f32 	[%r24+168], {%f2043, %f2044};
$L__BB4_190:
	setp.gt.s32 	%p97, %r23, 1001;
	@%p97 bra 	$L__BB4_192;
	ld.shared.f32 	%f2045, [%r21+336];
	ld.shared.f32 	%f2046, [%r21+340];
	st.shared.v2.f32 	[%r24+176], {%f2045, %f2046};
$L__BB4_192:
	setp.gt.s32 	%p98, %r23, 1000;
	@%p98 bra 	$L__BB4_194;
	ld.shared.f32 	%f2047, [%r21+344];
	ld.shared.f32 	%f2048, [%r21+348];
	st.shared.v2.f32 	[%r24+184], {%f2047, %f2048};
$L__BB4_194:
	setp.gt.s32 	%p99, %r23, 999;
	@%p99 bra 	$L__BB4_196;
	ld.shared.f32 	%f2049, [%r21+384];
	ld.shared.f32 	%f2050, [%r21+388];
	st.shared.v2.f32 	[%r24+192], {%f2049, %f2050};
$L__BB4_196:
	setp.gt.s32 	%p100, %r23, 998;
	@%p100 bra 	$L__BB4_198;
	ld.shared.f32 	%f2051, [%r21+392];
	ld.shared.f32 	%f2052, [%r21+396];
	st.shared.v2.f32 	[%r24+200], {%f2051, %f2052};
$L__BB4_198:
	setp.gt.s32 	%p101, %r23, 997;
	@%p101 bra 	$L__BB4_200;
	ld.shared.f32 	%f2053, [%r21+400];
	ld.shared.f32 	%f2054, [%r21+404];
	st.shared.v2.f32 	[%r24+208], {%f2053, %f2054};
$L__BB4_200:
	setp.gt.s32 	%p102, %r23, 996;
	@%p102 bra 	$L__BB4_202;
	ld.shared.f32 	%f2055, [%r21+408];
	ld.shared.f32 	%f2056, [%r21+412];
	st.shared.v2.f32 	[%r24+216], {%f2055, %f2056};
$L__BB4_202:
	setp.gt.s32 	%p103, %r23, 995;
	@%p103 bra 	$L__BB4_204;
	ld.shared.f32 	%f2057, [%r21+448];
	ld.shared.f32 	%f2058, [%r21+452];
	st.shared.v2.f32 	[%r24+224], {%f2057, %f2058};
$L__BB4_204:
	setp.gt.s32 	%p104, %r23, 994;
	@%p104 bra 	$L__BB4_206;
	ld.shared.f32 	%f2059, [%r21+456];
	ld.shared.f32 	%f2060, [%r21+460];
	st.shared.v2.f32 	[%r24+232], {%f2059, %f2060};
$L__BB4_206:
	setp.gt.s32 	%p105, %r23, 993;
	@%p105 bra 	$L__BB4_208;
	ld.shared.f32 	%f2061, [%r21+464];
	ld.shared.f32 	%f2062, [%r21+468];
	st.shared.v2.f32 	[%r24+240], {%f2061, %f2062};
$L__BB4_208:
	setp.gt.s32 	%p106, %r23, 992;
	@%p106 bra 	$L__BB4_210;
	ld.shared.f32 	%f2063, [%r21+472];
	ld.shared.f32 	%f2064, [%r21+476];
	st.shared.v2.f32 	[%r24+248], {%f2063, %f2064};
$L__BB4_210:
	setp.gt.s32 	%p107, %r23, 991;
	@%p107 bra 	$L__BB4_212;
	ld.shared.f32 	%f2065, [%r21+512];
	ld.shared.f32 	%f2066, [%r21+516];
	st.shared.v2.f32 	[%r24+256], {%f2065, %f2066};
$L__BB4_212:
	setp.gt.s32 	%p108, %r23, 990;
	@%p108 bra 	$L__BB4_214;
	ld.shared.f32 	%f2067, [%r21+520];
	ld.shared.f32 	%f2068, [%r21+524];
	st.shared.v2.f32 	[%r24+264], {%f2067, %f2068};
$L__BB4_214:
	setp.gt.s32 	%p109, %r23, 989;
	@%p109 bra 	$L__BB4_216;
	ld.shared.f32 	%f2069, [%r21+528];
	ld.shared.f32 	%f2070, [%r21+532];
	st.shared.v2.f32 	[%r24+272], {%f2069, %f2070};
$L__BB4_216:
	setp.gt.s32 	%p110, %r23, 988;
	@%p110 bra 	$L__BB4_218;
	ld.shared.f32 	%f2071, [%r21+536];
	ld.shared.f32 	%f2072, [%r21+540];
	st.shared.v2.f32 	[%r24+280], {%f2071, %f2072};
$L__BB4_218:
	setp.gt.s32 	%p111, %r23, 987;
	@%p111 bra 	$L__BB4_220;
	ld.shared.f32 	%f2073, [%r21+576];
	ld.shared.f32 	%f2074, [%r21+580];
	st.shared.v2.f32 	[%r24+288], {%f2073, %f2074};
$L__BB4_220:
	setp.gt.s32 	%p112, %r23, 986;
	@%p112 bra 	$L__BB4_222;
	ld.shared.f32 	%f2075, [%r21+584];
	ld.shared.f32 	%f2076, [%r21+588];
	st.shared.v2.f32 	[%r24+296], {%f2075, %f2076};
$L__BB4_222:
	setp.gt.s32 	%p113, %r23, 985;
	@%p113 bra 	$L__BB4_224;
	ld.shared.f32 	%f2077, [%r21+592];
	ld.shared.f32 	%f2078, [%r21+596];
	st.shared.v2.f32 	[%r24+304], {%f2077, %f2078};
$L__BB4_224:
	setp.gt.s32 	%p114, %r23, 984;
	@%p114 bra 	$L__BB4_226;
	ld.shared.f32 	%f2079, [%r21+600];
	ld.shared.f32 	%f2080, [%r21+604];
	st.shared.v2.f32 	[%r24+312], {%f2079, %f2080};
$L__BB4_226:
	setp.gt.s32 	%p115, %r23, 983;
	@%p115 bra 	$L__BB4_228;
	ld.shared.f32 	%f2081, [%r21+640];
	ld.shared.f32 	%f2082, [%r21+644];
	st.shared.v2.f32 	[%r24+320], {%f2081, %f2082};
$L__BB4_228:
	setp.gt.s32 	%p116, %r23, 982;
	@%p116 bra 	$L__BB4_230;
	ld.shared.f32 	%f2083, [%r21+648];
	ld.shared.f32 	%f2084, [%r21+652];
	st.shared.v2.f32 	[%r24+328], {%f2083, %f2084};
$L__BB4_230:
	setp.gt.s32 	%p117, %r23, 981;
	@%p117 bra 	$L__BB4_232;
	ld.shared.f32 	%f2085, [%r21+656];
	ld.shared.f32 	%f2086, [%r21+660];
	st.shared.v2.f32 	[%r24+336], {%f2085, %f2086};
$L__BB4_232:
	setp.gt.s32 	%p118, %r23, 980;
	@%p118 bra 	$L__BB4_234;
	ld.shared.f32 	%f2087, [%r21+664];
	ld.shared.f32 	%f2088, [%r21+668];
	st.shared.v2.f32 	[%r24+344], {%f2087, %f2088};
$L__BB4_234:
	setp.gt.s32 	%p119, %r23, 979;
	@%p119 bra 	$L__BB4_236;
	ld.shared.f32 	%f2089, [%r21+704];
	ld.shared.f32 	%f2090, [%r21+708];
	st.shared.v2.f32 	[%r24+352], {%f2089, %f2090};
$L__BB4_236:
	setp.gt.s32 	%p120, %r23, 978;
	@%p120 bra 	$L__BB4_238;
	ld.shared.f32 	%f2091, [%r21+712];
	ld.shared.f32 	%f2092, [%r21+716];
	st.shared.v2.f32 	[%r24+360], {%f2091, %f2092};
$L__BB4_238:
	setp.gt.s32 	%p121, %r23, 977;
	@%p121 bra 	$L__BB4_240;
	ld.shared.f32 	%f2093, [%r21+720];
	ld.shared.f32 	%f2094, [%r21+724];
	st.shared.v2.f32 	[%r24+368], {%f2093, %f2094};
$L__BB4_240:
	setp.gt.s32 	%p122, %r23, 976;
	@%p122 bra 	$L__BB4_242;
	ld.shared.f32 	%f2095, [%r21+728];
	ld.shared.f32 	%f2096, [%r21+732];
	st.shared.v2.f32 	[%r24+376], {%f2095, %f2096};
$L__BB4_242:
	setp.gt.s32 	%p123, %r23, 975;
	@%p123 bra 	$L__BB4_244;
	ld.shared.f32 	%f2097, [%r21+768];
	ld.shared.f32 	%f2098, [%r21+772];
	st.shared.v2.f32 	[%r24+384], {%f2097, %f2098};
$L__BB4_244:
	setp.gt.s32 	%p124, %r23, 974;
	@%p124 bra 	$L__BB4_246;
	ld.shared.f32 	%f2099, [%r21+776];
	ld.shared.f32 	%f2100, [%r21+780];
	st.shared.v2.f32 	[%r24+392], {%f2099, %f2100};
$L__BB4_246:
	setp.gt.s32 	%p125, %r23, 973;
	@%p125 bra 	$L__BB4_248;
	ld.shared.f32 	%f2101, [%r21+784];
	ld.shared.f32 	%f2102, [%r21+788];
	st.shared.v2.f32 	[%r24+400], {%f2101, %f2102};
$L__BB4_248:
	setp.gt.s32 	%p126, %r23, 972;
	@%p126 bra 	$L__BB4_250;
	ld.shared.f32 	%f2103, [%r21+792];
	ld.shared.f32 	%f2104, [%r21+796];
	st.shared.v2.f32 	[%r24+408], {%f2103, %f2104};
$L__BB4_250:
	setp.gt.s32 	%p127, %r23, 971;
	@%p127 bra 	$L__BB4_252;
	ld.shared.f32 	%f2105, [%r21+832];
	ld.shared.f32 	%f2106, [%r21+836];
	st.shared.v2.f32 	[%r24+416], {%f2105, %f2106};
$L__BB4_252:
	setp.gt.s32 	%p128, %r23, 970;
	@%p128 bra 	$L__BB4_254;
	ld.shared.f32 	%f2107, [%r21+840];
	ld.shared.f32 	%f2108, [%r21+844];
	st.shared.v2.f32 	[%r24+424], {%f2107, %f2108};
$L__BB4_254:
	setp.gt.s32 	%p129, %r23, 969;
	@%p129 bra 	$L__BB4_256;
	ld.shared.f32 	%f2109, [%r21+848];
	ld.shared.f32 	%f2110, [%r21+852];
	st.shared.v2.f32 	[%r24+432], {%f2109, %f2110};
$L__BB4_256:
	setp.gt.s32 	%p130, %r23, 968;
	@%p130 bra 	$L__BB4_258;
	ld.shared.f32 	%f2111, [%r21+856];
	ld.shared.f32 	%f2112, [%r21+860];
	st.shared.v2.f32 	[%r24+440], {%f2111, %f2112};
$L__BB4_258:
	setp.gt.s32 	%p131, %r23, 967;
	@%p131 bra 	$L__BB4_260;
	ld.shared.f32 	%f2113, [%r21+896];
	ld.shared.f32 	%f2114, [%r21+900];
	st.shared.v2.f32 	[%r24+448], {%f2113, %f2114};
$L__BB4_260:
	setp.gt.s32 	%p132, %r23, 966;
	@%p132 bra 	$L__BB4_262;
	ld.shared.f32 	%f2115, [%r21+904];
	ld.shared.f32 	%f2116, [%r21+908];
	st.shared.v2.f32 	[%r24+456], {%f2115, %f2116};
$L__BB4_262:
	setp.gt.s32 	%p133, %r23, 965;
	@%p133 bra 	$L__BB4_264;
	ld.shared.f32 	%f2117, [%r21+912];
	ld.shared.f32 	%f2118, [%r21+916];
	st.shared.v2.f32 	[%r24+464], {%f2117, %f2118};
$L__BB4_264:
	setp.gt.s32 	%p134, %r23, 964;
	@%p134 bra 	$L__BB4_266;
	ld.shared.f32 	%f2119, [%r21+920];
	ld.shared.f32 	%f2120, [%r21+924];
	st.shared.v2.f32 	[%r24+472], {%f2119, %f2120};
$L__BB4_266:
	setp.gt.s32 	%p135, %r23, 963;
	@%p135 bra 	$L__BB4_268;
	ld.shared.f32 	%f2121, [%r21+960];
	ld.shared.f32 	%f2122, [%r21+964];
	st.shared.v2.f32 	[%r24+480], {%f2121, %f2122};
$L__BB4_268:
	setp.gt.s32 	%p136, %r23, 962;
	@%p136 bra 	$L__BB4_270;
	ld.shared.f32 	%f2123, [%r21+968];
	ld.shared.f32 	%f2124, [%r21+972];
	st.shared.v2.f32 	[%r24+488], {%f2123, %f2124};
$L__BB4_270:
	setp.gt.s32 	%p137, %r23, 961;
	@%p137 bra 	$L__BB4_272;
	ld.shared.f32 	%f2125, [%r21+976];
	ld.shared.f32 	%f2126, [%r21+980];
	st.shared.v2.f32 	[%r24+496], {%f2125, %f2126};
$L__BB4_272:
	setp.gt.s32 	%p138, %r23, 960;
	@%p138 bra 	$L__BB4_274;
	ld.shared.f32 	%f2127, [%r21+984];
	ld.shared.f32 	%f2128, [%r21+988];
	st.shared.v2.f32 	[%r24+504], {%f2127, %f2128};
$L__BB4_274:
	add.s32 	%r1661, %r1661, 1;
	setp.ne.s32 	%p139, %r1661, 16;
	@%p139 bra 	$L__BB4_18;
$L__BB4_275:
	shl.b32 	%r776, %r1, 9;
	mov.u32 	%r777, _ZZ24fft_kernel_radix4_matmulILi1024ELj1EEvP6float2E9_b_matrix;
	add.s32 	%r26, %r777, %r776;
	setp.gt.u32 	%p140, %r1, 15;
	bar.sync 	0;
	@%p140 bra 	$L__BB4_600;
	mov.u32 	%r781, s_data;
	mov.u64 	%rd225, __cudart_i2opi_f;
	mov.u32 	%r1662, %r1;
$L__BB4_277:
	and.b32  	%r28, %r1662, 3;
	shl.b32 	%r778, %r1662, 6;
	and.b32  	%r779, %r778, -256;
	or.b32  	%r29, %r779, %r28;
	setp.gt.s32 	%p141, %r29, 1023;
	shl.b32 	%r780, %r29, 3;
	add.s32 	%r30, %r781, %r780;
	mov.f32 	%f4692, 0f00000000;
	mov.f32 	%f4693, %f4692;
	@%p141 bra 	$L__BB4_279;
	ld.shared.v2.f32 	{%f4692, %f4693}, [%r30];
$L__BB4_279:
	// begin inline asm
	{  cvt.rn.f16.f32 %rs153, %f4692;}

	// end inline asm
	st.shared.u16 	[%r20], %rs153;
	// begin inline asm
	{  cvt.rn.f16.f32 %rs154, %f4693;}

	// end inline asm
	st.shared.u16 	[%r20+2], %rs154;
	setp.gt.s32 	%p142, %r29, 1019;
	mov.f32 	%f4694, 0f00000000;
	mov.f32 	%f4695, %f4694;
	@%p142 bra 	$L__BB4_281;
	ld.shared.v2.f32 	{%f4694, %f4695}, [%r30+32];
$L__BB4_281:
	// begin inline asm
	{  cvt.rn.f16.f32 %rs155, %f4694;}

	// end inline asm
	st.shared.u16 	[%r20+4], %rs155;
	// begin inline asm
	{  cvt.rn.f16.f32 %rs156, %f4695;}

	// end inline asm
	st.shared.u16 	[%r20+6], %rs156;
	setp.gt.s32 	%p143, %r29, 1015;
	mov.f32 	%f4696, 0f00000000;
	mov.f32 	%f4697, %f4696;
	@%p143 bra 	$L__BB4_283;
	ld.shared.v2.f32 	{%f4696, %f4697}, [%r30+64];
$L__BB4_283:
	// begin inline asm
	{  cvt.rn.f16.f32 %rs157, %f4696;}

	// end inline asm
	st.shared.u16 	[%r20+8], %rs157;
	// begin inline asm
	{  cvt.rn.f16.f32 %rs158, %f4697;}

	// end inline asm
	st.shared.u16 	[%r20+10], %rs158;
	setp.gt.s32 	%p144, %r29, 1011;
	mov.f32 	%f4698, 0f00000000;
	mov.f32 	%f4699, %f4698;
	@%p144 bra 	$L__BB4_285;
	ld.shared.v2.f32 	{%f4698, %f4699}, [%r30+96];
$L__BB4_285:
	// begin inline asm
	{  cvt.rn.f16.f32 %rs159, %f4698;}

	// end inline asm
	st.shared.u16 	[%r20+12], %rs159;
	// begin inline asm
	{  cvt.rn.f16.f32 %rs160, %f4699;}

	// end inline asm
	st.shared.u16 	[%r20+14], %rs160;
	setp.gt.s32 	%p145, %r29, 1007;
	mov.f32 	%f4700, 0f00000000;
	mov.f32 	%f4701, %f4700;
	@%p145 bra 	$L__BB4_287;
	ld.shared.v2.f32 	{%f4700, %f4701}, [%r30+128];
$L__BB4_287:
	// begin inline asm
	{  cvt.rn.f16.f32 %rs161, %f4700;}

	// end inline asm
	st.shared.u16 	[%r20+32], %rs161;
	// begin inline asm
	{  cvt.rn.f16.f32 %rs162, %f4701;}

	// end inline asm
	st.shared.u16 	[%r20+34], %rs162;
	setp.gt.s32 	%p146, %r29, 1003;
	mov.f32 	%f4702, 0f00000000;
	mov.f32 	%f4703, %f4702;
	@%p146 bra 	$L__BB4_289;
	ld.shared.v2.f32 	{%f4702, %f4703}, [%r30+160];
$L__BB4_289:
	// begin inline asm
	{  cvt.rn.f16.f32 %rs163, %f4702;}

	// end inline asm
	st.shared.u16 	[%r20+36], %rs163;
	// begin inline asm
	{  cvt.rn.f16.f32 %rs164, %f4703;}

	// end inline asm
	st.shared.u16 	[%r20+38], %rs164;
	setp.gt.s32 	%p147, %r29, 999;
	mov.f32 	%f4704, 0f00000000;
	mov.f32 	%f4705, %f4704;
	@%p147 bra 	$L__BB4_291;
	ld.shared.v2.f32 	{%f4704, %f4705}, [%r30+192];
$L__BB4_291:
	// begin inline asm
	{  cvt.rn.f16.f32 %rs165, %f4704;}

	// end inline asm
	st.shared.u16 	[%r20+40], %rs165;
	// begin inline asm
	{  cvt.rn.f16.f32 %rs166, %f4705;}

	// end inline asm
	st.shared.u16 	[%r20+42], %rs166;
	setp.gt.s32 	%p148, %r29, 995;
	mov.f32 	%f4706, 0f00000000;
	mov.f32 	%f4707, %f4706;
	@%p148 bra 	$L__BB4_293;
	ld.shared.v2.f32 	{%f4706, %f4707}, [%r30+224];
$L__BB4_293:
	// begin inline asm
	{  cvt.rn.f16.f32 %rs167, %f4706;}

	// end inline asm
	st.shared.u16 	[%r20+44], %rs167;
	// begin inline asm
	{  cvt.rn.f16.f32 %rs168, %f4707;}

	// end inline asm
	st.shared.u16 	[%r20+46], %rs168;
	setp.gt.s32 	%p149, %r29, 991;
	mov.f32 	%f4708, 0f00000000;
	mov.f32 	%f4709, %f4708;
	@%p149 bra 	$L__BB4_295;
	ld.shared.v2.f32 	{%f4708, %f4709}, [%r30+256];
$L__BB4_295:
	// begin inline asm
	{  cvt.rn.f16.f32 %rs169, %f4708;}

	// end inline asm
	st.shared.u16 	[%r20+64], %rs169;
	// begin inline asm
	{  cvt.rn.f16.f32 %rs170, %f4709;}

	// end inline asm
	st.shared.u16 	[%r20+66], %rs170;
	setp.gt.s32 	%p150, %r29, 987;
	mov.f32 	%f4710, 0f00000000;
	mov.f32 	%f4711, %f4710;
	@%p150 bra 	$L__BB4_297;
	ld.shared.v2.f32 	{%f4710, %f4711}, [%r30+288];
$L__BB4_297:
	// begin inline asm
	{  cvt.rn.f16.f32 %rs171, %f4710;}

	// end inline asm
	st.shared.u16 	[%r20+68], %rs171;
	// begin inline asm
	{  cvt.rn.f16.f32 %rs172, %f4711;}

	// end inline asm
	st.shared.u16 	[%r20+70], %rs172;
	setp.gt.s32 	%p151, %r29, 983;
	mov.f32 	%f4712, 0f00000000;
	mov.f32 	%f4713, %f4712;
	@%p151 bra 	$L__BB4_299;
	ld.shared.v2.f32 	{%f4712, %f4713}, [%r30+320];
$L__BB4_299:
	// begin inline asm
	{  cvt.rn.f16.f32 %rs173, %f4712;}

	// end inline asm
	st.shared.u16 	[%r20+72], %rs173;
	// begin inline asm
	{  cvt.rn.f16.f32 %rs174, %f4713;}

	// end inline asm
	st.shared.u16 	[%r20+74], %rs174;
	setp.gt.s32 	%p152, %r29, 979;
	mov.f32 	%f4714, 0f00000000;
	mov.f32 	%f4715, %f4714;
	@%p152 bra 	$L__BB4_301;
	ld.shared.v2.f32 	{%f4714, %f4715}, [%r30+352];
$L__BB4_301:
	// begin inline asm
	{  cvt.rn.f16.f32 %rs175, %f4714;}

	// end inline asm
	st.shared.u16 	[%r20+76], %rs175;
	// begin inline asm
	{  cvt.rn.f16.f32 %rs176, %f4715;}

	// end inline asm
	st.shared.u16 	[%r20+78], %rs176;
	setp.gt.s32 	%p153, %r29, 975;
	mov.f32 	%f4716, 0f00000000;
	mov.f32 	%f4717, %f4716;
	@%p153 bra 	$L__BB4_303;
	ld.shared.v2.f32 	{%f4716, %f4717}, [%r30+384];
$L__BB4_303:
	// begin inline asm
	{  cvt.rn.f16.f32 %rs177, %f4716;}

	// end inline asm
	st.shared.u16 	[%r20+96], %rs177;
	// begin inline asm
	{  cvt.rn.f16.f32 %rs178, %f4717;}

	// end inline asm
	st.shared.u16 	[%r20+98], %rs178;
	setp.gt.s32 	%p154, %r29, 971;
	mov.f32 	%f4718, 0f00000000;
	mov.f32 	%f4719, %f4718;
	@%p154 bra 	$L__BB4_305;
	ld.shared.v2.f32 	{%f4718, %f4719}, [%r30+416];
$L__BB4_305:
	// begin inline asm
	{  cvt.rn.f16.f32 %rs179, %f4718;}

	// end inline asm
	st.shared.u16 	[%r20+100], %rs179;
	// begin inline asm
	{  cvt.rn.f16.f32 %rs180, %f4719;}

	// end inline asm
	st.shared.u16 	[%r20+102], %rs180;
	setp.gt.s32 	%p155, %r29, 967;
	mov.f32 	%f4720, 0f00000000;
	mov.f32 	%f4721, %f4720;
	@%p155 bra 	$L__BB4_307;
	ld.shared.v2.f32 	{%f4720, %f4721}, [%r30+448];
$L__BB4_307:
	// begin inline asm
	{  cvt.rn.f16.f32 %rs181, %f4720;}

	// end inline asm
	st.shared.u16 	[%r20+104], %rs181;
	// begin inline asm
	{  cvt.rn.f16.f32 %rs182, %f4721;}

	// end inline asm
	st.shared.u16 	[%r20+106], %rs182;
	setp.gt.s32 	%p156, %r29, 963;
	mov.f32 	%f4722, 0f00000000;
	mov.f32 	%f4723, %f4722;
	@%p156 bra 	$L__BB4_309;
	ld.shared.v2.f32 	{%f4722, %f4723}, [%r30+480];
$L__BB4_309:
	// begin inline asm
	{  cvt.rn.f16.f32 %rs183, %f4722;}

	// end inline asm
	st.shared.u16 	[%r20+108], %rs183;
	// begin inline asm
	{  cvt.rn.f16.f32 %rs184, %f4723;}

	// end inline asm
	st.shared.u16 	[%r20+110], %rs184;
	setp.gt.s32 	%p157, %r29, 959;
	mov.f32 	%f4724, 0f00000000;
	mov.f32 	%f4725, %f4724;
	@%p157 bra 	$L__BB4_311;
	ld.shared.v2.f32 	{%f4724, %f4725}, [%r30+512];
$L__BB4_311:
	// begin inline asm
	{  cvt.rn.f16.f32 %rs185, %f4724;}

	// end inline asm
	st.shared.u16 	[%r20+128], %rs185;
	// begin inline asm
	{  cvt.rn.f16.f32 %rs186, %f4725;}

	// end inline asm
	st.shared.u16 	[%r20+130], %rs186;
	setp.gt.s32 	%p158, %r29, 955;
	mov.f32 	%f4726, 0f00000000;
	mov.f32 	%f4727, %f4726;
	@%p158 bra 	$L__BB4_313;
	ld.shared.v2.f32 	{%f4726, %f4727}, [%r30+544];
$L__BB4_313:
	// begin inline asm
	{  cvt.rn.f16.f32 %rs187, %f4726;}

	// end inline asm
	st.shared.u16 	[%r20+132], %rs187;
	// begin inline asm
	{  cvt.rn.f16.f32 %rs188, %f4727;}

	// end inline asm
	st.shared.u16 	[%r20+134], %rs188;
	setp.gt.s32 	%p159, %r29, 951;
	mov.f32 	%f4728, 0f00000000;
	mov.f32 	%f4729, %f4728;
	@%p159 bra 	$L__BB4_315;
	ld.shared.v2.f32 	{%f4728, %f4729}, [%r30+576];
$L__BB4_315:
	// begin inline asm
	{  cvt.rn.f16.f32 %rs189, %f4728;}

	// end inline asm
	st.shared.u16 	[%r20+136], %rs189;
	// begin inline asm
	{  cvt.rn.f16.f32 %rs190, %f4729;}

	// end inline asm
	st.shared.u16 	[%r20+138], %rs190;
	setp.gt.s32 	%p160, %r29, 947;
	mov.f32 	%f4730, 0f00000000;
	mov.f32 	%f4731, %f4730;
	@%p160 bra 	$L__BB4_317;
	ld.shared.v2.f32 	{%f4730, %f4731}, [%r30+608];
$L__BB4_317:
	// begin inline asm
	{  cvt.rn.f16.f32 %rs191, %f4730;}

	// end inline asm
	st.shared.u16 	[%r20+140], %rs191;
	// begin inline asm
	{  cvt.rn.f16.f32 %rs192, %f4731;}

	// end inline asm
	st.shared.u16 	[%r20+142], %rs192;
	setp.gt.s32 	%p161, %r29, 943;
	mov.f32 	%f4732, 0f00000000;
	mov.f32 	%f4733, %f4732;
	@%p161 bra 	$L__BB4_319;
	ld.shared.v2.f32 	{%f4732, %f4733}, [%r30+640];
$L__BB4_319:
	// begin inline asm
	{  cvt.rn.f16.f32 %rs193, %f4732;}

	// end inline asm
	st.shared.u16 	[%r20+160], %rs193;
	// begin inline asm
	{  cvt.rn.f16.f32 %rs194, %f4733;}

	// end inline asm
	st.shared.u16 	[%r20+162], %rs194;
	setp.gt.s32 	%p162, %r29, 939;
	mov.f32 	%f4734, 0f00000000;
	mov.f32 	%f4735, %f4734;
	@%p162 bra 	$L__BB4_321;
	ld.shared.v2.f32 	{%f4734, %f4735}, [%r30+672];
$L__BB4_321:
	// begin inline asm
	{  cvt.rn.f16.f32 %rs195, %f4734;}

	// end inline asm
	st.shared.u16 	[%r20+164], %rs195;
	// begin inline asm
	{  cvt.rn.f16.f32 %rs196, %f4735;}

	// end inline asm
	st.shared.u16 	[%r20+166], %rs196;
	setp.gt.s32 	%p163, %r29, 935;
	mov.f32 	%f4736, 0f00000000;
	mov.f32 	%f4737, %f4736;
	@%p163 bra 	$L__BB4_323;
	ld.shared.v2.f32 	{%f4736, %f4737}, [%r30+704];
$L__BB4_323:
	// begin inline asm
	{  cvt.rn.f16.f32 %rs197, %f4736;}

	// end inline asm
	st.shared.u16 	[%r20+168], %rs197;
	// begin inline asm
	{  cvt.rn.f16.f32 %rs198, %f4737;}

	// end inline asm
	st.shared.u16 	[%r20+170], %rs198;
	setp.gt.s32 	%p164, %r29, 931;
	mov.f32 	%f4738, 0f00000000;
	mov.f32 	%f4739, %f4738;
	@%p164 bra 	$L__BB4_325;
	ld.shared.v2.f32 	{%f4738, %f4739}, [%r30+736];
$L__BB4_325:
	// begin inline asm
	{  cvt.rn.f16.f32 %rs199, %f4738;}

	// end inline asm
	st.shared.u16 	[%r20+172], %rs199;
	// begin inline asm
	{  cvt.rn.f16.f32 %rs200, %f4739;}

	// end inline asm
	st.shared.u16 	[%r20+174], %rs200;
	setp.gt.s32 	%p165, %r29, 927;
	mov.f32 	%f4740, 0f00000000;
	mov.f32 	%f4741, %f4740;
	@%p165 bra 	$L__BB4_327;
	ld.shared.v2.f32 	{%f4740, %f4741}, [%r30+768];
$L__BB4_327:
	// begin inline asm
	{  cvt.rn.f16.f32 %rs201, %f4740;}

	// end inline asm
	st.shared.u16 	[%r20+192], %rs201;
	// begin inline asm
	{  cvt.rn.f16.f32 %rs202, %f4741;}

	// end inline asm
	st.shared.u16 	[%r20+194], %rs202;
	setp.gt.s32 	%p166, %r29, 923;
	mov.f32 	%f4742, 0f00000000;
	mov.f32 	%f4743, %f4742;
	@%p166 bra 	$L__BB4_329;
	ld.shared.v2.f32 	{%f4742, %f4743}, [%r30+800];
$L__BB4_329:
	// begin inline asm
	{  cvt.rn.f16.f32 %rs203, %f4742;}

	// end inline asm
	st.shared.u16 	[%r20+196], %rs203;
	// begin inline asm
	{  cvt.rn.f16.f32 %rs204, %f4743;}

	// end inline asm
	st.shared.u16 	[%r20+198], %rs204;
	setp.gt.s32 	%p167, %r29, 919;
	mov.f32 	%f4744, 0f00000000;
	mov.f32 	%f4745, %f4744;
	@%p167 bra 	$L__BB4_331;
	ld.shared.v2.f32 	{%f4744, %f4745}, [%r30+832];
$L__BB4_331:
	// begin inline asm
	{  cvt.rn.f16.f32 %rs205, %f4744;}

	// end inline asm
	st.shared.u16 	[%r20+200], %rs205;
	// begin inline asm
	{  cvt.rn.f16.f32 %rs206, %f4745;}

	// end inline asm
	st.shared.u16 	[%r20+202], %rs206;
	setp.gt.s32 	%p168, %r29, 915;
	mov.f32 	%f4746, 0f00000000;
	mov.f32 	%f4747, %f4746;
	@%p168 bra 	$L__BB4_333;
	ld.shared.v2.f32 	{%f4746, %f4747}, [%r30+864];
$L__BB4_333:
	// begin inline asm
	{  cvt.rn.f16.f32 %rs207, %f4746;}

	// end inline asm
	st.shared.u16 	[%r20+204], %rs207;
	// begin inline asm
	{  cvt.rn.f16.f32 %rs208, %f4747;}

	// end inline asm
	st.shared.u16 	[%r20+206], %rs208;
	setp.gt.s32 	%p169, %r29, 911;
	mov.f32 	%f4748, 0f00000000;
	mov.f32 	%f4749, %f4748;
	@%p169 bra 	$L__BB4_335;
	ld.shared.v2.f32 	{%f4748, %f4749}, [%r30+896];
$L__BB4_335:
	// begin inline asm
	{  cvt.rn.f16.f32 %rs209, %f4748;}

	// end inline asm
	st.shared.u16 	[%r20+224], %rs209;
	// begin inline asm
	{  cvt.rn.f16.f32 %rs210, %f4749;}

	// end inline asm
	st.shared.u16 	[%r20+226], %rs210;
	setp.gt.s32 	%p170, %r29, 907;
	mov.f32 	%f4750, 0f00000000;
	mov.f32 	%f4751, %f4750;
	@%p170 bra 	$L__BB4_337;
	ld.shared.v2.f32 	{%f4750, %f4751}, [%r30+928];
$L__BB4_337:
	// begin inline asm
	{  cvt.rn.f16.f32 %rs211, %f4750;}

	// end inline asm
	st.shared.u16 	[%r20+228], %rs211;
	// begin inline asm
	{  cvt.rn.f16.f32 %rs212, %f4751;}

	// end inline asm
	st.shared.u16 	[%r20+230], %rs212;
	setp.gt.s32 	%p171, %r29, 903;
	mov.f32 	%f4752, 0f00000000;
	mov.f32 	%f4753, %f4752;
	@%p171 bra 	$L__BB4_339;
	ld.shared.v2.f32 	{%f4752, %f4753}, [%r30+960];
$L__BB4_339:
	// begin inline asm
	{  cvt.rn.f16.f32 %rs213, %f4752;}

	// end inline asm
	st.shared.u16 	[%r20+232], %rs213;
	// begin inline asm
	{  cvt.rn.f16.f32 %rs214, %f4753;}

	// end inline asm
	st.shared.u16 	[%r20+234], %rs214;
	setp.gt.s32 	%p172, %r29, 899;
	mov.f32 	%f4754, 0f00000000;
	mov.f32 	%f4755, %f4754;
	@%p172 bra 	$L__BB4_341;
	ld.shared.v2.f32 	{%f4754, %f4755}, [%r30+992];
$L__BB4_341:
	// begin inline asm
	{  cvt.rn.f16.f32 %rs215, %f4754;}

	// end inline asm
	st.shared.u16 	[%r20+236], %rs215;
	// begin inline asm
	{  cvt.rn.f16.f32 %rs216, %f4755;}

	// end inline asm
	st.shared.u16 	[%r20+238], %rs216;
	setp.gt.s32 	%p173, %r29, 895;
	mov.f32 	%f4756, 0f00000000;
	mov.f32 	%f4757, %f4756;
	@%p173 bra 	$L__BB4_343;
	ld.shared.v2.f32 	{%f4756, %f4757}, [%r30+1024];
$L__BB4_343:
	// begin inline asm
	{  cvt.rn.f16.f32 %rs217, %f4756;}

	// end inline asm
	st.shared.u16 	[%r20+256], %rs217;
	// begin inline asm
	{  cvt.rn.f16.f32 %rs218, %f4757;}

	// end inline asm
	st.shared.u16 	[%r20+258], %rs218;
	setp.gt.s32 	%p174, %r29, 891;
	mov.f32 	%f4758, 0f00000000;
	mov.f32 	%f4759, %f4758;
	@%p174 bra 	$L__BB4_345;
	ld.shared.v2.f32 	{%f4758, %f4759}, [%r30+1056];
$L__BB4_345:
	// begin inline asm
	{  cvt.rn.f16.f32 %rs219, %f4758;}

	// end inline asm
	st.shared.u16 	[%r20+260], %rs219;
	// begin inline asm
	{  cvt.rn.f16.f32 %rs220, %f4759;}

	// end inline asm
	st.shared.u16 	[%r20+262], %rs220;
	setp.gt.s32 	%p175, %r29, 887;
	mov.f32 	%f4760, 0f00000000;
	mov.f32 	%f4761, %f4760;
	@%p175 bra 	$L__BB4_347;
	ld.shared.v2.f32 	{%f4760, %f4761}, [%r30+1088];
$L__BB4_347:
	// begin inline asm
	{  cvt.rn.f16.f32 %rs221, %f4760;}

	// end inline asm
	st.shared.u16 	[%r20+264], %rs221;
	// begin inline asm
	{  cvt.rn.f16.f32 %rs222, %f4761;}

	// end inline asm
	st.shared.u16 	[%r20+266], %rs222;
	setp.gt.s32 	%p176, %r29, 883;
	mov.f32 	%f4762, 0f00000000;
	mov.f32 	%f4763, %f4762;
	@%p176 bra 	$L__BB4_349;
	ld.shared.v2.f32 	{%f4762, %f4763}, [%r30+1120];
$L__BB4_349:
	// begin inline asm
	{  cvt.rn.f16.f32 %rs223, %f4762;}

	// end inline asm
	st.shared.u16 	[%r20+268], %rs223;
	// begin inline asm
	{  cvt.rn.f16.f32 %rs224, %f4763;}

	// end inline asm
	st.shared.u16 	[%r20+270], %rs224;
	setp.gt.s32 	%p177, %r29, 879;
	mov.f32 	%f4764, 0f00000000;
	mov.f32 	%f4765, %f4764;
	@%p177 bra 	$L__BB4_351;
	ld.shared.v2.f32 	{%f4764, %f4765}, [%r30+1152];
$L__BB4_351:
	// begin inline asm
	{  cvt.rn.f16.f32 %rs225, %f4764;}

	// end inline asm
	st.shared.u16 	[%r20+288], %rs225;
	// begin inline asm
	{  cvt.rn.f16.f32 %rs226, %f4765;}

	// end inline asm
	st.shared.u16 	[%r20+290], %rs226;
	setp.gt.s32 	%p178, %r29, 875;
	mov.f32 	%f4766, 0f00000000;
	mov.f32 	%f4767, %f4766;
	@%p178 bra 	$L__BB4_353;
	ld.shared.v2.f32 	{%f4766, %f4767}, [%r30+1184];
$L__BB4_353:
	// begin inline asm
	{  cvt.rn.f16.f32 %rs227, %f4766;}

	// end inline asm
	st.shared.u16 	[%r20+292], %rs227;
	// begin inline asm
	{  cvt.rn.f16.f32 %rs228, %f4767;}

	// end inline asm
	st.shared.u16 	[%r20+294], %rs228;
	setp.gt.s32 	%p179, %r29, 871;
	mov.f32 	%f4768, 0f00000000;
	mov.f32 	%f4769, %f4768;
	@%p179 bra 	$L__BB4_355;
	ld.shared.v2.f32 	{%f4768, %f4769}, [%r30+1216];
$L__BB4_355:
	// begin inline asm
	{  cvt.rn.f16.f32 %rs229, %f4768;}

	// end inline asm
	st.shared.u16 	[%r20+296], %rs229;
	// begin inline asm
	{  cvt.rn.f16.f32 %rs230, %f4769;}

	// end inline asm
	st.shared.u16 	[%r20+298], %rs230;
	setp.gt.s32 	%p180, %r29, 867;
	mov.f32 	%f4770, 0f00000000;
	mov.f32 	%f4771, %f4770;
	@%p180 bra 	$L__BB4_357;
	ld.shared.v2.f32 	{%f4770, %f4771}, [%r30+1248];
$L__BB4_357:
	// begin inline asm
	{  cvt.rn.f16.f32 %rs231, %f4770;}

	// end inline asm
	st.shared.u16 	[%r20+300], %rs231;
	// begin inline asm
	{  cvt.rn.f16.f32 %rs232, %f4771;}

	// end inline asm
	st.shared.u16 	[%r20+302], %rs232;
	setp.gt.s32 	%p181, %r29, 863;
	mov.f32 	%f4772, 0f00000000;
	mov.f32 	%f4773, %f4772;
	@%p181 bra 	$L__BB4_359;
	ld.shared.v2.f32 	{%f4772, %f4773}, [%r30+1280];
$L__BB4_359:
	// begin inline asm
	{  cvt.rn.f16.f32 %rs233, %f4772;}

	// end inline asm
	st.shared.u16 	[%r20+320], %rs233;
	// begin inline asm
	{  cvt.rn.f16.f32 %rs234, %f4773;}

	// end inline asm
	st.shared.u16 	[%r20+322], %rs234;
	setp.gt.s32 	%p182, %r29, 859;
	mov.f32 	%f4774, 0f00000000;
	mov.f32 	%f4775, %f4774;
	@%p182 bra 	$L__BB4_361;
	ld.shared.v2.f32 	{%f4774, %f4775}, [%r30+1312];
$L__BB4_361:
	// begin inline asm
	{  cvt.rn.f16.f32 %rs235, %f4774;}

	// end inline asm
	st.shared.u16 	[%r20+324], %rs235;
	// begin inline asm
	{  cvt.rn.f16.f32 %rs236, %f4775;}

	// end inline asm
	st.shared.u16 	[%r20+326], %rs236;
	setp.gt.s32 	%p183, %r29, 855;
	mov.f32 	%f4776, 0f00000000;
	mov.f32 	%f4777, %f4776;
	@%p183 bra 	$L__BB4_363;
	ld.shared.v2.f32 	{%f4776, %f4777}, [%r30+1344];
$L__BB4_363:
	// begin inline asm
	{  cvt.rn.f16.f32 %rs237, %f4776;}

	// end inline asm
	st.shared.u16 	[%r20+328], %rs237;
	// begin inline asm
	{  cvt.rn.f16.f32 %rs238, %f4777;}

	// end inline asm
	st.shared.u16 	[%r20+330], %rs238;
	setp.gt.s32 	%p184, %r29, 851;
	mov.f32 	%f4778, 0f00000000;
	mov.f32 	%f4779, %f4778;
	@%p184 bra 	$L__BB4_365;
	ld.shared.v2.f32 	{%f4778, %f4779}, [%r30+1376];
$L__BB4_365:
	// begin inline asm
	{  cvt.rn.f16.f32 %rs239, %f4778;}

	// end inline asm
	st.shared.u16 	[%r20+332], %rs239;
	// begin inline asm
	{  cvt.rn.f16.f32 %rs240, %f4779;}

	// end inline asm
	st.shared.u16 	[%r20+334], %rs240;
	setp.gt.s32 	%p185, %r29, 847;
	mov.f32 	%f4780, 0f00000000;
	mov.f32 	%f4781, %f4780;
	@%p185 bra 	$L__BB4_367;
	ld.shared.v2.f32 	{%f4780, %f4781}, [%r30+1408];
$L__BB4_367:
	// begin inline asm
	{  cvt.rn.f16.f32 %rs241, %f4780;}

	// end inline asm
	st.shared.u16 	[%r20+352], %rs241;
	// begin inline asm
	{  cvt.rn.f16.f32 %rs242, %f4781;}

	// end inline asm
	st.shared.u16 	[%r20+354], %rs242;
	setp.gt.s32 	%p186, %r29, 843;
	mov.f32 	%f4782, 0f00000000;
	mov.f32 	%f4783, %f4782;
	@%p186 bra 	$L__BB4_369;
	ld.shared.v2.f32 	{%f4782, %f4783}, [%r30+1440];
$L__BB4_369:
	// begin inline asm
	{  cvt.rn.f16.f32 %rs243, %f4782;}

	// end inline asm
	st.shared.u16 	[%r20+356], %rs243;
	// begin inline asm
	{  cvt.rn.f16.f32 %rs244, %f4783;}

	// end inline asm
	st.shared.u16 	[%r20+358], %rs244;
	setp.gt.s32 	%p187, %r29, 839;
	mov.f32 	%f4784, 0f00000000;
	mov.f32 	%f4785, %f4784;
	@%p187 bra 	$L__BB4_371;
	ld.shared.v2.f32 	{%f4784, %f4785}, [%r30+1472];
$L__BB4_371:
	// begin inline asm
	{  cvt.rn.f16.f32 %rs245, %f4784;}

	// end inline asm
	st.shared.u16 	[%r20+360], %rs245;
	// begin inline asm
	{  cvt.rn.f16.f32 %rs246, %f4785;}

	// end inline asm
	st.shared.u16 	[%r20+362], %rs246;
	setp.gt.s32 	%p188, %r29, 835;
	mov.f32 	%f4786, 0f00000000;
	mov.f32 	%f4787, %f4786;
	@%p188 bra 	$L__BB4_373;
	ld.shared.v2.f32 	{%f4786, %f4787}, [%r30+1504];
$L__BB4_373:
	// begin inline asm
	{  cvt.rn.f16.f32 %rs247, %f4786;}

	// end inline asm
	st.shared.u16 	[%r20+364], %rs247;
	// begin inline asm
	{  cvt.rn.f16.f32 %rs248, %f4787;}

	// end inline asm
	st.shared.u16 	[%r20+366], %rs248;
	setp.gt.s32 	%p189, %r29, 831;
	mov.f32 	%f4788, 0f00000000;
	mov.f32 	%f4789, %f4788;
	@%p189 bra 	$L__BB4_375;
	ld.shared.v2.f32 	{%f4788, %f4789}, [%r30+1536];
$L__BB4_375:
	// begin inline asm
	{  cvt.rn.f16.f32 %rs249, %f4788;}

	// end inline asm
	st.shared.u16 	[%r20+384], %rs249;
	// begin inline asm
	{  cvt.rn.f16.f32 %rs250, %f4789;}

	// end inline asm
	st.shared.u16 	[%r20+386], %rs250;
	setp.gt.s32 	%p190, %r29, 827;
	mov.f32 	%f4790, 0f00000000;
	mov.f32 	%f4791, %f4790;
	@%p190 bra 	$L__BB4_377;
	ld.shared.v2.f32 	{%f4790, %f4791}, [%r30+1568];
$L__BB4_377:
	// begin inline asm
	{  cvt.rn.f16.f32 %rs251, %f4790;}

	// end inline asm
	st.shared.u16 	[%r20+388], %rs251;
	// begin inline asm
	{  cvt.rn.f16.f32 %rs252, %f4791;}

	// end inline asm
	st.shared.u16 	[%r20+390], %rs252;
	setp.gt.s32 	%p191, %r29, 823;
	mov.f32 	%f4792, 0f00000000;
	mov.f32 	%f4793, %f4792;
	@%p191 bra 	$L__BB4_379;
	ld.shared.v2.f32 	{%f4792, %f4793}, [%r30+1600];
$L__BB4_379:
	// begin inline asm
	{  cvt.rn.f16.f32 %rs253, %f4792;}

	// end inline asm
	st.shared.u16 	[%r20+392], %rs253;
	// begin inline asm
	{  cvt.rn.f16.f32 %rs254, %f4793;}

	// end inline asm
	st.shared.u16 	[%r20+394], %rs254;
	setp.gt.s32 	%p192, %r29, 819;
	mov.f32 	%f4794, 0f00000000;
	mov.f32 	%f4795, %f4794;
	@%p192 bra 	$L__BB4_381;
	ld.shared.v2.f32 	{%f4794, %f4795}, [%r30+1632];
$L__BB4_381:
	// begin inline asm
	{  cvt.rn.f16.f32 %rs255, %f4794;}

	// end inline asm
	st.shared.u16 	[%r20+396], %rs255;
	// begin inline asm
	{  cvt.rn.f16.f32 %rs256, %f4795;}

	// end inline asm
	st.shared.u16 	[%r20+398], %rs256;
	setp.gt.s32 	%p193, %r29, 815;
	mov.f32 	%f4796, 0f00000000;
	mov.f32 	%f4797, %f4796;
	@%p193 bra 	$L__BB4_383;
	ld.shared.v2.f32 	{%f4796, %f4797}, [%r30+1664];
$L__BB4_383:
	// begin inline asm
	{  cvt.rn.f16.f32 %rs257, %f4796;}

	// end inline asm
	st.shared.u16 	[%r20+416], %rs257;
	// begin inline asm
	{  cvt.rn.f16.f32 %rs258, %f4797;}

	// end inline asm
	st.shared.u16 	[%r20+418], %rs258;
	setp.gt.s32 	%p194, %r29, 811;
	mov.f32 	%f4798, 0f00000000;
	mov.f32 	%f4799, %f4798;
	@%p194 bra 	$L__BB4_385;
	ld.shared.v2.f32 	{%f4798, %f4799}, [%r30+1696];
$L__BB4_385:
	// begin inline asm
	{  cvt.rn.f16.f32 %rs259, %f4798;}

	// end inline asm
	st.shared.u16 	[%r20+420], %rs259;
	// begin inline asm
	{  cvt.rn.f16.f32 %rs260, %f4799;}

	// end inline asm
	st.shared.u16 	[%r20+422], %rs260;
	setp.gt.s32 	%p195, %r29, 807;
	mov.f32 	%f4800, 0f00000000;
	mov.f32 	%f4801, %f4800;
	@%p195 bra 	$L__BB4_387;
	ld.shared.v2.f32 	{%f4800, %f4801}, [%r30+1728];
$L__BB4_387:
	// begin inline asm
	{  cvt.rn.f16.f32 %rs261, %f4800;}

	// end inline asm
	st.shared.u16 	[%r20+424], %rs261;
	// begin inline asm
	{  cvt.rn.f16.f32 %rs262, %f4801;}

	// end inline asm
	st.shared.u16 	[%r20+426], %rs262;
	setp.gt.s32 	%p196, %r29, 803;
	mov.f32 	%f4802, 0f00000000;
	mov.f32 	%f4803, %f4802;
	@%p196 bra 	$L__BB4_389;
	ld.shared.v2.f32 	{%f4802, %f4803}, [%r30+1760];
$L__BB4_389:
	// begin inline asm
	{  cvt.rn.f16.f32 %rs263, %f4802;}

	// end inline asm
	st.shared.u16 	[%r20+428], %rs263;
	// begin inline asm
	{  cvt.rn.f16.f32 %rs264, %f4803;}

	// end inline asm
	st.shared.u16 	[%r20+430], %rs264;
	setp.gt.s32 	%p197, %r29, 799;
	mov.f32 	%f4804, 0f00000000;
	mov.f32 	%f4805, %f4804;
	@%p197 bra 	$L__BB4_391;
	ld.shared.v2.f32 	{%f4804, %f4805}, [%r30+1792];
$L__BB4_391:
	// begin inline asm
	{  cvt.rn.f16.f32 %rs265, %f4804;}

	// end inline asm
	st.shared.u16 	[%r20+448], %rs265;
	// begin inline asm
	{  cvt.rn.f16.f32 %rs266, %f4805;}

	// end inline asm
	st.shared.u16 	[%r20+450], %rs266;
	setp.gt.s32 	%p198, %r29, 795;
	mov.f32 	%f4806, 0f00000000;
	mov.f32 	%f4807, %f4806;
	@%p198 bra 	$L__BB4_393;
	ld.shared.v2.f32 	{%f4806, %f4807}, [%r30+1824];
$L__BB4_393:
	// begin inline asm
	{  cvt.rn.f16.f32 %rs267, %f4806;}

	// end inline asm
	st.shared.u16 	[%r20+452], %rs267;
	// begin inline asm
	{  cvt.rn.f16.f32 %rs268, %f4807;}

	// end inline asm
	st.shared.u16 	[%r20+454], %rs268;
	setp.gt.s32 	%p199, %r29, 791;
	mov.f32 	%f4808, 0f00000000;
	mov.f32 	%f4809, %f4808;
	@%p199 bra 	$L__BB4_395;
	ld.shared.v2.f32 	{%f4808, %f4809}, [%r30+1856];
$L__BB4_395:
	// begin inline asm
	{  cvt.rn.f16.f32 %rs269, %f4808;}

	// end inline asm
	st.shared.u16 	[%r20+456], %rs269;
	// begin inline asm
	{  cvt.rn.f16.f32 %rs270, %f4809;}

	// end inline asm
	st.shared.u16 	[%r20+458], %rs270;
	setp.gt.s32 	%p200, %r29, 787;
	mov.f32 	%f4810, 0f00000000;
	mov.f32 	%f4811, %f4810;
	@%p200 bra 	$L__BB4_397;
	ld.shared.v2.f32 	{%f4810, %f4811}, [%r30+1888];
$L__BB4_397:
	// begin inline asm
	{  cvt.rn.f16.f32 %rs271, %f4810;}

	// end inline asm
	st.shared.u16 	[%r20+460], %rs271;
	// begin inline asm
	{  cvt.rn.f16.f32 %rs272, %f4811;}

	// end inline asm
	st.shared.u16 	[%r20+462], %rs272;
	setp.gt.s32 	%p201, %r29, 783;
	mov.f32 	%f4812, 0f00000000;
	mov.f32 	%f4813, %f4812;
	@%p201 bra 	$L__BB4_399;
	ld.shared.v2.f32 	{%f4812, %f4813}, [%r30+1920];
$L__BB4_399:
	// begin inline asm
	{  cvt.rn.f16.f32 %rs273, %f4812;}

	// end inline asm
	st.shared.u16 	[%r20+480], %rs273;
	// begin inline asm
	{  cvt.rn.f16.f32 %rs274, %f4813;}

	// end inline asm
	st.shared.u16 	[%r20+482], %rs274;
	setp.gt.s32 	%p202, %r29, 779;
	mov.f32 	%f4814, 0f00000000;
	mov.f32 	%f4815, %f4814;
	@%p202 bra 	$L__BB4_401;
	ld.shared.v2.f32 	{%f4814, %f4815}, [%r30+1952];
$L__BB4_401:
	// begin inline asm
	{  cvt.rn.f16.f32 %rs275, %f4814;}

	// end inline asm
	st.shared.u16 	[%r20+484], %rs275;
	// begin inline asm
	{  cvt.rn.f16.f32 %rs276, %f4815;}

	// end inline asm
	st.shared.u16 	[%r20+486], %rs276;
	setp.gt.s32 	%p203, %r29, 775;
	mov.f32 	%f4816, 0f00000000;
	mov.f32 	%f4817, %f4816;
	@%p203 bra 	$L__BB4_403;
	ld.shared.v2.f32 	{%f4816, %f4817}, [%r30+1984];
$L__BB4_403:
	// begin inline asm
	{  cvt.rn.f16.f32 %rs277, %f4816;}

	// end inline asm
	st.shared.u16 	[%r20+488], %rs277;
	// begin inline asm
	{  cvt.rn.f16.f32 %rs278, %f4817;}

	// end inline asm
	st.shared.u16 	[%r20+490], %rs278;
	setp.gt.s32 	%p204, %r29, 771;
	mov.f32 	%f4818, 0f00000000;
	mov.f32 	%f4819, %f4818;
	@%p204 bra 	$L__BB4_405;
	ld.shared.v2.f32 	{%f4818, %f4819}, [%r30+2016];
$L__BB4_405:
	// begin inline asm
	{  cvt.rn.f16.f32 %rs279, %f4818;}

	// end inline asm
	st.shared.u16 	[%r20+492], %rs279;
	// begin inline asm
	{  cvt.rn.f16.f32 %rs280, %f4819;}

	// end inline asm
	st.shared.u16 	[%r20+494], %rs280;
	or.b32  	%r31, %r28, 8;
	mov.b32 	%r1663, 0;
$L__BB4_406:
	mul.lo.s32 	%r33, %r28, %r1663;
	and.b32  	%r783, %r33, 15;
	cvt.rn.f32.u32 	%f2321, %r783;
	mul.f32 	%f2322, %f2321, 0fC0C90FDB;
	mul.f32 	%f513, %f2322, 0f3D800000;
	mul.f32 	%f2323, %f513, 0f3F22F983;
	cvt.rni.s32.f32 	%r1671, %f2323;
	cvt.rn.f32.s32 	%f2324, %r1671;
	fma.rn.f32 	%f2325, %f2324, 0fBFC90FDA, %f513;
	fma.rn.f32 	%f2326, %f2324, 0fB3A22168, %f2325;
	fma.rn.f32 	%f4821, %f2324, 0fA7C234C5, %f2326;
	abs.f32 	%f515, %f513;
	setp.ltu.f32 	%p205, %f515, 0f47CE4780;
	mov.u32 	%r1667, %r1671;
	mov.f32 	%f4820, %f4821;
	@%p205 bra 	$L__BB4_414;
	setp.eq.f32 	%p206, %f515, 0f7F800000;
	@%p206 bra 	$L__BB4_413;
	mov.b32 	%r35, %f513;
	shl.b32 	%r785, %r35, 8;
	or.b32  	%r36, %r785, -2147483648;
	mov.b64 	%rd594, 0;
	mov.b32 	%r1664, 0;
$L__BB4_409:
	.pragma "nounroll";
	mul.wide.u32 	%rd147, %r1664, 4;
	mov.u64 	%rd148, __cudart_i2opi_f;
	add.s64 	%rd149, %rd148, %rd147;
	ld.global.nc.u32 	%r786, [%rd149];
	mad.wide.u32 	%rd150, %r786, %r36, %rd594;
	shr.u64 	%rd594, %rd150, 32;
	add.s64 	%rd151, %rd3, %rd147;
	st.local.u32 	[%rd151], %rd150;
	add.s32 	%r1664, %r1664, 1;
	setp.ne.s32 	%p207, %r1664, 6;
	@%p207 bra 	$L__BB4_409;
	shr.u32 	%r787, %r35, 23;
	st.local.u32 	[%rd3+24], %rd594;
	and.b32  	%r39, %r787, 31;
	and.b32  	%r788, %r787, 224;
	add.s32 	%r789, %r788, -128;
	shr.u32 	%r790, %r789, 5;
	mul.wide.u32 	%rd152, %r790, 4;
	sub.s64 	%rd6, %rd3, %rd152;
	ld.local.u32 	%r1665, [%rd6+24];
	ld.local.u32 	%r1666, [%rd6+20];
	setp.eq.s32 	%p208, %r39, 0;
	@%p208 bra 	$L__BB4_412;
	shf.l.wrap.b32 	%r1665, %r1666, %r1665, %r39;
	ld.local.u32 	%r791, [%rd6+16];
	shf.l.wrap.b32 	%r1666, %r791, %r1666, %r39;
$L__BB4_412:
	shr.u32 	%r792, %r1665, 30;
	shf.l.wrap.b32 	%r793, %r1666, %r1665, 2;
	shl.b32 	%r794, %r1666, 2;
	shr.s32 	%r795, %r793, 31;
	sub.s32 	%r1667, %r795, %r792;
	xor.b32  	%r796, %r795, %r793;
	xor.b32  	%r797, %r795, %r794;
	cvt.u64.u32 	%rd153, %r796;
	shl.b64 	%rd154, %rd153, 32;
	cvt.u64.u32 	%rd155, %r797;
	or.b64  	%rd156, %rd154, %rd155;
	cvt.rn.f64.s64 	%fd1, %rd156;
	mul.f64 	%fd2, %fd1, 0d3BF921FB54442D19;
	cvt.rn.f32.f64 	%f2327, %fd2;
	neg.f32 	%f2328, %f2327;
	setp.lt.s32 	%p209, %r793, 0;
	selp.f32 	%f4820, %f2327, %f2328, %p209;
	bra.uni 	$L__BB4_414;
$L__BB4_413:
	mov.f32 	%f2329, 0f00000000;
	mul.rn.f32 	%f4820, %f513, %f2329;
	mov.b32 	%r1667, 0;
$L__BB4_414:
	setp.ltu.f32 	%p210, %f515, 0f47CE4780;
	add.s32 	%r799, %r1667, 1;
	mul.rn.f32 	%f2330, %f4820, %f4820;
	and.b32  	%r800, %r1667, 1;
	setp.eq.b32 	%p211, %r800, 1;
	selp.f32 	%f2331, %f4820, 0f3F800000, %p211;
	fma.rn.f32 	%f2332, %f2330, %f2331, 0f00000000;
	fma.rn.f32 	%f2333, %f2330, 0f37CBAC00, 0fBAB607ED;
	selp.f32 	%f2334, 0fB94D4153, %f2333, %p211;
	selp.f32 	%f2335, 0f3C0885E4, 0f3D2AAABB, %p211;
	fma.rn.f32 	%f2336, %f2334, %f2330, %f2335;
	selp.f32 	%f2337, 0fBE2AAAA8, 0fBEFFFFFF, %p211;
	fma.rn.f32 	%f2338, %f2336, %f2330, %f2337;
	fma.rn.f32 	%f2339, %f2338, %f2332, %f2331;
	and.b32  	%r801, %r799, 2;
	setp.eq.s32 	%p212, %r801, 0;
	mov.f32 	%f2340, 0f00000000;
	sub.f32 	%f2341, %f2340, %f2339;
	selp.f32 	%f519, %f2339, %f2341, %p212;
	@%p210 bra 	$L__BB4_422;
	setp.eq.f32 	%p213, %f515, 0f7F800000;
	@%p213 bra 	$L__BB4_421;
	mov.b32 	%r48, %f513;
	shl.b32 	%r803, %r48, 8;
	or.b32  	%r49, %r803, -2147483648;
	mov.b64 	%rd595, 0;
	mov.b32 	%r1668, 0;
$L__BB4_417:
	.pragma "nounroll";
	mul.wide.u32 	%rd158, %r1668, 4;
	mov.u64 	%rd159, __cudart_i2opi_f;
	add.s64 	%rd160, %rd159, %rd158;
	ld.global.nc.u32 	%r804, [%rd160];
	mad.wide.u32 	%rd161, %r804, %r49, %rd595;
	shr.u64 	%rd595, %rd161, 32;
	add.s64 	%rd162, %rd2, %rd158;
	st.local.u32 	[%rd162], %rd161;
	add.s32 	%r1668, %r1668, 1;
	setp.ne.s32 	%p214, %r1668, 6;
	@%p214 bra 	$L__BB4_417;
	shr.u32 	%r805, %r48, 23;
	st.local.u32 	[%rd2+24], %rd595;
	and.b32  	%r52, %r805, 31;
	and.b32  	%r806, %r805, 224;
	add.s32 	%r807, %r806, -128;
	shr.u32 	%r808, %r807, 5;
	mul.wide.u32 	%rd163, %r808, 4;
	sub.s64 	%rd9, %rd2, %rd163;
	ld.local.u32 	%r1669, [%rd9+24];
	ld.local.u32 	%r1670, [%rd9+20];
	setp.eq.s32 	%p215, %r52, 0;
	@%p215 bra 	$L__BB4_420;
	shf.l.wrap.b32 	%r1669, %r1670, %r1669, %r52;
	ld.local.u32 	%r809, [%rd9+16];
	shf.l.wrap.b32 	%r1670, %r809, %r1670, %r52;
$L__BB4_420:
	shr.u32 	%r810, %r1669, 30;
	shf.l.wrap.b32 	%r811, %r1670, %r1669, 2;
	shl.b32 	%r812, %r1670, 2;
	shr.s32 	%r813, %r811, 31;
	sub.s32 	%r1671, %r813, %r810;
	xor.b32  	%r814, %r813, %r811;
	xor.b32  	%r815, %r813, %r812;
	cvt.u64.u32 	%rd164, %r814;
	shl.b64 	%rd165, %rd164, 32;
	cvt.u64.u32 	%rd166, %r815;
	or.b64  	%rd167, %rd165, %rd166;
	cvt.rn.f64.s64 	%fd3, %rd167;
	mul.f64 	%fd4, %fd3, 0d3BF921FB54442D19;
	cvt.rn.f32.f64 	%f2342, %fd4;
	neg.f32 	%f2343, %f2342;
	setp.lt.s32 	%p216, %r811, 0;
	selp.f32 	%f4821, %f2342, %f2343, %p216;
	bra.uni 	$L__BB4_422;
$L__BB4_421:
	mov.f32 	%f2344, 0f00000000;
	mul.rn.f32 	%f4821, %f513, %f2344;
	mov.b32 	%r1671, 0;
$L__BB4_422:
	mul.rn.f32 	%f2348, %f4821, %f4821;
	and.b32  	%r817, %r1671, 1;
	setp.eq.b32 	%p217, %r817, 1;
	selp.f32 	%f2349, 0f3F800000, %f4821, %p217;
	fma.rn.f32 	%f2350, %f2348, %f2349, 0f00000000;
	fma.rn.f32 	%f2351, %f2348, 0f37CBAC00, 0fBAB607ED;
	selp.f32 	%f2352, %f2351, 0fB94D4153, %p217;
	selp.f32 	%f2353, 0f3D2AAABB, 0f3C0885E4, %p217;
	fma.rn.f32 	%f2354, %f2352, %f2348, %f2353;
	selp.f32 	%f2355, 0fBEFFFFFF, 0fBE2AAAA8, %p217;
	fma.rn.f32 	%f2356, %f2354, %f2348, %f2355;
	fma.rn.f32 	%f2357, %f2356, %f2350, %f2349;
	and.b32  	%r818, %r1671, 2;
	setp.eq.s32 	%p218, %r818, 0;
	mov.f32 	%f2358, 0f00000000;
	sub.f32 	%f2359, %f2358, %f2357;
	selp.f32 	%f2346, %f2357, %f2359, %p218;
	// begin inline asm
	{  cvt.rn.f16.f32 %rs281, %f519;}

	// end inline asm
	shl.b32 	%r819, %r1663, 6;
	add.s32 	%r61, %r26, %r819;
	st.shared.u16 	[%r61], %rs281;
	// begin inline asm
	{  cvt.rn.f16.f32 %rs282, %f2346;}

	// end inline asm
	st.shared.u16 	[%r61+2], %rs282;
	neg.f32 	%f2347, %f2346;
	// begin inline asm
	{  cvt.rn.f16.f32 %rs283, %f2347;}

	// end inline asm
	st.shared.u16 	[%r61+32], %rs283;
	st.shared.u16 	[%r61+34], %rs281;
	shl.b32 	%r820, %r1663, 2;
	add.s32 	%r62, %r33, %r820;
	and.b32  	%r821, %r62, 15;
	cvt.rn.f32.u32 	%f2360, %r821;
	mul.f32 	%f2361, %f2360, 0fC0C90FDB;
	mul.f32 	%f523, %f2361, 0f3D800000;
	mul.f32 	%f2362, %f523, 0f3F22F983;
	cvt.rni.s32.f32 	%r1679, %f2362;
	cvt.rn.f32.s32 	%f2363, %r1679;
	fma.rn.f32 	%f2364, %f2363, 0fBFC90FDA, %f523;
	fma.rn.f32 	%f2365, %f2363, 0fB3A22168, %f2364;
	fma.rn.f32 	%f4823, %f2363, 0fA7C234C5, %f2365;
	abs.f32 	%f525, %f523;
	setp.ltu.f32 	%p219, %f525, 0f47CE4780;
	mov.u32 	%r1675, %r1679;
	mov.f32 	%f4822, %f4823;
	@%p219 bra 	$L__BB4_430;
	setp.eq.f32 	%p220, %f525, 0f7F800000;
	@%p220 bra 	$L__BB4_429;
	mov.b32 	%r64, %f523;
	shl.b32 	%r823, %r64, 8;
	or.b32  	%r65, %r823, -2147483648;
	mov.b64 	%rd596, 0;
	mov.b32 	%r1672, 0;
$L__BB4_425:
	.pragma "nounroll";
	mul.wide.u32 	%rd169, %r1672, 4;
	mov.u64 	%rd170, __cudart_i2opi_f;
	add.s64 	%rd171, %rd170, %rd169;
	ld.global.nc.u32 	%r824, [%rd171];
	mad.wide.u32 	%rd172, %r824, %r65, %rd596;
	shr.u64 	%rd596, %rd172, 32;
	add.s64 	%rd173, %rd3, %rd169;
	st.local.u32 	[%rd173], %rd172;
	add.s32 	%r1672, %r1672, 1;
	setp.ne.s32 	%p221, %r1672, 6;
	@%p221 bra 	$L__BB4_425;
	shr.u32 	%r825, %r64, 23;
	st.local.u32 	[%rd3+24], %rd596;
	and.b32  	%r68, %r825, 31;
	and.b32  	%r826, %r825, 224;
	add.s32 	%r827, %r826, -128;
	shr.u32 	%r828, %r827, 5;
	mul.wide.u32 	%rd174, %r828, 4;
	sub.s64 	%rd12, %rd3, %rd174;
	ld.local.u32 	%r1673, [%rd12+24];
	ld.local.u32 	%r1674, [%rd12+20];
	setp.eq.s32 	%p222, %r68, 0;
	@%p222 bra 	$L__BB4_428;
	shf.l.wrap.b32 	%r1673, %r1674, %r1673, %r68;
	ld.local.u32 	%r829, [%rd12+16];
	shf.l.wrap.b32 	%r1674, %r829, %r1674, %r68;
$L__BB4_428:
	shr.u32 	%r830, %r1673, 30;
	shf.l.wrap.b32 	%r831, %r1674, %r1673, 2;
	shl.b32 	%r832, %r1674, 2;
	shr.s32 	%r833, %r831, 31;
	sub.s32 	%r1675, %r833, %r830;
	xor.b32  	%r834, %r833, %r831;
	xor.b32  	%r835, %r833, %r832;
	cvt.u64.u32 	%rd175, %r834;
	shl.b64 	%rd176, %rd175, 32;
	cvt.u64.u32 	%rd177, %r835;
	or.b64  	%rd178, %rd176, %rd177;
	cvt.rn.f64.s64 	%fd5, %rd178;
	mul.f64 	%fd6, %fd5, 0d3BF921FB54442D19;
	cvt.rn.f32.f64 	%f2366, %fd6;
	neg.f32 	%f2367, %f2366;
	setp.lt.s32 	%p223, %r831, 0;
	selp.f32 	%f4822, %f2366, %f2367, %p223;
	bra.uni 	$L__BB4_430;
$L__BB4_429:
	mov.f32 	%f2368, 0f00000000;
	mul.rn.f32 	%f4822, %f523, %f2368;
	mov.b32 	%r1675, 0;
$L__BB4_430:
	setp.ltu.f32 	%p224, %f525, 0f47CE4780;
	add.s32 	%r837, %r1675, 1;
	mul.rn.f32 	%f2369, %f4822, %f4822;
	and.b32  	%r838, %r1675, 1;
	setp.eq.b32 	%p225, %r838, 1;
	selp.f32 	%f2370, %f4822, 0f3F800000, %p225;
	fma.rn.f32 	%f2371, %f2369, %f2370, 0f00000000;
	fma.rn.f32 	%f2372, %f2369, 0f37CBAC00, 0fBAB607ED;
	selp.f32 	%f2373, 0fB94D4153, %f2372, %p225;
	selp.f32 	%f2374, 0f3C0885E4, 0f3D2AAABB, %p225;
	fma.rn.f32 	%f2375, %f2373, %f2369, %f2374;
	selp.f32 	%f2376, 0fBE2AAAA8, 0fBEFFFFFF, %p225;
	fma.rn.f32 	%f2377, %f2375, %f2369, %f2376;
	fma.rn.f32 	%f2378, %f2377, %f2371, %f2370;
	and.b32  	%r839, %r837, 2;
	setp.eq.s32 	%p226, %r839, 0;
	mov.f32 	%f2379, 0f00000000;
	sub.f32 	%f2380, %f2379, %f2378;
	selp.f32 	%f529, %f2378, %f2380, %p226;
	@%p224 bra 	$L__BB4_438;
	setp.eq.f32 	%p227, %f525, 0f7F800000;
	@%p227 bra 	$L__BB4_437;
	mov.b32 	%r77, %f523;
	shl.b32 	%r841, %r77, 8;
	or.b32  	%r78, %r841, -2147483648;
	mov.b64 	%rd597, 0;
	mov.b32 	%r1676, 0;
$L__BB4_433:
	.pragma "nounroll";
	mul.wide.u32 	%rd180, %r1676, 4;
	mov.u64 	%rd181, __cudart_i2opi_f;
	add.s64 	%rd182, %rd181, %rd180;
	ld.global.nc.u32 	%r842, [%rd182];
	mad.wide.u32 	%rd183, %r842, %r78, %rd597;
	shr.u64 	%rd597, %rd183, 32;
	add.s64 	%rd184, %rd2, %rd180;
	st.local.u32 	[%rd184], %rd183;
	add.s32 	%r1676, %r1676, 1;
	setp.ne.s32 	%p228, %r1676, 6;
	@%p228 bra 	$L__BB4_433;
	shr.u32 	%r843, %r77, 23;
	st.local.u32 	[%rd2+24], %rd597;
	and.b32  	%r81, %r843, 31;
	and.b32  	%r844, %r843, 224;
	add.s32 	%r845, %r844, -128;
	shr.u32 	%r846, %r845, 5;
	mul.wide.u32 	%rd185, %r846, 4;
	sub.s64 	%rd15, %rd2, %rd185;
	ld.local.u32 	%r1677, [%rd15+24];
	ld.local.u32 	%r1678, [%rd15+20];
	setp.eq.s32 	%p229, %r81, 0;
	@%p229 bra 	$L__BB4_436;
	shf.l.wrap.b32 	%r1677, %r1678, %r1677, %r81;
	ld.local.u32 	%r847, [%rd15+16];
	shf.l.wrap.b32 	%r1678, %r847, %r1678, %r81;
$L__BB4_436:
	shr.u32 	%r848, %r1677, 30;
	shf.l.wrap.b32 	%r849, %r1678, %r1677, 2;
	shl.b32 	%r850, %r1678, 2;
	shr.s32 	%r851, %r849, 31;
	sub.s32 	%r1679, %r851, %r848;
	xor.b32  	%r852, %r851, %r849;
	xor.b32  	%r853, %r851, %r850;
	cvt.u64.u32 	%rd186, %r852;
	shl.b64 	%rd187, %rd186, 32;
	cvt.u64.u32 	%rd188, %r853;
	or.b64  	%rd189, %rd187, %rd188;
	cvt.rn.f64.s64 	%fd7, %rd189;
	mul.f64 	%fd8, %fd7, 0d3BF921FB54442D19;
	cvt.rn.f32.f64 	%f2381, %fd8;
	neg.f32 	%f2382, %f2381;
	setp.lt.s32 	%p230, %r849, 0;
	selp.f32 	%f4823, %f2381, %f2382, %p230;
	bra.uni 	$L__BB4_438;
$L__BB4_437:
	mov.f32 	%f2383, 0f00000000;
	mul.rn.f32 	%f4823, %f523, %f2383;
	mov.b32 	%r1679, 0;
$L__BB4_438:
	mul.rn.f32 	%f2387, %f4823, %f4823;
	and.b32  	%r855, %r1679, 1;
	setp.eq.b32 	%p231, %r855, 1;
	selp.f32 	%f2388, 0f3F800000, %f4823, %p231;
	fma.rn.f32 	%f2389, %f2387, %f2388, 0f00000000;
	fma.rn.f32 	%f2390, %f2387, 0f37CBAC00, 0fBAB607ED;
	selp.f32 	%f2391, %f2390, 0fB94D4153, %p231;
	selp.f32 	%f2392, 0f3D2AAABB, 0f3C0885E4, %p231;
	fma.rn.f32 	%f2393, %f2391, %f2387, %f2392;
	selp.f32 	%f2394, 0fBEFFFFFF, 0fBE2AAAA8, %p231;
	fma.rn.f32 	%f2395, %f2393, %f2387, %f2394;
	fma.rn.f32 	%f2396, %f2395, %f2389, %f2388;
	and.b32  	%r856, %r1679, 2;
	setp.eq.s32 	%p232, %r856, 0;
	mov.f32 	%f2397, 0f00000000;
	sub.f32 	%f2398, %f2397, %f2396;
	selp.f32 	%f2385, %f2396, %f2398, %p232;
	// begin inline asm
	{  cvt.rn.f16.f32 %rs284, %f529;}

	// end inline asm
	st.shared.u16 	[%r61+4], %rs284;
	// begin inline asm
	{  cvt.rn.f16.f32 %rs285, %f2385;}

	// end inline asm
	st.shared.u16 	[%r61+6], %rs285;
	neg.f32 	%f2386, %f2385;
	// begin inline asm
	{  cvt.rn.f16.f32 %rs286, %f2386;}

	// end inline asm
	st.shared.u16 	[%r61+36], %rs286;
	st.shared.u16 	[%r61+38], %rs284;
	mul.lo.s32 	%r857, %r31, %r1663;
	and.b32  	%r858, %r857, 15;
	cvt.rn.f32.u32 	%f2399, %r858;
	mul.f32 	%f2400, %f2399, 0fC0C90FDB;
	mul.f32 	%f533, %f2400, 0f3D800000;
	mul.f32 	%f2401, %f533, 0f3F22F983;
	cvt.rni.s32.f32 	%r1687, %f2401;
	cvt.rn.f32.s32 	%f2402, %r1687;
	fma.rn.f32 	%f2403, %f2402, 0fBFC90FDA, %f533;
	fma.rn.f32 	%f2404, %f2402, 0fB3A22168, %f2403;
	fma.rn.f32 	%f4825, %f2402, 0fA7C234C5, %f2404;
	abs.f32 	%f535, %f533;
	setp.ltu.f32 	%p233, %f535, 0f47CE4780;
	mov.u32 	%r1683, %r1687;
	mov.f32 	%f4824, %f4825;
	@%p233 bra 	$L__BB4_446;
	setp.eq.f32 	%p234, %f535, 0f7F800000;
	@%p234 bra 	$L__BB4_445;
	mov.b32 	%r91, %f533;
	shl.b32 	%r860, %r91, 8;
	or.b32  	%r92, %r860, -2147483648;
	mov.b64 	%rd598, 0;
	mov.b32 	%r1680, 0;
$L__BB4_441:
	.pragma "nounroll";
	mul.wide.u32 	%rd191, %r1680, 4;
	mov.u64 	%rd192, __cudart_i2opi_f;
	add.s64 	%rd193, %rd192, %rd191;
	ld.global.nc.u32 	%r861, [%rd193];
	mad.wide.u32 	%rd194, %r861, %r92, %rd598;
	shr.u64 	%rd598, %rd194, 32;
	add.s64 	%rd195, %rd3, %rd191;
	st.local.u32 	[%rd195], %rd194;
	add.s32 	%r1680, %r1680, 1;
	setp.ne.s32 	%p235, %r1680, 6;
	@%p235 bra 	$L__BB4_441;
	shr.u32 	%r862, %r91, 23;
	st.local.u32 	[%rd3+24], %rd598;
	and.b32  	%r95, %r862, 31;
	and.b32  	%r863, %r862, 224;
	add.s32 	%r864, %r863, -128;
	shr.u32 	%r865, %r864, 5;
	mul.wide.u32 	%rd196, %r865, 4;
	sub.s64 	%rd18, %rd3, %rd196;
	ld.local.u32 	%r1681, [%rd18+24];
	ld.local.u32 	%r1682, [%rd18+20];
	setp.eq.s32 	%p236, %r95, 0;
	@%p236 bra 	$L__BB4_444;
	shf.l.wrap.b32 	%r1681, %r1682, %r1681, %r95;
	ld.local.u32 	%r866, [%rd18+16];
	shf.l.wrap.b32 	%r1682, %r866, %r1682, %r95;
$L__BB4_444:
	shr.u32 	%r867, %r1681, 30;
	shf.l.wrap.b32 	%r868, %r1682, %r1681, 2;
	shl.b32 	%r869, %r1682, 2;
	shr.s32 	%r870, %r868, 31;
	sub.s32 	%r1683, %r870, %r867;
	xor.b32  	%r871, %r870, %r868;
	xor.b32  	%r872, %r870, %r869;
	cvt.u64.u32 	%rd197, %r871;
	shl.b64 	%rd198, %rd197, 32;
	cvt.u64.u32 	%rd199, %r872;
	or.b64  	%rd200, %rd198, %rd199;
	cvt.rn.f64.s64 	%fd9, %rd200;
	mul.f64 	%fd10, %fd9, 0d3BF921FB54442D19;
	cvt.rn.f32.f64 	%f2405, %fd10;
	neg.f32 	%f2406, %f2405;
	setp.lt.s32 	%p237, %r868, 0;
	selp.f32 	%f4824, %f2405, %f2406, %p237;
	bra.uni 	$L__BB4_446;
$L__BB4_445:
	mov.f32 	%f2407, 0f00000000;
	mul.rn.f32 	%f4824, %f533, %f2407;
	mov.b32 	%r1683, 0;
$L__BB4_446:
	setp.ltu.f32 	%p238, %f535, 0f47CE4780;
	add.s32 	%r874, %r1683, 1;
	mul.rn.f32 	%f2408, %f4824, %f4824;
	and.b32  	%r875, %r1683, 1;
	setp.eq.b32 	%p239, %r875, 1;
	selp.f32 	%f2409, %f4824, 0f3F800000, %p239;
	fma.rn.f32 	%f2410, %f2408, %f2409, 0f00000000;
	fma.rn.f32 	%f2411, %f2408, 0f37CBAC00, 0fBAB607ED;
	selp.f32 	%f2412, 0fB94D4153, %f2411, %p239;
	selp.f32 	%f2413, 0f3C0885E4, 0f3D2AAABB, %p239;
	fma.rn.f32 	%f2414, %f2412, %f2408, %f2413;
	selp.f32 	%f2415, 0fBE2AAAA8, 0fBEFFFFFF, %p239;
	fma.rn.f32 	%f2416, %f2414, %f2408, %f2415;
	fma.rn.f32 	%f2417, %f2416, %f2410, %f2409;
	and.b32  	%r876, %r874, 2;
	setp.eq.s32 	%p240, %r876, 0;
	mov.f32 	%f2418, 0f00000000;
	sub.f32 	%f2419, %f2418, %f2417;
	selp.f32 	%f539, %f2417, %f2419, %p240;
	@%p238 bra 	$L__BB4_454;
	setp.eq.f32 	%p241, %f535, 0f7F800000;
	@%p241 bra 	$L__BB4_453;
	mov.b32 	%r104, %f533;
	shl.b32 	%r878, %r104, 8;
	or.b32  	%r105, %r878, -2147483648;
	mov.b64 	%rd599, 0;
	mov.b32 	%r1684, 0;
$L__BB4_449:
	.pragma "nounroll";
	mul.wide.u32 	%rd202, %r1684, 4;
	mov.u64 	%rd203, __cudart_i2opi_f;
	add.s64 	%rd204, %rd203, %rd202;
	ld.global.nc.u32 	%r879, [%rd204];
	mad.wide.u32 	%rd205, %r879, %r105, %rd599;
	shr.u64 	%rd599, %rd205, 32;
	add.s64 	%rd206, %rd2, %rd202;
	st.local.u32 	[%rd206], %rd205;
	add.s32 	%r1684, %r1684, 1;
	setp.ne.s32 	%p242, %r1684, 6;
	@%p242 bra 	$L__BB4_449;
	shr.u32 	%r880, %r104, 23;
	st.local.u32 	[%rd2+24], %rd599;
	and.b32  	%r108, %r880, 31;
	and.b32  	%r881, %r880, 224;
	add.s32 	%r882, %r881, -128;
	shr.u32 	%r883, %r882, 5;
	mul.wide.u32 	%rd207, %r883, 4;
	sub.s64 	%rd21, %rd2, %rd207;
	ld.local.u32 	%r1685, [%rd21+24];
	ld.local.u32 	%r1686, [%rd21+20];
	setp.eq.s32 	%p243, %r108, 0;
	@%p243 bra 	$L__BB4_452;
	shf.l.wrap.b32 	%r1685, %r1686, %r1685, %r108;
	ld.local.u32 	%r884, [%rd21+16];
	shf.l.wrap.b32 	%r1686, %r884, %r1686, %r108;
$L__BB4_452:
	shr.u32 	%r885, %r1685, 30;
	shf.l.wrap.b32 	%r886, %r1686, %r1685, 2;
	shl.b32 	%r887, %r1686, 2;
	shr.s32 	%r888, %r886, 31;
	sub.s32 	%r1687, %r888, %r885;
	xor.b32  	%r889, %r888, %r886;
	xor.b32  	%r890, %r888, %r887;
	cvt.u64.u32 	%rd208, %r889;
	shl.b64 	%rd209, %rd208, 32;
	cvt.u64.u32 	%rd210, %r890;
	or.b64  	%rd211, %rd209, %rd210;
	cvt.rn.f64.s64 	%fd11, %rd211;
	mul.f64 	%fd12, %fd11, 0d3BF921FB54442D19;
	cvt.rn.f32.f64 	%f2420, %fd12;
	neg.f32 	%f2421, %f2420;
	setp.lt.s32 	%p244, %r886, 0;
	selp.f32 	%f4825, %f2420, %f2421, %p244;
	bra.uni 	$L__BB4_454;
$L__BB4_453:
	mov.f32 	%f2422, 0f00000000;
	mul.rn.f32 	%f4825, %f533, %f2422;
	mov.b32 	%r1687, 0;
$L__BB4_454:
	mul.rn.f32 	%f2426, %f4825, %f4825;
	and.b32  	%r892, %r1687, 1;
	setp.eq.b32 	%p245, %r892, 1;
	selp.f32 	%f2427, 0f3F800000, %f4825, %p245;
	fma.rn.f32 	%f2428, %f2426, %f2427, 0f00000000;
	fma.rn.f32 	%f2429, %f2426, 0f37CBAC00, 0fBAB607ED;
	selp.f32 	%f2430, %f2429, 0fB94D4153, %p245;
	selp.f32 	%f2431, 0f3D2AAABB, 0f3C0885E4, %p245;
	fma.rn.f32 	%f2432, %f2430, %f2426, %f2431;
	selp.f32 	%f2433, 0fBEFFFFFF, 0fBE2AAAA8, %p245;
	fma.rn.f32 	%f2434, %f2432, %f2426, %f2433;
	fma.rn.f32 	%f2435, %f2434, %f2428, %f2427;
	and.b32  	%r893, %r1687, 2;
	setp.eq.s32 	%p246, %r893, 0;
	mov.f32 	%f2436, 0f00000000;
	sub.f32 	%f2437, %f2436, %f2435;
	selp.f32 	%f2424, %f2435, %f2437, %p246;
	// begin inline asm
	{  cvt.rn.f16.f32 %rs287, %f539;}

	// end inline asm
	st.shared.u16 	[%r61+8], %rs287;
	// begin inline asm
	{  cvt.rn.f16.f32 %rs288, %f2424;}

	// end inline asm
	st.shared.u16 	[%r61+10], %rs288;
	neg.f32 	%f2425, %f2424;
	// begin inline asm
	{  cvt.rn.f16.f32 %rs289, %f2425;}

	// end inline asm
	st.shared.u16 	[%r61+40], %rs289;
	st.shared.u16 	[%r61+42], %rs287;
	shl.b32 	%r894, %r1663, 3;
	add.s32 	%r895, %r62, %r894;
	and.b32  	%r896, %r895, 15;
	cvt.rn.f32.u32 	%f2438, %r896;
	mul.f32 	%f2439, %f2438, 0fC0C90FDB;
	mul.f32 	%f543, %f2439, 0f3D800000;
	mul.f32 	%f2440, %f543, 0f3F22F983;
	cvt.rni.s32.f32 	%r1695, %f2440;
	cvt.rn.f32.s32 	%f2441, %r1695;
	fma.rn.f32 	%f2442, %f2441, 0fBFC90FDA, %f543;
	fma.rn.f32 	%f2443, %f2441, 0fB3A22168, %f2442;
	fma.rn.f32 	%f4827, %f2441, 0fA7C234C5, %f2443;
	abs.f32 	%f545, %f543;
	setp.ltu.f32 	%p247, %f545, 0f47CE4780;
	mov.u32 	%r1691, %r1695;
	mov.f32 	%f4826, %f4827;
	@%p247 bra 	$L__BB4_462;
	setp.eq.f32 	%p248, %f545, 0f7F800000;
	@%p248 bra 	$L__BB4_461;
	mov.b32 	%r118, %f543;
	shl.b32 	%r898, %r118, 8;
	or.b32  	%r119, %r898, -2147483648;
	mov.b64 	%rd600, 0;
	mov.b32 	%r1688, 0;
$L__BB4_457:
	.pragma "nounroll";
	mul.wide.u32 	%rd213, %r1688, 4;
	mov.u64 	%rd214, __cudart_i2opi_f;
	add.s64 	%rd215, %rd214, %rd213;
	ld.global.nc.u32 	%r899, [%rd215];
	mad.wide.u32 	%rd216, %r899, %r119, %rd600;
	shr.u64 	%rd600, %rd216, 32;
	add.s64 	%rd217, %rd3, %rd213;
	st.local.u32 	[%rd217], %rd216;
	add.s32 	%r1688, %r1688, 1;
	setp.ne.s32 	%p249, %r1688, 6;
	@%p249 bra 	$L__BB4_457;
	shr.u32 	%r900, %r118, 23;
	st.local.u32 	[%rd3+24], %rd600;
	and.b32  	%r122, %r900, 31;
	and.b32  	%r901, %r900, 224;
	add.s32 	%r902, %r901, -128;
	shr.u32 	%r903, %r902, 5;
	mul.wide.u32 	%rd218, %r903, 4;
	sub.s64 	%rd24, %rd3, %rd218;
	ld.local.u32 	%r1689, [%rd24+24];
	ld.local.u32 	%r1690, [%rd24+20];
	setp.eq.s32 	%p250, %r122, 0;
	@%p250 bra 	$L__BB4_460;
	shf.l.wrap.b32 	%r1689, %r1690, %r1689, %r122;
	ld.local.u32 	%r904, [%rd24+16];
	shf.l.wrap.b32 	%r1690, %r904, %r1690, %r122;
$L__BB4_460:
	shr.u32 	%r905, %r1689, 30;
	shf.l.wrap.b32 	%r906, %r1690, %r1689, 2;
	shl.b32 	%r907, %r1690, 2;
	shr.s32 	%r908, %r906, 31;
	sub.s32 	%r1691, %r908, %r905;
	xor.b32  	%r909, %r908, %r906;
	xor.b32  	%r910, %r908, %r907;
	cvt.u64.u32 	%rd219, %r909;
	shl.b64 	%rd220, %rd219, 32;
	cvt.u64.u32 	%rd221, %r910;
	or.b64  	%rd222, %rd220, %rd221;
	cvt.rn.f64.s64 	%fd13, %rd222;
	mul.f64 	%fd14, %fd13, 0d3BF921FB54442D19;
	cvt.rn.f32.f64 	%f2444, %fd14;
	neg.f32 	%f2445, %f2444;
	setp.lt.s32 	%p251, %r906, 0;
	selp.f32 	%f4826, %f2444, %f2445, %p251;
	bra.uni 	$L__BB4_462;
$L__BB4_461:
	mov.f32 	%f2446, 0f00000000;
	mul.rn.f32 	%f4826, %f543, %f2446;
	mov.b32 	%r1691, 0;
$L__BB4_462:
	setp.ltu.f32 	%p252, %f545, 0f47CE4780;
	add.s32 	%r912, %r1691, 1;
	mul.rn.f32 	%f2447, %f4826, %f4826;
	and.b32  	%r913, %r1691, 1;
	setp.eq.b32 	%p253, %r913, 1;
	selp.f32 	%f2448, %f4826, 0f3F800000, %p253;
	fma.rn.f32 	%f2449, %f2447, %f2448, 0f00000000;
	fma.rn.f32 	%f2450, %f2447, 0f37CBAC00, 0fBAB607ED;
	selp.f32 	%f2451, 0fB94D4153, %f2450, %p253;
	selp.f32 	%f2452, 0f3C0885E4, 0f3D2AAABB, %p253;
	fma.rn.f32 	%f2453, %f2451, %f2447, %f2452;
	selp.f32 	%f2454, 0fBE2AAAA8, 0fBEFFFFFF, %p253;
	fma.rn.f32 	%f2455, %f2453, %f2447, %f2454;
	fma.rn.f32 	%f2456, %f2455, %f2449, %f2448;
	and.b32  	%r914, %r912, 2;
	setp.eq.s32 	%p254, %r914, 0;
	mov.f32 	%f2457, 0f00000000;
	sub.f32 	%f2458, %f2457, %f2456;
	selp.f32 	%f549, %f2456, %f2458, %p254;
	@%p252 bra 	$L__BB4_470;
	setp.eq.f32 	%p255, %f545, 0f7F800000;
	@%p255 bra 	$L__BB4_469;
	mov.b32 	%r131, %f543;
	shl.b32 	%r916, %r131, 8;
	or.b32  	%r132, %r916, -2147483648;
	mov.b64 	%rd601, 0;
	mov.b32 	%r1692, 0;
$L__BB4_465:
	.pragma "nounroll";
	mul.wide.u32 	%rd224, %r1692, 4;
	add.s64 	%rd226, %rd225, %rd224;
	ld.global.nc.u32 	%r917, [%rd226];
	mad.wide.u32 	%rd227, %r917, %r132, %rd601;
	shr.u64 	%rd601, %rd227, 32;
	add.s64 	%rd228, %rd2, %rd224;
	st.local.u32 	[%rd228], %rd227;
	add.s32 	%r1692, %r1692, 1;
	setp.ne.s32 	%p256, %r1692, 6;
	@%p256 bra 	$L__BB4_465;
	shr.u32 	%r918, %r131, 23;
	st.local.u32 	[%rd2+24], %rd601;
	and.b32  	%r135, %r918, 31;
	and.b32  	%r919, %r918, 224;
	add.s32 	%r920, %r919, -128;
	shr.u32 	%r921, %r920, 5;
	mul.wide.u32 	%rd229, %r921, 4;
	sub.s64 	%rd27, %rd2, %rd229;
	ld.local.u32 	%r1693, [%rd27+24];
	ld.local.u32 	%r1694, [%rd27+20];
	setp.eq.s32 	%p257, %r135, 0;
	@%p257 bra 	$L__BB4_468;
	shf.l.wrap.b32 	%r1693, %r1694, %r1693, %r135;
	ld.local.u32 	%r922, [%rd27+16];
	shf.l.wrap.b32 	%r1694, %r922, %r1694, %r135;
$L__BB4_468:
	shr.u32 	%r923, %r1693, 30;
	shf.l.wrap.b32 	%r924, %r1694, %r1693, 2;
	shl.b32 	%r925, %r1694, 2;
	shr.s32 	%r926, %r924, 31;
	sub.s32 	%r1695, %r926, %r923;
	xor.b32  	%r927, %r926, %r924;
	xor.b32  	%r928, %r926, %r925;
	cvt.u64.u32 	%rd230, %r927;
	shl.b64 	%rd231, %rd230, 32;
	cvt.u64.u32 	%rd232, %r928;
	or.b64  	%rd233, %rd231, %rd232;
	cvt.rn.f64.s64 	%fd15, %rd233;
	mul.f64 	%fd16, %fd15, 0d3BF921FB54442D19;
	cvt.rn.f32.f64 	%f2459, %fd16;
	neg.f32 	%f2460, %f2459;
	setp.lt.s32 	%p258, %r924, 0;
	selp.f32 	%f4827, %f2459, %f2460, %p258;
	bra.uni 	$L__BB4_470;
$L__BB4_469:
	mov.f32 	%f2461, 0f00000000;
	mul.rn.f32 	%f4827, %f543, %f2461;
	mov.b32 	%r1695, 0;
$L__BB4_470:
	mul.rn.f32 	%f2465, %f4827, %f4827;
	and.b32  	%r930, %r1695, 1;
	setp.eq.b32 	%p259, %r930, 1;
	selp.f32 	%f2466, 0f3F800000, %f4827, %p259;
	fma.rn.f32 	%f2467, %f2465, %f2466, 0f00000000;
	fma.rn.f32 	%f2468, %f2465, 0f37CBAC00, 0fBAB607ED;
	selp.f32 	%f2469, %f2468, 0fB94D4153, %p259;
	selp.f32 	%f2470, 0f3D2AAABB, 0f3C0885E4, %p259;
	fma.rn.f32 	%f2471, %f2469, %f2465, %f2470;
	selp.f32 	%f2472, 0fBEFFFFFF, 0fBE2AAAA8, %p259;
	fma.rn.f32 	%f2473, %f2471, %f2465, %f2472;
	fma.rn.f32 	%f2474, %f2473, %f2467, %f2466;
	and.b32  	%r931, %r1695, 2;
	setp.eq.s32 	%p260, %r931, 0;
	mov.f32 	%f2475, 0f00000000;
	sub.f32 	%f2476, %f2475, %f2474;
	selp.f32 	%f2463, %f2474, %f2476, %p260;
	// begin inline asm
	{  cvt.rn.f16.f32 %rs290, %f549;}

	// end inline asm
	st.shared.u16 	[%r61+12], %rs290;
	// begin inline asm
	{  cvt.rn.f16.f32 %rs291, %f2463;}

	// end inline asm
	st.shared.u16 	[%r61+14], %rs291;
	neg.f32 	%f2464, %f2463;
	// begin inline asm
	{  cvt.rn.f16.f32 %rs292, %f2464;}

	// end inline asm
	st.shared.u16 	[%r61+44], %rs292;
	st.shared.u16 	[%r61+46], %rs290;
	add.s32 	%r1663, %r1663, 1;
	setp.ne.s32 	%p261, %r1663, 4;
	@%p261 bra 	$L__BB4_406;
	setp.gt.s32 	%p262, %r29, 1023;
	mov.b32 	%r932, 16;
	wmma.load.a.sync.aligned.row.m16n16k16.shared.f16 	{%r933, %r934, %r935, %r936, %r937, %r938, %r939, %r940}, [%r20], %r932;
	wmma.load.b.sync.aligned.row.m16n16k16.shared.f16 	{%r941, %r942, %r943, %r944, %r945, %r946, %r947, %r948}, [%r26], %r932;
	mov.f32 	%f2477, 0f00000000;
	wmma.mma.sync.aligned.row.row.m16n16k16.f32.f32 {%f2478, %f2479, %f2480, %f2481, %f2482, %f2483, %f2484, %f2485}, {%r933, %r934, %r935, %r936, %r937, %r938, %r939, %r940}, {%r941, %r942, %r943, %r944, %r945, %r946, %r947, %r948}, {%f2477, %f2477, %f2477, %f2477, %f2477, %f2477, %f2477, %f2477};
	wmma.store.d.sync.aligned.row.m16n16k16.shared.f32 	[%r21], {%f2478, %f2479, %f2480, %f2481, %f2482, %f2483, %f2484, %f2485}, %r932;
	@%p262 bra 	$L__BB4_473;
	ld.shared.f32 	%f2486, [%r21];
	ld.shared.f32 	%f2487, [%r21+4];
	st.shared.v2.f32 	[%r30], {%f2486, %f2487};
$L__BB4_473:
	setp.gt.s32 	%p263, %r29, 1019;
	@%p263 bra 	$L__BB4_475;
	ld.shared.f32 	%f2488, [%r21+8];
	ld.shared.f32 	%f2489, [%r21+12];
	st.shared.v2.f32 	[%r30+32], {%f2488, %f2489};
$L__BB4_475:
	setp.gt.s32 	%p264, %r29, 1015;
	@%p264 bra 	$L__BB4_477;
	ld.shared.f32 	%f2490, [%r21+16];
	ld.shared.f32 	%f2491, [%r21+20];
	st.shared.v2.f32 	[%r30+64], {%f2490, %f2491};
$L__BB4_477:
	setp.gt.s32 	%p265, %r29, 1011;
	@%p265 bra 	$L__BB4_479;
	ld.shared.f32 	%f2492, [%r21+24];
	ld.shared.f32 	%f2493, [%r21+28];
	st.shared.v2.f32 	[%r30+96], {%f2492, %f2493};
$L__BB4_479:
	setp.gt.s32 	%p266, %r29, 1007;
	@%p266 bra 	$L__BB4_481;
	ld.shared.f32 	%f2494, [%r21+64];
	ld.shared.f32 	%f2495, [%r21+68];
	st.shared.v2.f32 	[%r30+128], {%f2494, %f2495};
$L__BB4_481:
	setp.gt.s32 	%p267, %r29, 1003;
	@%p267 bra 	$L__BB4_483;
	ld.shared.f32 	%f2496, [%r21+72];
	ld.shared.f32 	%f2497, [%r21+76];
	st.shared.v2.f32 	[%r30+160], {%f2496, %f2497};
$L__BB4_483:
	setp.gt.s32 	%p268, %r29, 999;
	@%p268 bra 	$L__BB4_485;
	ld.shared.f32 	%f2498, [%r21+80];
	ld.shared.f32 	%f2499, [%r21+84];
	st.shared.v2.f32 	[%r30+192], {%f2498, %f2499};
$L__BB4_485:
	setp.gt.s32 	%p269, %r29, 995;
	@%p269 bra 	$L__BB4_487;
	ld.shared.f32 	%f2500, [%r21+88];
	ld.shared.f32 	%f2501, [%r21+92];
	st.shared.v2.f32 	[%r30+224], {%f2500, %f2501};
$L__BB4_487:
	setp.gt.s32 	%p270, %r29, 991;
	@%p270 bra 	$L__BB4_489;
	ld.shared.f32 	%f2502, [%r21+128];
	ld.shared.f32 	%f2503, [%r21+132];
	st.shared.v2.f32 	[%r30+256], {%f2502, %f2503};
$L__BB4_489:
	setp.gt.s32 	%p271, %r29, 987;
	@%p271 bra 	$L__BB4_491;
	ld.shared.f32 	%f2504, [%r21+136];
	ld.shared.f32 	%f2505, [%r21+140];
	st.shared.v2.f32 	[%r30+288], {%f2504, %f2505};
$L__BB4_491:
	setp.gt.s32 	%p272, %r29, 983;
	@%p272 bra 	$L__BB4_493;
	ld.shared.f32 	%f2506, [%r21+144];
	ld.shared.f32 	%f2507, [%r21+148];
	st.shared.v2.f32 	[%r30+320], {%f2506, %f2507};
$L__BB4_493:
	setp.gt.s32 	%p273, %r29, 979;
	@%p273 bra 	$L__BB4_495;
	ld.shared.f32 	%f2508, [%r21+152];
	ld.shared.f32 	%f2509, [%r21+156];
	st.shared.v2.f32 	[%r30+352], {%f2508, %f2509};
$L__BB4_495:
	setp.gt.s32 	%p274, %r29, 975;
	@%p274 bra 	$L__BB4_497;
	ld.shared.f32 	%f2510, [%r21+192];
	ld.shared.f32 	%f2511, [%r21+196];
	st.shared.v2.f32 	[%r30+384], {%f2510, %f2511};
$L__BB4_497:
	setp.gt.s32 	%p275, %r29, 971;
	@%p275 bra 	$L__BB4_499;
	ld.shared.f32 	%f2512, [%r21+200];
	ld.shared.f32 	%f2513, [%r21+204];
	st.shared.v2.f32 	[%r30+416], {%f2512, %f2513};
$L__BB4_499:
	setp.gt.s32 	%p276, %r29, 967;
	@%p276 bra 	$L__BB4_501;
	ld.shared.f32 	%f2514, [%r21+208];
	ld.shared.f32 	%f2515, [%r21+212];
	st.shared.v2.f32 	[%r30+448], {%f2514, %f2515};
$L__BB4_501:
	setp.gt.s32 	%p277, %r29, 963;
	@%p277 bra 	$L__BB4_503;
	ld.shared.f32 	%f2516, [%r21+216];
	ld.shared.f32 	%f2517, [%r21+220];
	st.shared.v2.f32 	[%r30+480], {%f2516, %f2517};
$L__BB4_503:
	setp.gt.s32 	%p278, %r29, 959;
	@%p278 bra 	$L__BB4_505;
	ld.shared.f32 	%f2518, [%r21+256];
	ld.shared.f32 	%f2519, [%r21+260];
	st.shared.v2.f32 	[%r30+512], {%f2518, %f2519};
$L__BB4_505:
	setp.gt.s32 	%p279, %r29, 955;
	@%p279 bra 	$L__BB4_507;
	ld.shared.f32 	%f2520, [%r21+264];
	ld.shared.f32 	%f2521, [%r21+268];
	st.shared.v2.f32 	[%r30+544], {%f2520, %f2521};
$L__BB4_507:
	setp.gt.s32 	%p280, %r29, 951;
	@%p280 bra 	$L__BB4_509;
	ld.shared.f32 	%f2522, [%r21+272];
	ld.shared.f32 	%f2523, [%r21+276];
	st.shared.v2.f32 	[%r30+576], {%f2522, %f2523};
$L__BB4_509:
	setp.gt.s32 	%p281, %r29, 947;
	@%p281 bra 	$L__BB4_511;
	ld.shared.f32 	%f2524, [%r21+280];
	ld.shared.f32 	%f2525, [%r21+284];
	st.shared.v2.f32 	[%r30+608], {%f2524, %f2525};
$L__BB4_511:
	setp.gt.s32 	%p282, %r29, 943;
	@%p282 bra 	$L__BB4_513;
	ld.shared.f32 	%f2526, [%r21+320];
	ld.shared.f32 	%f2527, [%r21+324];
	st.shared.v2.f32 	[%r30+640], {%f2526, %f2527};
$L__BB4_513:
	setp.gt.s32 	%p283, %r29, 939;
	@%p283 bra 	$L__BB4_515;
	ld.shared.f32 	%f2528, [%r21+328];
	ld.shared.f32 	%f2529, [%r21+332];
	st.shared.v2.f32 	[%r30+672], {%f2528, %f2529};
$L__BB4_515:
	setp.gt.s32 	%p284, %r29, 935;
	@%p284 bra 	$L__BB4_517;
	ld.shared.f32 	%f2530, [%r21+336];
	ld.shared.f32 	%f2531, [%r21+340];
	st.shared.v2.f32 	[%r30+704], {%f2530, %f2531};
$L__BB4_517:
	setp.gt.s32 	%p285, %r29, 931;
	@%p285 bra 	$L__BB4_519;
	ld.shared.f32 	%f2532, [%r21+344];
	ld.shared.f32 	%f2533, [%r21+348];
	st.shared.v2.f32 	[%r30+736], {%f2532, %f2533};
$L__BB4_519:
	setp.gt.s32 	%p286, %r29, 927;
	@%p286 bra 	$L__BB4_521;
	ld.shared.f32 	%f2534, [%r21+384];
	ld.shared.f32 	%f2535, [%r21+388];
	st.shared.v2.f32 	[%r30+768], {%f2534, %f2535};
$L__BB4_521:
	setp.gt.s32 	%p287, %r29, 923;
	@%p287 bra 	$L__BB4_523;
	ld.shared.f32 	%f2536, [%r21+392];
	ld.shared.f32 	%f2537, [%r21+396];
	st.shared.v2.f32 	[%r30+800], {%f2536, %f2537};
$L__BB4_523:
	setp.gt.s32 	%p288, %r29, 919;
	@%p288 bra 	$L__BB4_525;
	ld.shared.f32 	%f2538, [%r21+400];
	ld.shared.f32 	%f2539, [%r21+404];
	st.shared.v2.f32 	[%r30+832], {%f2538, %f2539};
$L__BB4_525:
	setp.gt.s32 	%p289, %r29, 915;
	@%p289 bra 	$L__BB4_527;
	ld.shared.f32 	%f2540, [%r21+408];
	ld.shared.f32 	%f2541, [%r21+412];
	st.shared.v2.f32 	[%r30+864], {%f2540, %f2541};
$L__BB4_527:
	setp.gt.s32 	%p290, %r29, 911;
	@%p290 bra 	$L__BB4_529;
	ld.shared.f32 	%f2542, [%r21+448];
	ld.shared.f32 	%f2543, [%r21+452];
	st.shared.v2.f32 	[%r30+896], {%f2542, %f2543};
$L__BB4_529:
	setp.gt.s32 	%p291, %r29, 907;
	@%p291 bra 	$L__BB4_531;
	ld.shared.f32 	%f2544, [%r21+456];
	ld.shared.f32 	%f2545, [%r21+460];
	st.shared.v2.f32 	[%r30+928], {%f2544, %f2545};
$L__BB4_531:
	setp.gt.s32 	%p292, %r29, 903;
	@%p292 bra 	$L__BB4_533;
	ld.shared.f32 	%f2546, [%r21+464];
	ld.shared.f32 	%f2547, [%r21+468];
	st.shared.v2.f32 	[%r30+960], {%f2546, %f2547};
$L__BB4_533:
	setp.gt.s32 	%p293, %r29, 899;
	@%p293 bra 	$L__BB4_535;
	ld.shared.f32 	%f2548, [%r21+472];
	ld.shared.f32 	%f2549, [%r21+476];
	st.shared.v2.f32 	[%r30+992], {%f2548, %f2549};
$L__BB4_535:
	setp.gt.s32 	%p294, %r29, 895;
	@%p294 bra 	$L__BB4_537;
	ld.shared.f32 	%f2550, [%r21+512];
	ld.shared.f32 	%f2551, [%r21+516];
	st.shared.v2.f32 	[%r30+1024], {%f2550, %f2551};
$L__BB4_537:
	setp.gt.s32 	%p295, %r29, 891;
	@%p295 bra 	$L__BB4_539;
	ld.shared.f32 	%f2552, [%r21+520];
	ld.shared.f32 	%f2553, [%r21+524];
	st.shared.v2.f32 	[%r30+1056], {%f2552, %f2553};
$L__BB4_539:
	setp.gt.s32 	%p296, %r29, 887;
	@%p296 bra 	$L__BB4_541;
	ld.shared.f32 	%f2554, [%r21+528];
	ld.shared.f32 	%f2555, [%r21+532];
	st.shared.v2.f32 	[%r30+1088], {%f2554, %f2555};
$L__BB4_541:
	setp.gt.s32 	%p297, %r29, 883;
	@%p297 bra 	$L__BB4_543;
	ld.shared.f32 	%f2556, [%r21+536];
	ld.shared.f32 	%f2557, [%r21+540];
	st.shared.v2.f32 	[%r30+1120], {%f2556, %f2557};
$L__BB4_543:
	setp.gt.s32 	%p298, %r29, 879;
	@%p298 bra 	$L__BB4_545;
	ld.shared.f32 	%f2558, [%r21+576];
	ld.shared.f32 	%f2559, [%r21+580];
	st.shared.v2.f32 	[%r30+1152], {%f2558, %f2559};
$L__BB4_545:
	setp.gt.s32 	%p299, %r29, 875;
	@%p299 bra 	$L__BB4_547;
	ld.shared.f32 	%f2560, [%r21+584];
	ld.shared.f32 	%f2561, [%r21+588];
	st.shared.v2.f32 	[%r30+1184], {%f2560, %f2561};
$L__BB4_547:
	setp.gt.s32 	%p300, %r29, 871;
	@%p300 bra 	$L__BB4_549;
	ld.shared.f32 	%f2562, [%r21+592];
	ld.shared.f32 	%f2563, [%r21+596];
	st.shared.v2.f32 	[%r30+1216], {%f2562, %f2563};
$L__BB4_549:
	setp.gt.s32 	%p301, %r29, 867;
	@%p301 bra 	$L__BB4_551;
	ld.shared.f32 	%f2564, [%r21+600];
	ld.shared.f32 	%f2565, [%r21+604];
	st.shared.v2.f32 	[%r30+1248], {%f2564, %f2565};
$L__BB4_551:
	setp.gt.s32 	%p302, %r29, 863;
	@%p302 bra 	$L__BB4_553;
	ld.shared.f32 	%f2566, [%r21+640];
	ld.shared.f32 	%f2567, [%r21+644];
	st.shared.v2.f32 	[%r30+1280], {%f2566, %f2567};
$L__BB4_553:
	setp.gt.s32 	%p303, %r29, 859;
	@%p303 bra 	$L__BB4_555;
	ld.shared.f32 	%f2568, [%r21+648];
	ld.shared.f32 	%f2569, [%r21+652];
	st.shared.v2.f32 	[%r30+1312], {%f2568, %f2569};
$L__BB4_555:
	setp.gt.s32 	%p304, %r29, 855;
	@%p304 bra 	$L__BB4_557;
	ld.shared.f32 	%f2570, [%r21+656];
	ld.shared.f32 	%f2571, [%r21+660];
	st.shared.v2.f32 	[%r30+1344], {%f2570, %f2571};
$L__BB4_557:
	setp.gt.s32 	%p305, %r29, 851;
	@%p305 bra 	$L__BB4_559;
	ld.shared.f32 	%f2572, [%r21+664];
	ld.shared.f32 	%f2573, [%r21+668];
	st.shared.v2.f32 	[%r30+1376], {%f2572, %f2573};
$L__BB4_559:
	setp.gt.s32 	%p306, %r29, 847;
	@%p306 bra 	$L__BB4_561;
	ld.shared.f32 	%f2574, [%r21+704];
	ld.shared.f32 	%f2575, [%r21+708];
	st.shared.v2.f32 	[%r30+1408], {%f2574, %f2575};
$L__BB4_561:
	setp.gt.s32 	%p307, %r29, 843;
	@%p307 bra 	$L__BB4_563;
	ld.shared.f32 	%f2576, [%r21+712];
	ld.shared.f32 	%f2577, [%r21+716];
	st.shared.v2.f32 	[%r30+1440], {%f2576, %f2577};
$L__BB4_563:
	setp.gt.s32 	%p308, %r29, 839;
	@%p308 bra 	$L__BB4_565;
	ld.shared.f32 	%f2578, [%r21+720];
	ld.shared.f32 	%f2579, [%r21+724];
	st.shared.v2.f32 	[%r30+1472], {%f2578, %f2579};
$L__BB4_565:
	setp.gt.s32 	%p309, %r29, 835;
	@%p309 bra 	$L__BB4_567;
	ld.shared.f32 	%f2580, [%r21+728];
	ld.shared.f32 	%f2581, [%r21+732];
	st.shared.v2.f32 	[%r30+1504], {%f2580, %f2581};
$L__BB4_567:
	setp.gt.s32 	%p310, %r29, 831;
	@%p310 bra 	$L__BB4_569;
	ld.shared.f32 	%f2582, [%r21+768];
	ld.shared.f32 	%f2583, [%r21+772];
	st.shared.v2.f32 	[%r30+1536], {%f2582, %f2583};
$L__BB4_569:
	setp.gt.s32 	%p311, %r29, 827;
	@%p311 bra 	$L__BB4_571;
	ld.shared.f32 	%f2584, [%r21+776];
	ld.shared.f32 	%f2585, [%r21+780];
	st.shared.v2.f32 	[%r30+1568], {%f2584, %f2585};
$L__BB4_571:
	setp.gt.s32 	%p312, %r29, 823;
	@%p312 bra 	$L__BB4_573;
	ld.shared.f32 	%f2586, [%r21+784];
	ld.shared.f32 	%f2587, [%r21+788];
	st.shared.v2.f32 	[%r30+1600], {%f2586, %f2587};
$L__BB4_573:
	setp.gt.s32 	%p313, %r29, 819;
	@%p313 bra 	$L__BB4_575;
	ld.shared.f32 	%f2588, [%r21+792];
	ld.shared.f32 	%f2589, [%r21+796];
	st.shared.v2.f32 	[%r30+1632], {%f2588, %f2589};
$L__BB4_575:
	setp.gt.s32 	%p314, %r29, 815;
	@%p314 bra 	$L__BB4_577;
	ld.shared.f32 	%f2590, [%r21+832];
	ld.shared.f32 	%f2591, [%r21+836];
	st.shared.v2.f32 	[%r30+1664], {%f2590, %f2591};
$L__BB4_577:
	setp.gt.s32 	%p315, %r29, 811;
	@%p315 bra 	$L__BB4_579;
	ld.shared.f32 	%f2592, [%r21+840];
	ld.shared.f32 	%f2593, [%r21+844];
	st.shared.v2.f32 	[%r30+1696], {%f2592, %f2593};
$L__BB4_579:
	setp.gt.s32 	%p316, %r29, 807;
	@%p316 bra 	$L__BB4_581;
	ld.shared.f32 	%f2594, [%r21+848];
	ld.shared.f32 	%f2595, [%r21+852];
	st.shared.v2.f32 	[%r30+1728], {%f2594, %f2595};
$L__BB4_581:
	setp.gt.s32 	%p317, %r29, 803;
	@%p317 bra 	$L__BB4_583;
	ld.shared.f32 	%f2596, [%r21+856];
	ld.shared.f32 	%f2597, [%r21+860];
	st.shared.v2.f32 	[%r30+1760], {%f2596, %f2597};
$L__BB4_583:
	setp.gt.s32 	%p318, %r29, 799;
	@%p318 bra 	$L__BB4_585;
	ld.shared.f32 	%f2598, [%r21+896];
	ld.shared.f32 	%f2599, [%r21+900];
	st.shared.v2.f32 	[%r30+1792], {%f2598, %f2599};
$L__BB4_585:
	setp.gt.s32 	%p319, %r29, 795;
	@%p319 bra 	$L__BB4_587;
	ld.shared.f32 	%f2600, [%r21+904];
	ld.shared.f32 	%f2601, [%r21+908];
	st.shared.v2.f32 	[%r30+1824], {%f2600, %f2601};
$L__BB4_587:
	setp.gt.s32 	%p320, %r29, 791;
	@%p320 bra 	$L__BB4_589;
	ld.shared.f32 	%f2602, [%r21+912];
	ld.shared.f32 	%f2603, [%r21+916];
	st.shared.v2.f32 	[%r30+1856], {%f2602, %f2603};
$L__BB4_589:
	setp.gt.s32 	%p321, %r29, 787;
	@%p321 bra 	$L__BB4_591;
	ld.shared.f32 	%f2604, [%r21+920];
	ld.shared.f32 	%f2605, [%r21+924];
	st.shared.v2.f32 	[%r30+1888], {%f2604, %f2605};
$L__BB4_591:
	setp.gt.s32 	%p322, %r29, 783;
	@%p322 bra 	$L__BB4_593;
	ld.shared.f32 	%f2606, [%r21+960];
	ld.shared.f32 	%f2607, [%r21+964];
	st.shared.v2.f32 	[%r30+1920], {%f2606, %f2607};
$L__BB4_593:
	setp.gt.s32 	%p323, %r29, 779;
	@%p323 bra 	$L__BB4_595;
	ld.shared.f32 	%f2608, [%r21+968];
	ld.shared.f32 	%f2609, [%r21+972];
	st.shared.v2.f32 	[%r30+1952], {%f2608, %f2609};
$L__BB4_595:
	setp.gt.s32 	%p324, %r29, 775;
	@%p324 bra 	$L__BB4_597;
	ld.shared.f32 	%f2610, [%r21+976];
	ld.shared.f32 	%f2611, [%r21+980];
	st.shared.v2.f32 	[%r30+1984], {%f2610, %f2611};
$L__BB4_597:
	setp.gt.s32 	%p325, %r29, 771;
	@%p325 bra 	$L__BB4_599;
	ld.shared.f32 	%f2612, [%r21+984];
	ld.shared.f32 	%f2613, [%r21+988];
	st.shared.v2.f32 	[%r30+2016], {%f2612, %f2613};
$L__BB4_599:
	add.s32 	%r1662, %r1662, 1;
	setp.ne.s32 	%p326, %r1662, 16;
	@%p326 bra 	$L__BB4_277;
$L__BB4_600:
	setp.gt.u32 	%p327, %r1, 15;
	bar.sync 	0;
	@%p327 bra 	$L__BB4_925;
	mov.u32 	%r952, s_data;
	mov.u64 	%rd313, __cudart_i2opi_f;
	mov.u32 	%r1696, %r1;
$L__BB4_602:
	and.b32  	%r147, %r1696, 15;
	shl.b32 	%r949, %r1696, 6;
	and.b32  	%r950, %r949, -1024;
	or.b32  	%r148, %r950, %r147;
	setp.gt.s32 	%p328, %r148, 1023;
	shl.b32 	%r951, %r148, 3;
	add.s32 	%r149, %r952, %r951;
	mov.f32 	%f4828, 0f00000000;
	mov.f32 	%f4829, %f4828;
	@%p328 bra 	$L__BB4_604;
	ld.shared.v2.f32 	{%f4828, %f4829}, [%r149];
$L__BB4_604:
	// begin inline asm
	{  cvt.rn.f16.f32 %rs293, %f4828;}

	// end inline asm
	st.shared.u16 	[%r20], %rs293;
	// begin inline asm
	{  cvt.rn.f16.f32 %rs294, %f4829;}

	// end inline asm
	st.shared.u16 	[%r20+2], %rs294;
	setp.gt.s32 	%p329, %r148, 1007;
	mov.f32 	%f4830, 0f00000000;
	mov.f32 	%f4831, %f4830;
	@%p329 bra 	$L__BB4_606;
	ld.shared.v2.f32 	{%f4830, %f4831}, [%r149+128];
$L__BB4_606:
	// begin inline asm
	{  cvt.rn.f16.f32 %rs295, %f4830;}

	// end inline asm
	st.shared.u16 	[%r20+4], %rs295;
	// begin inline asm
	{  cvt.rn.f16.f32 %rs296, %f4831;}

	// end inline asm
	st.shared.u16 	[%r20+6], %rs296;
	setp.gt.s32 	%p330, %r148, 991;
	mov.f32 	%f4832, 0f00000000;
	mov.f32 	%f4833, %f4832;
	@%p330 bra 	$L__BB4_608;
	ld.shared.v2.f32 	{%f4832, %f4833}, [%r149+256];
$L__BB4_608:
	// begin inline asm
	{  cvt.rn.f16.f32 %rs297, %f4832;}

	// end inline asm
	st.shared.u16 	[%r20+8], %rs297;
	// begin inline asm
	{  cvt.rn.f16.f32 %rs298, %f4833;}

	// end inline asm
	st.shared.u16 	[%r20+10], %rs298;
	setp.gt.s32 	%p331, %r148, 975;
	mov.f32 	%f4834, 0f00000000;
	mov.f32 	%f4835, %f4834;
	@%p331 bra 	$L__BB4_610;
	ld.shared.v2.f32 	{%f4834, %f4835}, [%r149+384];
$L__BB4_610:
	// begin inline asm
	{  cvt.rn.f16.f32 %rs299, %f4834;}

	// end inline asm
	st.shared.u16 	[%r20+12], %rs299;
	// begin inline asm
	{  cvt.rn.f16.f32 %rs300, %f4835;}

	// end inline asm
	st.shared.u16 	[%r20+14], %rs300;
	setp.gt.s32 	%p332, %r148, 959;
	mov.f32 	%f4836, 0f00000000;
	mov.f32 	%f4837, %f4836;
	@%p332 bra 	$L__BB4_612;
	ld.shared.v2.f32 	{%f4836, %f4837}, [%r149+512];
$L__BB4_612:
	// begin inline asm
	{  cvt.rn.f16.f32 %rs301, %f4836;}

	// end inline asm
	st.shared.u16 	[%r20+32], %rs301;
	// begin inline asm
	{  cvt.rn.f16.f32 %rs302, %f4837;}

	// end inline asm
	st.shared.u16 	[%r20+34], %rs302;
	setp.gt.s32 	%p333, %r148, 943;
	mov.f32 	%f4838, 0f00000000;
	mov.f32 	%f4839, %f4838;
	@%p333 bra 	$L__BB4_614;
	ld.shared.v2.f32 	{%f4838, %f4839}, [%r149+640];
$L__BB4_614:
	// begin inline asm
	{  cvt.rn.f16.f32 %rs303, %f4838;}

	// end inline asm
	st.shared.u16 	[%r20+36], %rs303;
	// begin inline asm
	{  cvt.rn.f16.f32 %rs304, %f4839;}

	// end inline asm
	st.shared.u16 	[%r20+38], %rs304;
	setp.gt.s32 	%p334, %r148, 927;
	mov.f32 	%f4840, 0f00000000;
	mov.f32 	%f4841, %f4840;
	@%p334 bra 	$L__BB4_616;
	ld.shared.v2.f32 	{%f4840, %f4841}, [%r149+768];
$L__BB4_616:
	// begin inline asm
	{  cvt.rn.f16.f32 %rs305, %f4840;}

	// end inline asm
	st.shared.u16 	[%r20+40], %rs305;
	// begin inline asm
	{  cvt.rn.f16.f32 %rs306, %f4841;}

	// end inline asm
	st.shared.u16 	[%r20+42], %rs306;
	setp.gt.s32 	%p335, %r148, 911;
	mov.f32 	%f4842, 0f00000000;
	mov.f32 	%f4843, %f4842;
	@%p335 bra 	$L__BB4_618;
	ld.shared.v2.f32 	{%f4842, %f4843}, [%r149+896];
$L__BB4_618:
	// begin inline asm
	{  cvt.rn.f16.f32 %rs307, %f4842;}

	// end inline asm
	st.shared.u16 	[%r20+44], %rs307;
	// begin inline asm
	{  cvt.rn.f16.f32 %rs308, %f4843;}

	// end inline asm
	st.shared.u16 	[%r20+46], %rs308;
	setp.gt.s32 	%p336, %r148, 895;
	mov.f32 	%f4844, 0f00000000;
	mov.f32 	%f4845, %f4844;
	@%p336 bra 	$L__BB4_620;
	ld.shared.v2.f32 	{%f4844, %f4845}, [%r149+1024];
$L__BB4_620:
	// begin inline asm
	{  cvt.rn.f16.f32 %rs309, %f4844;}

	// end inline asm
	st.shared.u16 	[%r20+64], %rs309;
	// begin inline asm
	{  cvt.rn.f16.f32 %rs310, %f4845;}

	// end inline asm
	st.shared.u16 	[%r20+66], %rs310;
	setp.gt.s32 	%p337, %r148, 879;
	mov.f32 	%f4846, 0f00000000;
	mov.f32 	%f4847, %f4846;
	@%p337 bra 	$L__BB4_622;
	ld.shared.v2.f32 	{%f4846, %f4847}, [%r149+1152];
$L__BB4_622:
	// begin inline asm
	{  cvt.rn.f16.f32 %rs311, %f4846;}

	// end inline asm
	st.shared.u16 	[%r20+68], %rs311;
	// begin inline asm
	{  cvt.rn.f16.f32 %rs312, %f4847;}

	// end inline asm
	st.shared.u16 	[%r20+70], %rs312;
	setp.gt.s32 	%p338, %r148, 863;
	mov.f32 	%f4848, 0f00000000;
	mov.f32 	%f4849, %f4848;
	@%p338 bra 	$L__BB4_624;
	ld.shared.v2.f32 	{%f4848, %f4849}, [%r149+1280];
$L__BB4_624:
	// begin inline asm
	{  cvt.rn.f16.f32 %rs313, %f4848;}

	// end inline asm
	st.shared.u16 	[%r20+72], %rs313;
	// begin inline asm
	{  cvt.rn.f16.f32 %rs314, %f4849;}

	// end inline asm
	st.shared.u16 	[%r20+74], %rs314;
	setp.gt.s32 	%p339, %r148, 847;
	mov.f32 	%f4850, 0f00000000;
	mov.f32 	%f4851, %f4850;
	@%p339 bra 	$L__BB4_626;
	ld.shared.v2.f32 	{%f4850, %f4851}, [%r149+1408];
$L__BB4_626:
	// begin inline asm
	{  cvt.rn.f16.f32 %rs315, %f4850;}

	// end inline asm
	st.shared.u16 	[%r20+76], %rs315;
	// begin inline asm
	{  cvt.rn.f16.f32 %rs316, %f4851;}

	// end inline asm
	st.shared.u16 	[%r20+78], %rs316;
	setp.gt.s32 	%p340, %r148, 831;
	mov.f32 	%f4852, 0f00000000;
	mov.f32 	%f4853, %f4852;
	@%p340 bra 	$L__BB4_628;
	ld.shared.v2.f32 	{%f4852, %f4853}, [%r149+1536];
$L__BB4_628:
	// begin inline asm
	{  cvt.rn.f16.f32 %rs317, %f4852;}

	// end inline asm
	st.shared.u16 	[%r20+96], %rs317;
	// begin inline asm
	{  cvt.rn.f16.f32 %rs318, %f4853;}

	// end inline asm
	st.shared.u16 	[%r20+98], %rs318;
	setp.gt.s32 	%p341, %r148, 815;
	mov.f32 	%f4854, 0f00000000;
	mov.f32 	%f4855, %f4854;
	@%p341 bra 	$L__BB4_630;
	ld.shared.v2.f32 	{%f4854, %f4855}, [%r149+1664];
$L__BB4_630:
	// begin inline asm
	{  cvt.rn.f16.f32 %rs319, %f4854;}

	// end inline asm
	st.shared.u16 	[%r20+100], %rs319;
	// begin inline asm
	{  cvt.rn.f16.f32 %rs320, %f4855;}

	// end inline asm
	st.shared.u16 	[%r20+102], %rs320;
	setp.gt.s32 	%p342, %r148, 799;
	mov.f32 	%f4856, 0f00000000;
	mov.f32 	%f4857, %f4856;
	@%p342 bra 	$L__BB4_632;
	ld.shared.v2.f32 	{%f4856, %f4857}, [%r149+1792];
$L__BB4_632:
	// begin inline asm
	{  cvt.rn.f16.f32 %rs321, %f4856;}

	// end inline asm
	st.shared.u16 	[%r20+104], %rs321;
	// begin inline asm
	{  cvt.rn.f16.f32 %rs322, %f4857;}

	// end inline asm
	st.shared.u16 	[%r20+106], %rs322;
	setp.gt.s32 	%p343, %r148, 783;
	mov.f32 	%f4858, 0f00000000;
	mov.f32 	%f4859, %f4858;
	@%p343 bra 	$L__BB4_634;
	ld.shared.v2.f32 	{%f4858, %f4859}, [%r149+1920];
$L__BB4_634:
	// begin inline asm
	{  cvt.rn.f16.f32 %rs323, %f4858;}

	// end inline asm
	st.shared.u16 	[%r20+108], %rs323;
	// begin inline asm
	{  cvt.rn.f16.f32 %rs324, %f4859;}

	// end inline asm
	st.shared.u16 	[%r20+110], %rs324;
	setp.gt.s32 	%p344, %r148, 767;
	mov.f32 	%f4860, 0f00000000;
	mov.f32 	%f4861, %f4860;
	@%p344 bra 	$L__BB4_636;
	ld.shared.v2.f32 	{%f4860, %f4861}, [%r149+2048];
$L__BB4_636:
	// begin inline asm
	{  cvt.rn.f16.f32 %rs325, %f4860;}

	// end inline asm
	st.shared.u16 	[%r20+128], %rs325;
	// begin inline asm
	{  cvt.rn.f16.f32 %rs326, %f4861;}

	// end inline asm
	st.shared.u16 	[%r20+130], %rs326;
	setp.gt.s32 	%p345, %r148, 751;
	mov.f32 	%f4862, 0f00000000;
	mov.f32 	%f4863, %f4862;
	@%p345 bra 	$L__BB4_638;
	ld.shared.v2.f32 	{%f4862, %f4863}, [%r149+2176];
$L__BB4_638:
	// begin inline asm
	{  cvt.rn.f16.f32 %rs327, %f4862;}

	// end inline asm
	st.shared.u16 	[%r20+132], %rs327;
	// begin inline asm
	{  cvt.rn.f16.f32 %rs328, %f4863;}

	// end inline asm
	st.shared.u16 	[%r20+134], %rs328;
	setp.gt.s32 	%p346, %r148, 735;
	mov.f32 	%f4864, 0f00000000;
	mov.f32 	%f4865, %f4864;
	@%p346 bra 	$L__BB4_640;
	ld.shared.v2.f32 	{%f4864, %f4865}, [%r149+2304];
$L__BB4_640:
	// begin inline asm
	{  cvt.rn.f16.f32 %rs329, %f4864;}

	// end inline asm
	st.shared.u16 	[%r20+136], %rs329;
	// begin inline asm
	{  cvt.rn.f16.f32 %rs330, %f4865;}

	// end inline asm
	st.shared.u16 	[%r20+138], %rs330;
	setp.gt.s32 	%p347, %r148, 719;
	mov.f32 	%f4866, 0f00000000;
	mov.f32 	%f4867, %f4866;
	@%p347 bra 	$L__BB4_642;
	ld.shared.v2.f32 	{%f4866, %f4867}, [%r149+2432];
$L__BB4_642:
	// begin inline asm
	{  cvt.rn.f16.f32 %rs331, %f4866;}

	// end inline asm
	st.shared.u16 	[%r20+140], %rs331;
	// begin inline asm
	{  cvt.rn.f16.f32 %rs332, %f4867;}

	// end inline asm
	st.shared.u16 	[%r20+142], %rs332;
	setp.gt.s32 	%p348, %r148, 703;
	mov.f32 	%f4868, 0f00000000;
	mov.f32 	%f4869, %f4868;
	@%p348 bra 	$L__BB4_644;
	ld.shared.v2.f32 	{%f4868, %f4869}, [%r149+2560];
$L__BB4_644:
	// begin inline asm
	{  cvt.rn.f16.f32 %rs333, %f4868;}

	// end inline asm
	st.shared.u16 	[%r20+160], %rs333;
	// begin inline asm
	{  cvt.rn.f16.f32 %rs334, %f4869;}

	// end inline asm
	st.shared.u16 	[%r20+162], %rs334;
	setp.gt.s32 	%p349, %r148, 687;
	mov.f32 	%f4870, 0f00000000;
	mov.f32 	%f4871, %f4870;
	@%p349 bra 	$L__BB4_646;
	ld.shared.v2.f32 	{%f4870, %f4871}, [%r149+2688];
$L__BB4_646:
	// begin inline asm
	{  cvt.rn.f16.f32 %rs335, %f4870;}

	// end inline asm
	st.shared.u16 	[%r20+164], %rs335;
	// begin inline asm
	{  cvt.rn.f16.f32 %rs336, %f4871;}

	// end inline asm
	st.shared.u16 	[%r20+166], %rs336;
	setp.gt.s32 	%p350, %r148, 671;
	mov.f32 	%f4872, 0f00000000;
	mov.f32 	%f4873, %f4872;
	@%p350 bra 	$L__BB4_648;
	ld.shared.v2.f32 	{%f4872, %f4873}, [%r149+2816];
$L__BB4_648:
	// begin inline asm
	{  cvt.rn.f16.f32 %rs337, %f4872;}

	// end inline asm
	st.shared.u16 	[%r20+168], %rs337;
	// begin inline asm
	{  cvt.rn.f16.f32 %rs338, %f4873;}

	// end inline asm
	st.shared.u16 	[%r20+170], %rs338;
	setp.gt.s32 	%p351, %r148, 655;
	mov.f32 	%f4874, 0f00000000;
	mov.f32 	%f4875, %f4874;
	@%p351 bra 	$L__BB4_650;
	ld.shared.v2.f32 	{%f4874, %f4875}, [%r149+2944];
$L__BB4_650:
	// begin inline asm
	{  cvt.rn.f16.f32 %rs339, %f4874;}

	// end inline asm
	st.shared.u16 	[%r20+172], %rs339;
	// begin inline asm
	{  cvt.rn.f16.f32 %rs340, %f4875;}

	// end inline asm
	st.shared.u16 	[%r20+174], %rs340;
	setp.gt.s32 	%p352, %r148, 639;
	mov.f32 	%f4876, 0f00000000;
	mov.f32 	%f4877, %f4876;
	@%p352 bra 	$L__BB4_652;
	ld.shared.v2.f32 	{%f4876, %f4877}, [%r149+3072];
$L__BB4_652:
	// begin inline asm
	{  cvt.rn.f16.f32 %rs341, %f4876;}

	// end inline asm
	st.shared.u16 	[%r20+192], %rs341;
	// begin inline asm
	{  cvt.rn.f16.f32 %rs342, %f4877;}

	// end inline asm
	st.shared.u16 	[%r20+194], %rs342;
	setp.gt.s32 	%p353, %r148, 623;
	mov.f32 	%f4878, 0f00000000;
	mov.f32 	%f4879, %f4878;
	@%p353 bra 	$L__BB4_654;
	ld.shared.v2.f32 	{%f4878, %f4879}, [%r149+3200];
$L__BB4_654:
	// begin inline asm
	{  cvt.rn.f16.f32 %rs343, %f4878;}

	// end inline asm
	st.shared.u16 	[%r20+196], %rs343;
	// begin inline asm
	{  cvt.rn.f16.f32 %rs344, %f4879;}

	// end inline asm
	st.shared.u16 	[%r20+198], %rs344;
	setp.gt.s32 	%p354, %r148, 607;
	mov.f32 	%f4880, 0f00000000;
	mov.f32 	%f4881, %f4880;
	@%p354 bra 	$L__BB4_656;
	ld.shared.v2.f32 	{%f4880, %f4881}, [%r149+3328];
$L__BB4_656:
	// begin inline asm
	{  cvt.rn.f16.f32 %rs345, %f4880;}

	// end inline asm
	st.shared.u16 	[%r20+200], %rs345;
	// begin inline asm
	{  cvt.rn.f16.f32 %rs346, %f4881;}

	// end inline asm
	st.shared.u16 	[%r20+202], %rs346;
	setp.gt.s32 	%p355, %r148, 591;
	mov.f32 	%f4882, 0f00000000;
	mov.f32 	%f4883, %f4882;
	@%p355 bra 	$L__BB4_658;
	ld.shared.v2.f32 	{%f4882, %f4883}, [%r149+3456];
$L__BB4_658:
	// begin inline asm
	{  cvt.rn.f16.f32 %rs347, %f4882;}

	// end inline asm
	st.shared.u16 	[%r20+204], %rs347;
	// begin inline asm
	{  cvt.rn.f16.f32 %rs348, %f4883;}

	// end inline asm
	st.shared.u16 	[%r20+206], %rs348;
	setp.gt.s32 	%p356, %r148, 575;
	mov.f32 	%f4884, 0f00000000;
	mov.f32 	%f4885, %f4884;
	@%p356 bra 	$L__BB4_660;
	ld.shared.v2.f32 	{%f4884, %f4885}, [%r149+3584];
$L__BB4_660:
	// begin inline asm
	{  cvt.rn.f16.f32 %rs349, %f4884;}

	// end inline asm
	st.shared.u16 	[%r20+224], %rs349;
	// begin inline asm
	{  cvt.rn.f16.f32 %rs350, %f4885;}

	// end inline asm
	st.shared.u16 	[%r20+226], %rs350;
	setp.gt.s32 	%p357, %r148, 559;
	mov.f32 	%f4886, 0f00000000;
	mov.f32 	%f4887, %f4886;
	@%p357 bra 	$L__BB4_662;
	ld.shared.v2.f32 	{%f4886, %f4887}, [%r149+3712];
$L__BB4_662:
	// begin inline asm
	{  cvt.rn.f16.f32 %rs351, %f4886;}

	// end inline asm
	st.shared.u16 	[%r20+228], %rs351;
	// begin inline asm
	{  cvt.rn.f16.f32 %rs352, %f4887;}

	// end inline asm
	st.shared.u16 	[%r20+230], %rs352;
	setp.gt.s32 	%p358, %r148, 543;
	mov.f32 	%f4888, 0f00000000;
	mov.f32 	%f4889, %f4888;
	@%p358 bra 	$L__BB4_664;
	ld.shared.v2.f32 	{%f4888, %f4889}, [%r149+3840];
$L__BB4_664:
	// begin inline asm
	{  cvt.rn.f16.f32 %rs353, %f4888;}

	// end inline asm
	st.shared.u16 	[%r20+232], %rs353;
	// begin inline asm
	{  cvt.rn.f16.f32 %rs354, %f4889;}

	// end inline asm
	st.shared.u16 	[%r20+234], %rs354;
	setp.gt.s32 	%p359, %r148, 527;
	mov.f32 	%f4890, 0f00000000;
	mov.f32 	%f4891, %f4890;
	@%p359 bra 	$L__BB4_666;
	ld.shared.v2.f32 	{%f4890, %f4891}, [%r149+3968];
$L__BB4_666:
	// begin inline asm
	{  cvt.rn.f16.f32 %rs355, %f4890;}

	// end inline asm
	st.shared.u16 	[%r20+236], %rs355;
	// begin inline asm
	{  cvt.rn.f16.f32 %rs356, %f4891;}

	// end inline asm
	st.shared.u16 	[%r20+238], %rs356;
	setp.gt.s32 	%p360, %r148, 511;
	mov.f32 	%f4892, 0f00000000;
	mov.f32 	%f4893, %f4892;
	@%p360 bra 	$L__BB4_668;
	ld.shared.v2.f32 	{%f4892, %f4893}, [%r149+4096];
$L__BB4_668:
	// begin inline asm
	{  cvt.rn.f16.f32 %rs357, %f4892;}

	// end inline asm
	st.shared.u16 	[%r20+256], %rs357;
	// begin inline asm
	{  cvt.rn.f16.f32 %rs358, %f4893;}

	// end inline asm
	st.shared.u16 	[%r20+258], %rs358;
	setp.gt.s32 	%p361, %r148, 495;
	mov.f32 	%f4894, 0f00000000;
	mov.f32 	%f4895, %f4894;
	@%p361 bra 	$L__BB4_670;
	ld.shared.v2.f32 	{%f4894, %f4895}, [%r149+4224];
$L__BB4_670:
	// begin inline asm
	{  cvt.rn.f16.f32 %rs359, %f4894;}

	// end inline asm
	st.shared.u16 	[%r20+260], %rs359;
	// begin inline asm
	{  cvt.rn.f16.f32 %rs360, %f4895;}

	// end inline asm
	st.shared.u16 	[%r20+262], %rs360;
	setp.gt.s32 	%p362, %r148, 479;
	mov.f32 	%f4896, 0f00000000;
	mov.f32 	%f4897, %f4896;
	@%p362 bra 	$L__BB4_672;
	ld.shared.v2.f32 	{%f4896, %f4897}, [%r149+4352];
$L__BB4_672:
	// begin inline asm
	{  cvt.rn.f16.f32 %rs361, %f4896;}

	// end inline asm
	st.shared.u16 	[%r20+264], %rs361;
	// begin inline asm
	{  cvt.rn.f16.f32 %rs362, %f4897;}

	// end inline asm
	st.shared.u16 	[%r20+266], %rs362;
	setp.gt.s32 	%p363, %r148, 463;
	mov.f32 	%f4898, 0f00000000;
	mov.f32 	%f4899, %f4898;
	@%p363 bra 	$L__BB4_674;
	ld.shared.v2.f32 	{%f4898, %f4899}, [%r149+4480];
$L__BB4_674:
	// begin inline asm
	{  cvt.rn.f16.f32 %rs363, %f4898;}

	// end inline asm
	st.shared.u16 	[%r20+268], %rs363;
	// begin inline asm
	{  cvt.rn.f16.f32 %rs364, %f4899;}

	// end inline asm
	st.shared.u16 	[%r20+270], %rs364;
	setp.gt.s32 	%p364, %r148, 447;
	mov.f32 	%f4900, 0f00000000;
	mov.f32 	%f4901, %f4900;
	@%p364 bra 	$L__BB4_676;
	ld.shared.v2.f32 	{%f4900, %f4901}, [%r149+4608];
$L__BB4_676:
	// begin inline asm
	{  cvt.rn.f16.f32 %rs365, %f4900;}

	// end inline asm
	st.shared.u16 	[%r20+288], %rs365;
	// begin inline asm
	{  cvt.rn.f16.f32 %rs366, %f4901;}

	// end inline asm
	st.shared.u16 	[%r20+290], %rs366;
	setp.gt.s32 	%p365, %r148, 431;
	mov.f32 	%f4902, 0f00000000;
	mov.f32 	%f4903, %f4902;
	@%p365 bra 	$L__BB4_678;
	ld.shared.v2.f32 	{%f4902, %f4903}, [%r149+4736];
$L__BB4_678:
	// begin inline asm
	{  cvt.rn.f16.f32 %rs367, %f4902;}

	// end inline asm
	st.shared.u16 	[%r20+292], %rs367;
	// begin inline asm
	{  cvt.rn.f16.f32 %rs368, %f4903;}

	// end inline asm
	st.shared.u16 	[%r20+294], %rs368;
	setp.gt.s32 	%p366, %r148, 415;
	mov.f32 	%f4904, 0f00000000;
	mov.f32 	%f4905, %f4904;
	@%p366 bra 	$L__BB4_680;
	ld.shared.v2.f32 	{%f4904, %f4905}, [%r149+4864];
$L__BB4_680:
	// begin inline asm
	{  cvt.rn.f16.f32 %rs369, %f4904;}

	// end inline asm
	st.shared.u16 	[%r20+296], %rs369;
	// begin inline asm
	{  cvt.rn.f16.f32 %rs370, %f4905;}

	// end inline asm
	st.shared.u16 	[%r20+298], %rs370;
	setp.gt.s32 	%p367, %r148, 399;
	mov.f32 	%f4906, 0f00000000;
	mov.f32 	%f4907, %f4906;
	@%p367 bra 	$L__BB4_682;
	ld.shared.v2.f32 	{%f4906, %f4907}, [%r149+4992];
$L__BB4_682:
	// begin inline asm
	{  cvt.rn.f16.f32 %rs371, %f4906;}

	// end inline asm
	st.shared.u16 	[%r20+300], %rs371;
	// begin inline asm
	{  cvt.rn.f16.f32 %rs372, %f4907;}

	// end inline asm
	st.shared.u16 	[%r20+302], %rs372;
	setp.gt.s32 	%p368, %r148, 383;
	mov.f32 	%f4908, 0f00000000;
	mov.f32 	%f4909, %f4908;
	@%p368 bra 	$L__BB4_684;
	ld.shared.v2.f32 	{%f4908, %f4909}, [%r149+5120];
$L__BB4_684:
	// begin inline asm
	{  cvt.rn.f16.f32 %rs373, %f4908;}

	// end inline asm
	st.shared.u16 	[%r20+320], %rs373;
	// begin inline asm
	{  cvt.rn.f16.f32 %rs374, %f4909;}

	// end inline asm
	st.shared.u16 	[%r20+322], %rs374;
	setp.gt.s32 	%p369, %r148, 367;
	mov.f32 	%f4910, 0f00000000;
	mov.f32 	%f4911, %f4910;
	@%p369 bra 	$L__BB4_686;
	ld.shared.v2.f32 	{%f4910, %f4911}, [%r149+5248];
$L__BB4_686:
	// begin inline asm
	{  cvt.rn.f16.f32 %rs375, %f4910;}

	// end inline asm
	st.shared.u16 	[%r20+324], %rs375;
	// begin inline asm
	{  cvt.rn.f16.f32 %rs376, %f4911;}

	// end inline asm
	st.shared.u16 	[%r20+326], %rs376;
	setp.gt.s32 	%p370, %r148, 351;
	mov.f32 	%f4912, 0f00000000;
	mov.f32 	%f4913, %f4912;
	@%p370 bra 	$L__BB4_688;
	ld.shared.v2.f32 	{%f4912, %f4913}, [%r149+5376];
$L__BB4_688:
	// begin inline asm
	{  cvt.rn.f16.f32 %rs377, %f4912;}

	// end inline asm
	st.shared.u16 	[%r20+328], %rs377;
	// begin inline asm
	{  cvt.rn.f16.f32 %rs378, %f4913;}

	// end inline asm
	st.shared.u16 	[%r20+330], %rs378;
	setp.gt.s32 	%p371, %r148, 335;
	mov.f32 	%f4914, 0f00000000;
	mov.f32 	%f4915, %f4914;
	@%p371 bra 	$L__BB4_690;
	ld.shared.v2.f32 	{%f4914, %f4915}, [%r149+5504];
$L__BB4_690:
	// begin inline asm
	{  cvt.rn.f16.f32 %rs379, %f4914;}

	// end inline asm
	st.shared.u16 	[%r20+332], %rs379;
	// begin inline asm
	{  cvt.rn.f16.f32 %rs380, %f4915;}

	// end inline asm
	st.shared.u16 	[%r20+334], %rs380;
	setp.gt.s32 	%p372, %r148, 319;
	mov.f32 	%f4916, 0f00000000;
	mov.f32 	%f4917, %f4916;
	@%p372 bra 	$L__BB4_692;
	ld.shared.v2.f32 	{%f4916, %f4917}, [%r149+5632];
$L__BB4_692:
	// begin inline asm
	{  cvt.rn.f16.f32 %rs381, %f4916;}

	// end inline asm
	st.shared.u16 	[%r20+352], %rs381;
	// begin inline asm
	{  cvt.rn.f16.f32 %rs382, %f4917;}

	// end inline asm
	st.shared.u16 	[%r20+354], %rs382;
	setp.gt.s32 	%p373, %r148, 303;
	mov.f32 	%f4918, 0f00000000;
	mov.f32 	%f4919, %f4918;
	@%p373 bra 	$L__BB4_694;
	ld.shared.v2.f32 	{%f4918, %f4919}, [%r149+5760];
$L__BB4_694:
	// begin inline asm
	{  cvt.rn.f16.f32 %rs383, %f4918;}

	// end inline asm
	st.shared.u16 	[%r20+356], %rs383;
	// begin inline asm
	{  cvt.rn.f16.f32 %rs384, %f4919;}

	// end inline asm
	st.shared.u16 	[%r20+358], %rs384;
	setp.gt.s32 	%p374, %r148, 287;
	mov.f32 	%f4920, 0f00000000;
	mov.f32 	%f4921, %f4920;
	@%p374 bra 	$L__BB4_696;
	ld.shared.v2.f32 	{%f4920, %f4921}, [%r149+5888];
$L__BB4_696:
	// begin inline asm
	{  cvt.rn.f16.f32 %rs385, %f4920;}

	// end inline asm
	st.shared.u16 	[%r20+360], %rs385;
	// begin inline asm
	{  cvt.rn.f16.f32 %rs386, %f4921;}

	// end inline asm
	st.shared.u16 	[%r20+362], %rs386;
	setp.gt.s32 	%p375, %r148, 271;
	mov.f32 	%f4922, 0f00000000;
	mov.f32 	%f4923, %f4922;
	@%p375 bra 	$L__BB4_698;
	ld.shared.v2.f32 	{%f4922, %f4923}, [%r149+6016];
$L__BB4_698:
	// begin inline asm
	{  cvt.rn.f16.f32 %rs387, %f4922;}

	// end inline asm
	st.shared.u16 	[%r20+364], %rs387;
	// begin inline asm
	{  cvt.rn.f16.f32 %rs388, %f4923;}

	// end inline asm
	st.shared.u16 	[%r20+366], %rs388;
	setp.gt.s32 	%p376, %r148, 255;
	mov.f32 	%f4924, 0f00000000;
	mov.f32 	%f4925, %f4924;
	@%p376 bra 	$L__BB4_700;
	ld.shared.v2.f32 	{%f4924, %f4925}, [%r149+6144];
$L__BB4_700:
	// begin inline asm
	{  cvt.rn.f16.f32 %rs389, %f4924;}

	// end inline asm
	st.shared.u16 	[%r20+384], %rs389;
	// begin inline asm
	{  cvt.rn.f16.f32 %rs390, %f4925;}

	// end inline asm
	st.shared.u16 	[%r20+386], %rs390;
	setp.gt.s32 	%p377, %r148, 239;
	mov.f32 	%f4926, 0f00000000;
	mov.f32 	%f4927, %f4926;
	@%p377 bra 	$L__BB4_702;
	ld.shared.v2.f32 	{%f4926, %f4927}, [%r149+6272];
$L__BB4_702:
	// begin inline asm
	{  cvt.rn.f16.f32 %rs391, %f4926;}

	// end inline asm
	st.shared.u16 	[%r20+388], %rs391;
	// begin inline asm
	{  cvt.rn.f16.f32 %rs392, %f4927;}

	// end inline asm
	st.shared.u16 	[%r20+390], %rs392;
	setp.gt.s32 	%p378, %r148, 223;
	mov.f32 	%f4928, 0f00000000;
	mov.f32 	%f4929, %f4928;
	@%p378 bra 	$L__BB4_704;
	ld.shared.v2.f32 	{%f4928, %f4929}, [%r149+6400];
$L__BB4_704:
	// begin inline asm
	{  cvt.rn.f16.f32 %rs393, %f4928;}

	// end inline asm
	st.shared.u16 	[%r20+392], %rs393;
	// begin inline asm
	{  cvt.rn.f16.f32 %rs394, %f4929;}

	// end inline asm
	st.shared.u16 	[%r20+394], %rs394;
	setp.gt.s32 	%p379, %r148, 207;
	mov.f32 	%f4930, 0f00000000;
	mov.f32 	%f4931, %f4930;
	@%p379 bra 	$L__BB4_706;
	ld.shared.v2.f32 	{%f4930, %f4931}, [%r149+6528];
$L__BB4_706:
	// begin inline asm
	{  cvt.rn.f16.f32 %rs395, %f4930;}

	// end inline asm
	st.shared.u16 	[%r20+396], %rs395;
	// begin inline asm
	{  cvt.rn.f16.f32 %rs396, %f4931;}

	// end inline asm
	st.shared.u16 	[%r20+398], %rs396;
	setp.gt.s32 	%p380, %r148, 191;
	mov.f32 	%f4932, 0f00000000;
	mov.f32 	%f4933, %f4932;
	@%p380 bra 	$L__BB4_708;
	ld.shared.v2.f32 	{%f4932, %f4933}, [%r149+6656];
$L__BB4_708:
	// begin inline asm
	{  cvt.rn.f16.f32 %rs397, %f4932;}

	// end inline asm
	st.shared.u16 	[%r20+416], %rs397;
	// begin inline asm
	{  cvt.rn.f16.f32 %rs398, %f4933;}

	// end inline asm
	st.shared.u16 	[%r20+418], %rs398;
	setp.gt.s32 	%p381, %r148, 175;
	mov.f32 	%f4934, 0f00000000;
	mov.f32 	%f4935, %f4934;
	@%p381 bra 	$L__BB4_710;
	ld.shared.v2.f32 	{%f4934, %f4935}, [%r149+6784];
$L__BB4_710:
	// begin inline asm
	{  cvt.rn.f16.f32 %rs399, %f4934;}

	// end inline asm
	st.shared.u16 	[%r20+420], %rs399;
	// begin inline asm
	{  cvt.rn.f16.f32 %rs400, %f4935;}

	// end inline asm
	st.shared.u16 	[%r20+422], %rs400;
	setp.gt.s32 	%p382, %r148, 159;
	mov.f32 	%f4936, 0f00000000;
	mov.f32 	%f4937, %f4936;
	@%p382 bra 	$L__BB4_712;
	ld.shared.v2.f32 	{%f4936, %f4937}, [%r149+6912];
$L__BB4_712:
	// begin inline asm
	{  cvt.rn.f16.f32 %rs401, %f4936;}

	// end inline asm
	st.shared.u16 	[%r20+424], %rs401;
	// begin inline asm
	{  cvt.rn.f16.f32 %rs402, %f4937;}

	// end inline asm
	st.shared.u16 	[%r20+426], %rs402;
	setp.gt.s32 	%p383, %r148, 143;
	mov.f32 	%f4938, 0f00000000;
	mov.f32 	%f4939, %f4938;
	@%p383 bra 	$L__BB4_714;
	ld.shared.v2.f32 	{%f4938, %f4939}, [%r149+7040];
$L__BB4_714:
	// begin inline asm
	{  cvt.rn.f16.f32 %rs403, %f4938;}

	// end inline asm
	st.shared.u16 	[%r20+428], %rs403;
	// begin inline asm
	{  cvt.rn.f16.f32 %rs404, %f4939;}

	// end inline asm
	st.shared.u16 	[%r20+430], %rs404;
	setp.gt.s32 	%p384, %r148, 127;
	mov.f32 	%f4940, 0f00000000;
	mov.f32 	%f4941, %f4940;
	@%p384 bra 	$L__BB4_716;
	ld.shared.v2.f32 	{%f4940, %f4941}, [%r149+7168];
$L__BB4_716:
	// begin inline asm
	{  cvt.rn.f16.f32 %rs405, %f4940;}

	// end inline asm
	st.shared.u16 	[%r20+448], %rs405;
	// begin inline asm
	{  cvt.rn.f16.f32 %rs406, %f4941;}

	// end inline asm
	st.shared.u16 	[%r20+450], %rs406;
	setp.gt.s32 	%p385, %r148, 111;
	mov.f32 	%f4942, 0f00000000;
	mov.f32 	%f4943, %f4942;
	@%p385 bra 	$L__BB4_718;
	ld.shared.v2.f32 	{%f4942, %f4943}, [%r149+7296];
$L__BB4_718:
	// begin inline asm
	{  cvt.rn.f16.f32 %rs407, %f4942;}

	// end inline asm
	st.shared.u16 	[%r20+452], %rs407;
	// begin inline asm
	{  cvt.rn.f16.f32 %rs408, %f4943;}

	// end inline asm
	st.shared.u16 	[%r20+454], %rs408;
	setp.gt.s32 	%p386, %r148, 95;
	mov.f32 	%f4944, 0f00000000;
	mov.f32 	%f4945, %f4944;
	@%p386 bra 	$L__BB4_720;
	ld.shared.v2.f32 	{%f4944, %f4945}, [%r149+7424];
$L__BB4_720:
	// begin inline asm
	{  cvt.rn.f16.f32 %rs409, %f4944;}

	// end inline asm
	st.shared.u16 	[%r20+456], %rs409;
	// begin inline asm
	{  cvt.rn.f16.f32 %rs410, %f4945;}

	// end inline asm
	st.shared.u16 	[%r20+458], %rs410;
	setp.gt.s32 	%p387, %r148, 79;
	mov.f32 	%f4946, 0f00000000;
	mov.f32 	%f4947, %f4946;
	@%p387 bra 	$L__BB4_722;
	ld.shared.v2.f32 	{%f4946, %f4947}, [%r149+7552];
$L__BB4_722:
	// begin inline asm
	{  cvt.rn.f16.f32 %rs411, %f4946;}

	// end inline asm
	st.shared.u16 	[%r20+460], %rs411;
	// begin inline asm
	{  cvt.rn.f16.f32 %rs412, %f4947;}

	// end inline asm
	st.shared.u16 	[%r20+462], %rs412;
	setp.gt.s32 	%p388, %r148, 63;
	mov.f32 	%f4948, 0f00000000;
	mov.f32 	%f4949, %f4948;
	@%p388 bra 	$L__BB4_724;
	ld.shared.v2.f32 	{%f4948, %f4949}, [%r149+7680];
$L__BB4_724:
	// begin inline asm
	{  cvt.rn.f16.f32 %rs413, %f4948;}

	// end inline asm
	st.shared.u16 	[%r20+480], %rs413;
	// begin inline asm
	{  cvt.rn.f16.f32 %rs414, %f4949;}

	// end inline asm
	st.shared.u16 	[%r20+482], %rs414;
	setp.gt.s32 	%p389, %r148, 47;
	mov.f32 	%f4950, 0f00000000;
	mov.f32 	%f4951, %f4950;
	@%p389 bra 	$L__BB4_726;
	ld.shared.v2.f32 	{%f4950, %f4951}, [%r149+7808];
$L__BB4_726:
	// begin inline asm
	{  cvt.rn.f16.f32 %rs415, %f4950;}

	// end inline asm
	st.shared.u16 	[%r20+484], %rs415;
	// begin inline asm
	{  cvt.rn.f16.f32 %rs416, %f4951;}

	// end inline asm
	st.shared.u16 	[%r20+486], %rs416;
	setp.gt.s32 	%p390, %r148, 31;
	mov.f32 	%f4952, 0f00000000;
	mov.f32 	%f4953, %f4952;
	@%p390 bra 	$L__BB4_728;
	ld.shared.v2.f32 	{%f4952, %f4953}, [%r149+7936];
$L__BB4_728:
	// begin inline asm
	{  cvt.rn.f16.f32 %rs417, %f4952;}

	// end inline asm
	st.shared.u16 	[%r20+488], %rs417;
	// begin inline asm
	{  cvt.rn.f16.f32 %rs418, %f4953;}

	// end inline asm
	st.shared.u16 	[%r20+490], %rs418;
	setp.gt.s32 	%p391, %r148, 15;
	mov.f32 	%f4954, 0f00000000;
	mov.f32 	%f4955, %f4954;
	@%p391 bra 	$L__BB4_730;
	ld.shared.v2.f32 	{%f4954, %f4955}, [%r149+8064];
$L__BB4_730:
	// begin inline asm
	{  cvt.rn.f16.f32 %rs419, %f4954;}

	// end inline asm
	st.shared.u16 	[%r20+492], %rs419;
	// begin inline asm
	{  cvt.rn.f16.f32 %rs420, %f4955;}

	// end inline asm
	st.shared.u16 	[%r20+494], %rs420;
	or.b32  	%r150, %r147, 32;
	mov.b32 	%r1697, 0;
$L__BB4_731:
	mul.lo.s32 	%r152, %r147, %r1697;
	and.b32  	%r954, %r152, 63;
	cvt.rn.f32.u32 	%f2806, %r954;
	mul.f32 	%f2807, %f2806, 0fC0C90FDB;
	mul.f32 	%f809, %f2807, 0f3C800000;
	mul.f32 	%f2808, %f809, 0f3F22F983;
	cvt.rni.s32.f32 	%r1705, %f2808;
	cvt.rn.f32.s32 	%f2809, %r1705;
	fma.rn.f32 	%f2810, %f2809, 0fBFC90FDA, %f809;
	fma.rn.f32 	%f2811, %f2809, 0fB3A22168, %f2810;
	fma.rn.f32 	%f4957, %f2809, 0fA7C234C5, %f2811;
	abs.f32 	%f811, %f809;
	setp.ltu.f32 	%p392, %f811, 0f47CE4780;
	mov.u32 	%r1701, %r1705;
	mov.f32 	%f4956, %f4957;
	@%p392 bra 	$L__BB4_739;
	setp.eq.f32 	%p393, %f811, 0f7F800000;
	@%p393 bra 	$L__BB4_738;
	mov.b32 	%r154, %f809;
	shl.b32 	%r956, %r154, 8;
	or.b32  	%r155, %r956, -2147483648;
	mov.b64 	%rd602, 0;
	mov.b32 	%r1698, 0;
$L__BB4_734:
	.pragma "nounroll";
	mul.wide.u32 	%rd235, %r1698, 4;
	mov.u64 	%rd236, __cudart_i2opi_f;
	add.s64 	%rd237, %rd236, %rd235;
	ld.global.nc.u32 	%r957, [%rd237];
	mad.wide.u32 	%rd238, %r957, %r155, %rd602;
	shr.u64 	%rd602, %rd238, 32;
	add.s64 	%rd239, %rd3, %rd235;
	st.local.u32 	[%rd239], %rd238;
	add.s32 	%r1698, %r1698, 1;
	setp.ne.s32 	%p394, %r1698, 6;
	@%p394 bra 	$L__BB4_734;
	shr.u32 	%r958, %r154, 23;
	st.local.u32 	[%rd3+24], %rd602;
	and.b32  	%r158, %r958, 31;
	and.b32  	%r959, %r958, 224;
	add.s32 	%r960, %r959, -128;
	shr.u32 	%r961, %r960, 5;
	mul.wide.u32 	%rd240, %r961, 4;
	sub.s64 	%rd30, %rd3, %rd240;
	ld.local.u32 	%r1699, [%rd30+24];
	ld.local.u32 	%r1700, [%rd30+20];
	setp.eq.s32 	%p395, %r158, 0;
	@%p395 bra 	$L__BB4_737;
	shf.l.wrap.b32 	%r1699, %r1700, %r1699, %r158;
	ld.local.u32 	%r962, [%rd30+16];
	shf.l.wrap.b32 	%r1700, %r962, %r1700, %r158;
$L__BB4_737:
	shr.u32 	%r963, %r1699, 30;
	shf.l.wrap.b32 	%r964, %r1700, %r1699, 2;
	shl.b32 	%r965, %r1700, 2;
	shr.s32 	%r966, %r964, 31;
	sub.s32 	%r1701, %r966, %r963;
	xor.b32  	%r967, %r966, %r964;
	xor.b32  	%r968, %r966, %r965;
	cvt.u64.u32 	%rd241, %r967;
	shl.b64 	%rd242, %rd241, 32;
	cvt.u64.u32 	%rd243, %r968;
	or.b64  	%rd244, %rd242, %rd243;
	cvt.rn.f64.s64 	%fd17, %rd244;
	mul.f64 	%fd18, %fd17, 0d3BF921FB54442D19;
	cvt.rn.f32.f64 	%f2812, %fd18;
	neg.f32 	%f2813, %f2812;
	setp.lt.s32 	%p396, %r964, 0;
	selp.f32 	%f4956, %f2812, %f2813, %p396;
	bra.uni 	$L__BB4_739;
$L__BB4_738:
	mov.f32 	%f2814, 0f00000000;
	mul.rn.f32 	%f4956, %f809, %f2814;
	mov.b32 	%r1701, 0;
$L__BB4_739:
	setp.ltu.f32 	%p397, %f811, 0f47CE4780;
	add.s32 	%r970, %r1701, 1;
	mul.rn.f32 	%f2815, %f4956, %f4956;
	and.b32  	%r971, %r1701, 1;
	setp.eq.b32 	%p398, %r971, 1;
	selp.f32 	%f2816, %f4956, 0f3F800000, %p398;
	fma.rn.f32 	%f2817, %f2815, %f2816, 0f00000000;
	fma.rn.f32 	%f2818, %f2815, 0f37CBAC00, 0fBAB607ED;
	selp.f32 	%f2819, 0fB94D4153, %f2818, %p398;
	selp.f32 	%f2820, 0f3C0885E4, 0f3D2AAABB, %p398;
	fma.rn.f32 	%f2821, %f2819, %f2815, %f2820;
	selp.f32 	%f2822, 0fBE2AAAA8, 0fBEFFFFFF, %p398;
	fma.rn.f32 	%f2823, %f2821, %f2815, %f2822;
	fma.rn.f32 	%f2824, %f2823, %f2817, %f2816;
	and.b32  	%r972, %r970, 2;
	setp.eq.s32 	%p399, %r972, 0;
	mov.f32 	%f2825, 0f00000000;
	sub.f32 	%f2826, %f2825, %f2824;
	selp.f32 	%f815, %f2824, %f2826, %p399;
	@%p397 bra 	$L__BB4_747;
	setp.eq.f32 	%p400, %f811, 0f7F800000;
	@%p400 bra 	$L__BB4_746;
	mov.b32 	%r167, %f809;
	shl.b32 	%r974, %r167, 8;
	or.b32  	%r168, %r974, -2147483648;
	mov.b64 	%rd603, 0;
	mov.b32 	%r1702, 0;
$L__BB4_742:
	.pragma "nounroll";
	mul.wide.u32 	%rd246, %r1702, 4;
	mov.u64 	%rd247, __cudart_i2opi_f;
	add.s64 	%rd248, %rd247, %rd246;
	ld.global.nc.u32 	%r975, [%rd248];
	mad.wide.u32 	%rd249, %r975, %r168, %rd603;
	shr.u64 	%rd603, %rd249, 32;
	add.s64 	%rd250, %rd2, %rd246;
	st.local.u32 	[%rd250], %rd249;
	add.s32 	%r1702, %r1702, 1;
	setp.ne.s32 	%p401, %r1702, 6;
	@%p401 bra 	$L__BB4_742;
	shr.u32 	%r976, %r167, 23;
	st.local.u32 	[%rd2+24], %rd603;
	and.b32  	%r171, %r976, 31;
	and.b32  	%r977, %r976, 224;
	add.s32 	%r978, %r977, -128;
	shr.u32 	%r979, %r978, 5;
	mul.wide.u32 	%rd251, %r979, 4;
	sub.s64 	%rd33, %rd2, %rd251;
	ld.local.u32 	%r1703, [%rd33+24];
	ld.local.u32 	%r1704, [%rd33+20];
	setp.eq.s32 	%p402, %r171, 0;
	@%p402 bra 	$L__BB4_745;
	shf.l.wrap.b32 	%r1703, %r1704, %r1703, %r171;
	ld.local.u32 	%r980, [%rd33+16];
	shf.l.wrap.b32 	%r1704, %r980, %r1704, %r171;
$L__BB4_745:
	shr.u32 	%r981, %r1703, 30;
	shf.l.wrap.b32 	%r982, %r1704, %r1703, 2;
	shl.b32 	%r983, %r1704, 2;
	shr.s32 	%r984, %r982, 31;
	sub.s32 	%r1705, %r984, %r981;
	xor.b32  	%r985, %r984, %r982;
	xor.b32  	%r986, %r984, %r983;
	cvt.u64.u32 	%rd252, %r985;
	shl.b64 	%rd253, %rd252, 32;
	cvt.u64.u32 	%rd254, %r986;
	or.b64  	%rd255, %rd253, %rd254;
	cvt.rn.f64.s64 	%fd19, %rd255;
	mul.f64 	%fd20, %fd19, 0d3BF921FB54442D19;
	cvt.rn.f32.f64 	%f2827, %fd20;
	neg.f32 	%f2828, %f2827;
	setp.lt.s32 	%p403, %r982, 0;
	selp.f32 	%f4957, %f2827, %f2828, %p403;
	bra.uni 	$L__BB4_747;
$L__BB4_746:
	mov.f32 	%f2829, 0f00000000;
	mul.rn.f32 	%f4957, %f809, %f2829;
	mov.b32 	%r1705, 0;
$L__BB4_747:
	mul.rn.f32 	%f2833, %f4957, %f4957;
	and.b32  	%r988, %r1705, 1;
	setp.eq.b32 	%p404, %r988, 1;
	selp.f32 	%f2834, 0f3F800000, %f4957, %p404;
	fma.rn.f32 	%f2835, %f2833, %f2834, 0f00000000;
	fma.rn.f32 	%f2836, %f2833, 0f37CBAC00, 0fBAB607ED;
	selp.f32 	%f2837, %f2836, 0fB94D4153, %p404;
	selp.f32 	%f2838, 0f3D2AAABB, 0f3C0885E4, %p404;
	fma.rn.f32 	%f2839, %f2837, %f2833, %f2838;
	selp.f32 	%f2840, 0fBEFFFFFF, 0fBE2AAAA8, %p404;
	fma.rn.f32 	%f2841, %f2839, %f2833, %f2840;
	fma.rn.f32 	%f2842, %f2841, %f2835, %f2834;
	and.b32  	%r989, %r1705, 2;
	setp.eq.s32 	%p405, %r989, 0;
	mov.f32 	%f2843, 0f00000000;
	sub.f32 	%f2844, %f2843, %f2842;
	selp.f32 	%f2831, %f2842, %f2844, %p405;
	// begin inline asm
	{  cvt.rn.f16.f32 %rs421, %f815;}

	// end inline asm
	shl.b32 	%r990, %r1697, 6;
	add.s32 	%r180, %r26, %r990;
	st.shared.u16 	[%r180], %rs421;
	// begin inline asm
	{  cvt.rn.f16.f32 %rs422, %f2831;}

	// end inline asm
	st.shared.u16 	[%r180+2], %rs422;
	neg.f32 	%f2832, %f2831;
	// begin inline asm
	{  cvt.rn.f16.f32 %rs423, %f2832;}

	// end inline asm
	st.shared.u16 	[%r180+32], %rs423;
	st.shared.u16 	[%r180+34], %rs421;
	shl.b32 	%r991, %r1697, 4;
	add.s32 	%r181, %r152, %r991;
	and.b32  	%r992, %r181, 63;
	cvt.rn.f32.u32 	%f2845, %r992;
	mul.f32 	%f2846, %f2845, 0fC0C90FDB;
	mul.f32 	%f819, %f2846, 0f3C800000;
	mul.f32 	%f2847, %f819, 0f3F22F983;
	cvt.rni.s32.f32 	%r1713, %f2847;
	cvt.rn.f32.s32 	%f2848, %r1713;
	fma.rn.f32 	%f2849, %f2848, 0fBFC90FDA, %f819;
	fma.rn.f32 	%f2850, %f2848, 0fB3A22168, %f2849;
	fma.rn.f32 	%f4959, %f2848, 0fA7C234C5, %f2850;
	abs.f32 	%f821, %f819;
	setp.ltu.f32 	%p406, %f821, 0f47CE4780;
	mov.u32 	%r1709, %r1713;
	mov.f32 	%f4958, %f4959;
	@%p406 bra 	$L__BB4_755;
	setp.eq.f32 	%p407, %f821, 0f7F800000;
	@%p407 bra 	$L__BB4_754;
	mov.b32 	%r183, %f819;
	shl.b32 	%r994, %r183, 8;
	or.b32  	%r184, %r994, -2147483648;
	mov.b64 	%rd604, 0;
	mov.b32 	%r1706, 0;
$L__BB4_750:
	.pragma "nounroll";
	mul.wide.u32 	%rd257, %r1706, 4;
	mov.u64 	%rd258, __cudart_i2opi_f;
	add.s64 	%rd259, %rd258, %rd257;
	ld.global.nc.u32 	%r995, [%rd259];
	mad.wide.u32 	%rd260, %r995, %r184, %rd604;
	shr.u64 	%rd604, %rd260, 32;
	add.s64 	%rd261, %rd3, %rd257;
	st.local.u32 	[%rd261], %rd260;
	add.s32 	%r1706, %r1706, 1;
	setp.ne.s32 	%p408, %r1706, 6;
	@%p408 bra 	$L__BB4_750;
	shr.u32 	%r996, %r183, 23;
	st.local.u32 	[%rd3+24], %rd604;
	and.b32  	%r187, %r996, 31;
	and.b32  	%r997, %r996, 224;
	add.s32 	%r998, %r997, -128;
	shr.u32 	%r999, %r998, 5;
	mul.wide.u32 	%rd262, %r999, 4;
	sub.s64 	%rd36, %rd3, %rd262;
	ld.local.u32 	%r1707, [%rd36+24];
	ld.local.u32 	%r1708, [%rd36+20];
	setp.eq.s32 	%p409, %r187, 0;
	@%p409 bra 	$L__BB4_753;
	shf.l.wrap.b32 	%r1707, %r1708, %r1707, %r187;
	ld.local.u32 	%r1000, [%rd36+16];
	shf.l.wrap.b32 	%r1708, %r1000, %r1708, %r187;
$L__BB4_753:
	shr.u32 	%r1001, %r1707, 30;
	shf.l.wrap.b32 	%r1002, %r1708, %r1707, 2;
	shl.b32 	%r1003, %r1708, 2;
	shr.s32 	%r1004, %r1002, 31;
	sub.s32 	%r1709, %r1004, %r1001;
	xor.b32  	%r1005, %r1004, %r1002;
	xor.b32  	%r1006, %r1004, %r1003;
	cvt.u64.u32 	%rd263, %r1005;
	shl.b64 	%rd264, %rd263, 32;
	cvt.u64.u32 	%rd265, %r1006;
	or.b64  	%rd266, %rd264, %rd265;
	cvt.rn.f64.s64 	%fd21, %rd266;
	mul.f64 	%fd22, %fd21, 0d3BF921FB54442D19;
	cvt.rn.f32.f64 	%f2851, %fd22;
	neg.f32 	%f2852, %f2851;
	setp.lt.s32 	%p410, %r1002, 0;
	selp.f32 	%f4958, %f2851, %f2852, %p410;
	bra.uni 	$L__BB4_755;
$L__BB4_754:
	mov.f32 	%f2853, 0f00000000;
	mul.rn.f32 	%f4958, %f819, %f2853;
	mov.b32 	%r1709, 0;
$L__BB4_755:
	setp.ltu.f32 	%p411, %f821, 0f47CE4780;
	add.s32 	%r1008, %r1709, 1;
	mul.rn.f32 	%f2854, %f4958, %f4958;
	and.b32  	%r1009, %r1709, 1;
	setp.eq.b32 	%p412, %r1009, 1;
	selp.f32 	%f2855, %f4958, 0f3F800000, %p412;
	fma.rn.f32 	%f2856, %f2854, %f2855, 0f00000000;
	fma.rn.f32 	%f2857, %f2854, 0f37CBAC00, 0fBAB607ED;
	selp.f32 	%f2858, 0fB94D4153, %f2857, %p412;
	selp.f32 	%f2859, 0f3C0885E4, 0f3D2AAABB, %p412;
	fma.rn.f32 	%f2860, %f2858, %f2854, %f2859;
	selp.f32 	%f2861, 0fBE2AAAA8, 0fBEFFFFFF, %p412;
	fma.rn.f32 	%f2862, %f2860, %f2854, %f2861;
	fma.rn.f32 	%f2863, %f2862, %f2856, %f2855;
	and.b32  	%r1010, %r1008, 2;
	setp.eq.s32 	%p413, %r1010, 0;
	mov.f32 	%f2864, 0f00000000;
	sub.f32 	%f2865, %f2864, %f2863;
	selp.f32 	%f825, %f2863, %f2865, %p413;
	@%p411 bra 	$L__BB4_763;
	setp.eq.f32 	%p414, %f821, 0f7F800000;
	@%p414 bra 	$L__BB4_762;
	mov.b32 	%r196, %f819;
	shl.b32 	%r1012, %r196, 8;
	or.b32  	%r197, %r1012, -2147483648;
	mov.b64 	%rd605, 0;
	mov.b32 	%r1710, 0;
$L__BB4_758:
	.pragma "nounroll";
	mul.wide.u32 	%rd268, %r1710, 4;
	mov.u64 	%rd269, __cudart_i2opi_f;
	add.s64 	%rd270, %rd269, %rd268;
	ld.global.nc.u32 	%r1013, [%rd270];
	mad.wide.u32 	%rd271, %r1013, %r197, %rd605;
	shr.u64 	%rd605, %rd271, 32;
	add.s64 	%rd272, %rd2, %rd268;
	st.local.u32 	[%rd272], %rd271;
	add.s32 	%r1710, %r1710, 1;
	setp.ne.s32 	%p415, %r1710, 6;
	@%p415 bra 	$L__BB4_758;
	shr.u32 	%r1014, %r196, 23;
	st.local.u32 	[%rd2+24], %rd605;
	and.b32  	%r200, %r1014, 31;
	and.b32  	%r1015, %r1014, 224;
	add.s32 	%r1016, %r1015, -128;
	shr.u32 	%r1017, %r1016, 5;
	mul.wide.u32 	%rd273, %r1017, 4;
	sub.s64 	%rd39, %rd2, %rd273;
	ld.local.u32 	%r1711, [%rd39+24];
	ld.local.u32 	%r1712, [%rd39+20];
	setp.eq.s32 	%p416, %r200, 0;
	@%p416 bra 	$L__BB4_761;
	shf.l.wrap.b32 	%r1711, %r1712, %r1711, %r200;
	ld.local.u32 	%r1018, [%rd39+16];
	shf.l.wrap.b32 	%r1712, %r1018, %r1712, %r200;
$L__BB4_761:
	shr.u32 	%r1019, %r1711, 30;
	shf.l.wrap.b32 	%r1020, %r1712, %r1711, 2;
	shl.b32 	%r1021, %r1712, 2;
	shr.s32 	%r1022, %r1020, 31;
	sub.s32 	%r1713, %r1022, %r1019;
	xor.b32  	%r1023, %r1022, %r1020;
	xor.b32  	%r1024, %r1022, %r1021;
	cvt.u64.u32 	%rd274, %r1023;
	shl.b64 	%rd275, %rd274, 32;
	cvt.u64.u32 	%rd276, %r1024;
	or.b64  	%rd277, %rd275, %rd276;
	cvt.rn.f64.s64 	%fd23, %rd277;
	mul.f64 	%fd24, %fd23, 0d3BF921FB54442D19;
	cvt.rn.f32.f64 	%f2866, %fd24;
	neg.f32 	%f2867, %f2866;
	setp.lt.s32 	%p417, %r1020, 0;
	selp.f32 	%f4959, %f2866, %f2867, %p417;
	bra.uni 	$L__BB4_763;
$L__BB4_762:
	mov.f32 	%f2868, 0f00000000;
	mul.rn.f32 	%f4959, %f819, %f2868;
	mov.b32 	%r1713, 0;
$L__BB4_763:
	mul.rn.f32 	%f2872, %f4959, %f4959;
	and.b32  	%r1026, %r1713, 1;
	setp.eq.b32 	%p418, %r1026, 1;
	selp.f32 	%f2873, 0f3F800000, %f4959, %p418;
	fma.rn.f32 	%f2874, %f2872, %f2873, 0f00000000;
	fma.rn.f32 	%f2875, %f2872, 0f37CBAC00, 0fBAB607ED;
	selp.f32 	%f2876, %f2875, 0fB94D4153, %p418;
	selp.f32 	%f2877, 0f3D2AAABB, 0f3C0885E4, %p418;
	fma.rn.f32 	%f2878, %f2876, %f2872, %f2877;
	selp.f32 	%f2879, 0fBEFFFFFF, 0fBE2AAAA8, %p418;
	fma.rn.f32 	%f2880, %f2878, %f2872, %f2879;
	fma.rn.f32 	%f2881, %f2880, %f2874, %f2873;
	and.b32  	%r1027, %r1713, 2;
	setp.eq.s32 	%p419, %r1027, 0;
	mov.f32 	%f2882, 0f00000000;
	sub.f32 	%f2883, %f2882, %f2881;
	selp.f32 	%f2870, %f2881, %f2883, %p419;
	// begin inline asm
	{  cvt.rn.f16.f32 %rs424, %f825;}

	// end inline asm
	st.shared.u16 	[%r180+4], %rs424;
	// begin inline asm
	{  cvt.rn.f16.f32 %rs425, %f2870;}

	// end inline asm
	st.shared.u16 	[%r180+6], %rs425;
	neg.f32 	%f2871, %f2870;
	// begin inline asm
	{  cvt.rn.f16.f32 %rs426, %f2871;}

	// end inline asm
	st.shared.u16 	[%r180+36], %rs426;
	st.shared.u16 	[%r180+38], %rs424;
	mul.lo.s32 	%r1028, %r150, %r1697;
	and.b32  	%r1029, %r1028, 63;
	cvt.rn.f32.u32 	%f2884, %r1029;
	mul.f32 	%f2885, %f2884, 0fC0C90FDB;
	mul.f32 	%f829, %f2885, 0f3C800000;
	mul.f32 	%f2886, %f829, 0f3F22F983;
	cvt.rni.s32.f32 	%r1721, %f2886;
	cvt.rn.f32.s32 	%f2887, %r1721;
	fma.rn.f32 	%f2888, %f2887, 0fBFC90FDA, %f829;
	fma.rn.f32 	%f2889, %f2887, 0fB3A22168, %f2888;
	fma.rn.f32 	%f4961, %f2887, 0fA7C234C5, %f2889;
	abs.f32 	%f831, %f829;
	setp.ltu.f32 	%p420, %f831, 0f47CE4780;
	mov.u32 	%r1717, %r1721;
	mov.f32 	%f4960, %f4961;
	@%p420 bra 	$L__BB4_771;
	setp.eq.f32 	%p421, %f831, 0f7F800000;
	@%p421 bra 	$L__BB4_770;
	mov.b32 	%r210, %f829;
	shl.b32 	%r1031, %r210, 8;
	or.b32  	%r211, %r1031, -2147483648;
	mov.b64 	%rd606, 0;
	mov.b32 	%r1714, 0;
$L__BB4_766:
	.pragma "nounroll";
	mul.wide.u32 	%rd279, %r1714, 4;
	mov.u64 	%rd280, __cudart_i2opi_f;
	add.s64 	%rd281, %rd280, %rd279;
	ld.global.nc.u32 	%r1032, [%rd281];
	mad.wide.u32 	%rd282, %r1032, %r211, %rd606;
	shr.u64 	%rd606, %rd282, 32;
	add.s64 	%rd283, %rd3, %rd279;
	st.local.u32 	[%rd283], %rd282;
	add.s32 	%r1714, %r1714, 1;
	setp.ne.s32 	%p422, %r1714, 6;
	@%p422 bra 	$L__BB4_766;
	shr.u32 	%r1033, %r210, 23;
	st.local.u32 	[%rd3+24], %rd606;
	and.b32  	%r214, %r1033, 31;
	and.b32  	%r1034, %r1033, 224;
	add.s32 	%r1035, %r1034, -128;
	shr.u32 	%r1036, %r1035, 5;
	mul.wide.u32 	%rd284, %r1036, 4;
	sub.s64 	%rd42, %rd3, %rd284;
	ld.local.u32 	%r1715, [%rd42+24];
	ld.local.u32 	%r1716, [%rd42+20];
	setp.eq.s32 	%p423, %r214, 0;
	@%p423 bra 	$L__BB4_769;
	shf.l.wrap.b32 	%r1715, %r1716, %r1715, %r214;
	ld.local.u32 	%r1037, [%rd42+16];
	shf.l.wrap.b32 	%r1716, %r1037, %r1716, %r214;
$L__BB4_769:
	shr.u32 	%r1038, %r1715, 30;
	shf.l.wrap.b32 	%r1039, %r1716, %r1715, 2;
	shl.b32 	%r1040, %r1716, 2;
	shr.s32 	%r1041, %r1039, 31;
	sub.s32 	%r1717, %r1041, %r1038;
	xor.b32  	%r1042, %r1041, %r1039;
	xor.b32  	%r1043, %r1041, %r1040;
	cvt.u64.u32 	%rd285, %r1042;
	shl.b64 	%rd286, %rd285, 32;
	cvt.u64.u32 	%rd287, %r1043;
	or.b64  	%rd288, %rd286, %rd287;
	cvt.rn.f64.s64 	%fd25, %rd288;
	mul.f64 	%fd26, %fd25, 0d3BF921FB54442D19;
	cvt.rn.f32.f64 	%f2890, %fd26;
	neg.f32 	%f2891, %f2890;
	setp.lt.s32 	%p424, %r1039, 0;
	selp.f32 	%f4960, %f2890, %f2891, %p424;
	bra.uni 	$L__BB4_771;
$L__BB4_770:
	mov.f32 	%f2892, 0f00000000;
	mul.rn.f32 	%f4960, %f829, %f2892;
	mov.b32 	%r1717, 0;
$L__BB4_771:
	setp.ltu.f32 	%p425, %f831, 0f47CE4780;
	add.s32 	%r1045, %r1717, 1;
	mul.rn.f32 	%f2893, %f4960, %f4960;
	and.b32  	%r1046, %r1717, 1;
	setp.eq.b32 	%p426, %r1046, 1;
	selp.f32 	%f2894, %f4960, 0f3F800000, %p426;
	fma.rn.f32 	%f2895, %f2893, %f2894, 0f00000000;
	fma.rn.f32 	%f2896, %f2893, 0f37CBAC00, 0fBAB607ED;
	selp.f32 	%f2897, 0fB94D4153, %f2896, %p426;
	selp.f32 	%f2898, 0f3C0885E4, 0f3D2AAABB, %p426;
	fma.rn.f32 	%f2899, %f2897, %f2893, %f2898;
	selp.f32 	%f2900, 0fBE2AAAA8, 0fBEFFFFFF, %p426;
	fma.rn.f32 	%f2901, %f2899, %f2893, %f2900;
	fma.rn.f32 	%f2902, %f2901, %f2895, %f2894;
	and.b32  	%r1047, %r1045, 2;
	setp.eq.s32 	%p427, %r1047, 0;
	mov.f32 	%f2903, 0f00000000;
	sub.f32 	%f2904, %f2903, %f2902;
	selp.f32 	%f835, %f2902, %f2904, %p427;
	@%p425 bra 	$L__BB4_779;
	setp.eq.f32 	%p428, %f831, 0f7F800000;
	@%p428 bra 	$L__BB4_778;
	mov.b32 	%r223, %f829;
	shl.b32 	%r1049, %r223, 8;
	or.b32  	%r224, %r1049, -2147483648;
	mov.b64 	%rd607, 0;
	mov.b32 	%r1718, 0;
$L__BB4_774:
	.pragma "nounroll";
	mul.wide.u32 	%rd290, %r1718, 4;
	mov.u64 	%rd291, __cudart_i2opi_f;
	add.s64 	%rd292, %rd291, %rd290;
	ld.global.nc.u32 	%r1050, [%rd292];
	mad.wide.u32 	%rd293, %r1050, %r224, %rd607;
	shr.u64 	%rd607, %rd293, 32;
	add.s64 	%rd294, %rd2, %rd290;
	st.local.u32 	[%rd294], %rd293;
	add.s32 	%r1718, %r1718, 1;
	setp.ne.s32 	%p429, %r1718, 6;
	@%p429 bra 	$L__BB4_774;
	shr.u32 	%r1051, %r223, 23;
	st.local.u32 	[%rd2+24], %rd607;
	and.b32  	%r227, %r1051, 31;
	and.b32  	%r1052, %r1051, 224;
	add.s32 	%r1053, %r1052, -128;
	shr.u32 	%r1054, %r1053, 5;
	mul.wide.u32 	%rd295, %r1054, 4;
	sub.s64 	%rd45, %rd2, %rd295;
	ld.local.u32 	%r1719, [%rd45+24];
	ld.local.u32 	%r1720, [%rd45+20];
	setp.eq.s32 	%p430, %r227, 0;
	@%p430 bra 	$L__BB4_777;
	shf.l.wrap.b32 	%r1719, %r1720, %r1719, %r227;
	ld.local.u32 	%r1055, [%rd45+16];
	shf.l.wrap.b32 	%r1720, %r1055, %r1720, %r227;
$L__BB4_777:
	shr.u32 	%r1056, %r1719, 30;
	shf.l.wrap.b32 	%r1057, %r1720, %r1719, 2;
	shl.b32 	%r1058, %r1720, 2;
	shr.s32 	%r1059, %r1057, 31;
	sub.s32 	%r1721, %r1059, %r1056;
	xor.b32  	%r1060, %r1059, %r1057;
	xor.b32  	%r1061, %r1059, %r1058;
	cvt.u64.u32 	%rd296, %r1060;
	shl.b64 	%rd297, %rd296, 32;
	cvt.u64.u32 	%rd298, %r1061;
	or.b64  	%rd299, %rd297, %rd298;
	cvt.rn.f64.s64 	%fd27, %rd299;
	mul.f64 	%fd28, %fd27, 0d3BF921FB54442D19;
	cvt.rn.f32.f64 	%f2905, %fd28;
	neg.f32 	%f2906, %f2905;
	setp.lt.s32 	%p431, %r1057, 0;
	selp.f32 	%f4961, %f2905, %f2906, %p431;
	bra.uni 	$L__BB4_779;
$L__BB4_778:
	mov.f32 	%f2907, 0f00000000;
	mul.rn.f32 	%f4961, %f829, %f2907;
	mov.b32 	%r1721, 0;
$L__BB4_779:
	mul.rn.f32 	%f2911, %f4961, %f4961;
	and.b32  	%r1063, %r1721, 1;
	setp.eq.b32 	%p432, %r1063, 1;
	selp.f32 	%f2912, 0f3F800000, %f4961, %p432;
	fma.rn.f32 	%f2913, %f2911, %f2912, 0f00000000;
	fma.rn.f32 	%f2914, %f2911, 0f37CBAC00, 0fBAB607ED;
	selp.f32 	%f2915, %f2914, 0fB94D4153, %p432;
	selp.f32 	%f2916, 0f3D2AAABB, 0f3C0885E4, %p432;
	fma.rn.f32 	%f2917, %f2915, %f2911, %f2916;
	selp.f32 	%f2918, 0fBEFFFFFF, 0fBE2AAAA8, %p432;
	fma.rn.f32 	%f2919, %f2917, %f2911, %f2918;
	fma.rn.f32 	%f2920, %f2919, %f2913, %f2912;
	and.b32  	%r1064, %r1721, 2;
	setp.eq.s32 	%p433, %r1064, 0;
	mov.f32 	%f2921, 0f00000000;
	sub.f32 	%f2922, %f2921, %f2920;
	selp.f32 	%f2909, %f2920, %f2922, %p433;
	// begin inline asm
	{  cvt.rn.f16.f32 %rs427, %f835;}

	// end inline asm
	st.shared.u16 	[%r180+8], %rs427;
	// begin inline asm
	{  cvt.rn.f16.f32 %rs428, %f2909;}

	// end inline asm
	st.shared.u16 	[%r180+10], %rs428;
	neg.f32 	%f2910, %f2909;
	// begin inline asm
	{  cvt.rn.f16.f32 %rs429, %f2910;}

	// end inline asm
	st.shared.u16 	[%r180+40], %rs429;
	st.shared.u16 	[%r180+42], %rs427;
	shl.b32 	%r1065, %r1697, 5;
	add.s32 	%r1066, %r181, %r1065;
	and.b32  	%r1067, %r1066, 63;
	cvt.rn.f32.u32 	%f2923, %r1067;
	mul.f32 	%f2924, %f2923, 0fC0C90FDB;
	mul.f32 	%f839, %f2924, 0f3C800000;
	mul.f32 	%f2925, %f839, 0f3F22F983;
	cvt.rni.s32.f32 	%r1729, %f2925;
	cvt.rn.f32.s32 	%f2926, %r1729;
	fma.rn.f32 	%f2927, %f2926, 0fBFC90FDA, %f839;
	fma.rn.f32 	%f2928, %f2926, 0fB3A22168, %f2927;
	fma.rn.f32 	%f4963, %f2926, 0fA7C234C5, %f2928;
	abs.f32 	%f841, %f839;
	setp.ltu.f32 	%p434, %f841, 0f47CE4780;
	mov.u32 	%r1725, %r1729;
	mov.f32 	%f4962, %f4963;
	@%p434 bra 	$L__BB4_787;
	setp.eq.f32 	%p435, %f841, 0f7F800000;
	@%p435 bra 	$L__BB4_786;
	mov.b32 	%r237, %f839;
	shl.b32 	%r1069, %r237, 8;
	or.b32  	%r238, %r1069, -2147483648;
	mov.b64 	%rd608, 0;
	mov.b32 	%r1722, 0;
$L__BB4_782:
	.pragma "nounroll";
	mul.wide.u32 	%rd301, %r1722, 4;
	mov.u64 	%rd302, __cudart_i2opi_f;
	add.s64 	%rd303, %rd302, %rd301;
	ld.global.nc.u32 	%r1070, [%rd303];
	mad.wide.u32 	%rd304, %r1070, %r238, %rd608;
	shr.u64 	%rd608, %rd304, 32;
	add.s64 	%rd305, %rd3, %rd301;
	st.local.u32 	[%rd305], %rd304;
	add.s32 	%r1722, %r1722, 1;
	setp.ne.s32 	%p436, %r1722, 6;
	@%p436 bra 	$L__BB4_782;
	shr.u32 	%r1071, %r237, 23;
	st.local.u32 	[%rd3+24], %rd608;
	and.b32  	%r241, %r1071, 31;
	and.b32  	%r1072, %r1071, 224;
	add.s32 	%r1073, %r1072, -128;
	shr.u32 	%r1074, %r1073, 5;
	mul.wide.u32 	%rd306, %r1074, 4;
	sub.s64 	%rd48, %rd3, %rd306;
	ld.local.u32 	%r1723, [%rd48+24];
	ld.local.u32 	%r1724, [%rd48+20];
	setp.eq.s32 	%p437, %r241, 0;
	@%p437 bra 	$L__BB4_785;
	shf.l.wrap.b32 	%r1723, %r1724, %r1723, %r241;
	ld.local.u32 	%r1075, [%rd48+16];
	shf.l.wrap.b32 	%r1724, %r1075, %r1724, %r241;
$L__BB4_785:
	shr.u32 	%r1076, %r1723, 30;
	shf.l.wrap.b32 	%r1077, %r1724, %r1723, 2;
	shl.b32 	%r1078, %r1724, 2;
	shr.s32 	%r1079, %r1077, 31;
	sub.s32 	%r1725, %r1079, %r1076;
	xor.b32  	%r1080, %r1079, %r1077;
	xor.b32  	%r1081, %r1079, %r1078;
	cvt.u64.u32 	%rd307, %r1080;
	shl.b64 	%rd308, %rd307, 32;
	cvt.u64.u32 	%rd309, %r1081;
	or.b64  	%rd310, %rd308, %rd309;
	cvt.rn.f64.s64 	%fd29, %rd310;
	mul.f64 	%fd30, %fd29, 0d3BF921FB54442D19;
	cvt.rn.f32.f64 	%f2929, %fd30;
	neg.f32 	%f2930, %f2929;
	setp.lt.s32 	%p438, %r1077, 0;
	selp.f32 	%f4962, %f2929, %f2930, %p438;
	bra.uni 	$L__BB4_787;
$L__BB4_786:
	mov.f32 	%f2931, 0f00000000;
	mul.rn.f32 	%f4962, %f839, %f2931;
	mov.b32 	%r1725, 0;
$L__BB4_787:
	setp.ltu.f32 	%p439, %f841, 0f47CE4780;
	add.s32 	%r1083, %r1725, 1;
	mul.rn.f32 	%f2932, %f4962, %f4962;
	and.b32  	%r1084, %r1725, 1;
	setp.eq.b32 	%p440, %r1084, 1;
	selp.f32 	%f2933, %f4962, 0f3F800000, %p440;
	fma.rn.f32 	%f2934, %f2932, %f2933, 0f00000000;
	fma.rn.f32 	%f2935, %f2932, 0f37CBAC00, 0fBAB607ED;
	selp.f32 	%f2936, 0fB94D4153, %f2935, %p440;
	selp.f32 	%f2937, 0f3C0885E4, 0f3D2AAABB, %p440;
	fma.rn.f32 	%f2938, %f2936, %f2932, %f2937;
	selp.f32 	%f2939, 0fBE2AAAA8, 0fBEFFFFFF, %p440;
	fma.rn.f32 	%f2940, %f2938, %f2932, %f2939;
	fma.rn.f32 	%f2941, %f2940, %f2934, %f2933;
	and.b32  	%r1085, %r1083, 2;
	setp.eq.s32 	%p441, %r1085, 0;
	mov.f32 	%f2942, 0f00000000;
	sub.f32 	%f2943, %f2942, %f2941;
	selp.f32 	%f845, %f2941, %f2943, %p441;
	@%p439 bra 	$L__BB4_795;
	setp.eq.f32 	%p442, %f841, 0f7F800000;
	@%p442 bra 	$L__BB4_794;
	mov.b32 	%r250, %f839;
	shl.b32 	%r1087, %r250, 8;
	or.b32  	%r251, %r1087, -2147483648;
	mov.b64 	%rd609, 0;
	mov.b32 	%r1726, 0;
$L__BB4_790:
	.pragma "nounroll";
	mul.wide.u32 	%rd312, %r1726, 4;
	add.s64 	%rd314, %rd313, %rd312;
	ld.global.nc.u32 	%r1088, [%rd314];
	mad.wide.u32 	%rd315, %r1088, %r251, %rd609;
	shr.u64 	%rd609, %rd315, 32;
	add.s64 	%rd316, %rd2, %rd312;
	st.local.u32 	[%rd316], %rd315;
	add.s32 	%r1726, %r1726, 1;
	setp.ne.s32 	%p443, %r1726, 6;
	@%p443 bra 	$L__BB4_790;
	shr.u32 	%r1089, %r250, 23;
	st.local.u32 	[%rd2+24], %rd609;
	and.b32  	%r254, %r1089, 31;
	and.b32  	%r1090, %r1089, 224;
	add.s32 	%r1091, %r1090, -128;
	shr.u32 	%r1092, %r1091, 5;
	mul.wide.u32 	%rd317, %r1092, 4;
	sub.s64 	%rd51, %rd2, %rd317;
	ld.local.u32 	%r1727, [%rd51+24];
	ld.local.u32 	%r1728, [%rd51+20];
	setp.eq.s32 	%p444, %r254, 0;
	@%p444 bra 	$L__BB4_793;
	shf.l.wrap.b32 	%r1727, %r1728, %r1727, %r254;
	ld.local.u32 	%r1093, [%rd51+16];
	shf.l.wrap.b32 	%r1728, %r1093, %r1728, %r254;
$L__BB4_793:
	shr.u32 	%r1094, %r1727, 30;
	shf.l.wrap.b32 	%r1095, %r1728, %r1727, 2;
	shl.b32 	%r1096, %r1728, 2;
	shr.s32 	%r1097, %r1095, 31;
	sub.s32 	%r1729, %r1097, %r1094;
	xor.b32  	%r1098, %r1097, %r1095;
	xor.b32  	%r1099, %r1097, %r1096;
	cvt.u64.u32 	%rd318, %r1098;
	shl.b64 	%rd319, %rd318, 32;
	cvt.u64.u32 	%rd320, %r1099;
	or.b64  	%rd321, %rd319, %rd320;
	cvt.rn.f64.s64 	%fd31, %rd321;
	mul.f64 	%fd32, %fd31, 0d3BF921FB54442D19;
	cvt.rn.f32.f64 	%f2944, %fd32;
	neg.f32 	%f2945, %f2944;
	setp.lt.s32 	%p445, %r1095, 0;
	selp.f32 	%f4963, %f2944, %f2945, %p445;
	bra.uni 	$L__BB4_795;
$L__BB4_794:
	mov.f32 	%f2946, 0f00000000;
	mul.rn.f32 	%f4963, %f839, %f2946;
	mov.b32 	%r1729, 0;
$L__BB4_795:
	mul.rn.f32 	%f2950, %f4963, %f4963;
	and.b32  	%r1101, %r1729, 1;
	setp.eq.b32 	%p446, %r1101, 1;
	selp.f32 	%f2951, 0f3F800000, %f4963, %p446;
	fma.rn.f32 	%f2952, %f2950, %f2951, 0f00000000;
	fma.rn.f32 	%f2953, %f2950, 0f37CBAC00, 0fBAB607ED;
	selp.f32 	%f2954, %f2953, 0fB94D4153, %p446;
	selp.f32 	%f2955, 0f3D2AAABB, 0f3C0885E4, %p446;
	fma.rn.f32 	%f2956, %f2954, %f2950, %f2955;
	selp.f32 	%f2957, 0fBEFFFFFF, 0fBE2AAAA8, %p446;
	fma.rn.f32 	%f2958, %f2956, %f2950, %f2957;
	fma.rn.f32 	%f2959, %f2958, %f2952, %f2951;
	and.b32  	%r1102, %r1729, 2;
	setp.eq.s32 	%p447, %r1102, 0;
	mov.f32 	%f2960, 0f00000000;
	sub.f32 	%f2961, %f2960, %f2959;
	selp.f32 	%f2948, %f2959, %f2961, %p447;
	// begin inline asm
	{  cvt.rn.f16.f32 %rs430, %f845;}

	// end inline asm
	st.shared.u16 	[%r180+12], %rs430;
	// begin inline asm
	{  cvt.rn.f16.f32 %rs431, %f2948;}

	// end inline asm
	st.shared.u16 	[%r180+14], %rs431;
	neg.f32 	%f2949, %f2948;
	// begin inline asm
	{  cvt.rn.f16.f32 %rs432, %f2949;}

	// end inline asm
	st.shared.u16 	[%r180+44], %rs432;
	st.shared.u16 	[%r180+46], %rs430;
	add.s32 	%r1697, %r1697, 1;
	setp.ne.s32 	%p448, %r1697, 4;
	@%p448 bra 	$L__BB4_731;
	setp.gt.s32 	%p449, %r148, 1023;
	mov.b32 	%r1103, 16;
	wmma.load.a.sync.aligned.row.m16n16k16.shared.f16 	{%r1104, %r1105, %r1106, %r1107, %r1108, %r1109, %r1110, %r1111}, [%r20], %r1103;
	wmma.load.b.sync.aligned.row.m16n16k16.shared.f16 	{%r1112, %r1113, %r1114, %r1115, %r1116, %r1117, %r1118, %r1119}, [%r26], %r1103;
	mov.f32 	%f2962, 0f00000000;
	wmma.mma.sync.aligned.row.row.m16n16k16.f32.f32 {%f2963, %f2964, %f2965, %f2966, %f2967, %f2968, %f2969, %f2970}, {%r1104, %r1105, %r1106, %r1107, %r1108, %r1109, %r1110, %r1111}, {%r1112, %r1113, %r1114, %r1115, %r1116, %r1117, %r1118, %r1119}, {%f2962, %f2962, %f2962, %f2962, %f2962, %f2962, %f2962, %f2962};
	wmma.store.d.sync.aligned.row.m16n16k16.shared.f32 	[%r21], {%f2963, %f2964, %f2965, %f2966, %f2967, %f2968, %f2969, %f2970}, %r1103;
	@%p449 bra 	$L__BB4_798;
	ld.shared.f32 	%f2971, [%r21];
	ld.shared.f32 	%f2972, [%r21+4];
	st.shared.v2.f32 	[%r149], {%f2971, %f2972};
$L__BB4_798:
	setp.gt.s32 	%p450, %r148, 1007;
	@%p450 bra 	$L__BB4_800;
	ld.shared.f32 	%f2973, [%r21+8];
	ld.shared.f32 	%f2974, [%r21+12];
	st.shared.v2.f32 	[%r149+128], {%f2973, %f2974};
$L__BB4_800:
	setp.gt.s32 	%p451, %r148, 991;
	@%p451 bra 	$L__BB4_802;
	ld.shared.f32 	%f2975, [%r21+16];
	ld.shared.f32 	%f2976, [%r21+20];
	st.shared.v2.f32 	[%r149+256], {%f2975, %f2976};
$L__BB4_802:
	setp.gt.s32 	%p452, %r148, 975;
	@%p452 bra 	$L__BB4_804;
	ld.shared.f32 	%f2977, [%r21+24];
	ld.shared.f32 	%f2978, [%r21+28];
	st.shared.v2.f32 	[%r149+384], {%f2977, %f2978};
$L__BB4_804:
	setp.gt.s32 	%p453, %r148, 959;
	@%p453 bra 	$L__BB4_806;
	ld.shared.f32 	%f2979, [%r21+64];
	ld.shared.f32 	%f2980, [%r21+68];
	st.shared.v2.f32 	[%r149+512], {%f2979, %f2980};
$L__BB4_806:
	setp.gt.s32 	%p454, %r148, 943;
	@%p454 bra 	$L__BB4_808;
	ld.shared.f32 	%f2981, [%r21+72];
	ld.shared.f32 	%f2982, [%r21+76];
	st.shared.v2.f32 	[%r149+640], {%f2981, %f2982};
$L__BB4_808:
	setp.gt.s32 	%p455, %r148, 927;
	@%p455 bra 	$L__BB4_810;
	ld.shared.f32 	%f2983, [%r21+80];
	ld.shared.f32 	%f2984, [%r21+84];
	st.shared.v2.f32 	[%r149+768], {%f2983, %f2984};
$L__BB4_810:
	setp.gt.s32 	%p456, %r148, 911;
	@%p456 bra 	$L__BB4_812;
	ld.shared.f32 	%f2985, [%r21+88];
	ld.shared.f32 	%f2986, [%r21+92];
	st.shared.v2.f32 	[%r149+896], {%f2985, %f2986};
$L__BB4_812:
	setp.gt.s32 	%p457, %r148, 895;
	@%p457 bra 	$L__BB4_814;
	ld.shared.f32 	%f2987, [%r21+128];
	ld.shared.f32 	%f2988, [%r21+132];
	st.shared.v2.f32 	[%r149+1024], {%f2987, %f2988};
$L__BB4_814:
	setp.gt.s32 	%p458, %r148, 879;
	@%p458 bra 	$L__BB4_816;
	ld.shared.f32 	%f2989, [%r21+136];
	ld.shared.f32 	%f2990, [%r21+140];
	st.shared.v2.f32 	[%r149+1152], {%f2989, %f2990};
$L__BB4_816:
	setp.gt.s32 	%p459, %r148, 863;
	@%p459 bra 	$L__BB4_818;
	ld.shared.f32 	%f2991, [%r21+144];
	ld.shared.f32 	%f2992, [%r21+148];
	st.shared.v2.f32 	[%r149+1280], {%f2991, %f2992};
$L__BB4_818:
	setp.gt.s32 	%p460, %r148, 847;
	@%p460 bra 	$L__BB4_820;
	ld.shared.f32 	%f2993, [%r21+152];
	ld.shared.f32 	%f2994, [%r21+156];
	st.shared.v2.f32 	[%r149+1408], {%f2993, %f2994};
$L__BB4_820:
	setp.gt.s32 	%p461, %r148, 831;
	@%p461 bra 	$L__BB4_822;
	ld.shared.f32 	%f2995, [%r21+192];
	ld.shared.f32 	%f2996, [%r21+196];
	st.shared.v2.f32 	[%r149+1536], {%f2995, %f2996};
$L__BB4_822:
	setp.gt.s32 	%p462, %r148, 815;
	@%p462 bra 	$L__BB4_824;
	ld.shared.f32 	%f2997, [%r21+200];
	ld.shared.f32 	%f2998, [%r21+204];
	st.shared.v2.f32 	[%r149+1664], {%f2997, %f2998};
$L__BB4_824:
	setp.gt.s32 	%p463, %r148, 799;
	@%p463 bra 	$L__BB4_826;
	ld.shared.f32 	%f2999, [%r21+208];
	ld.shared.f32 	%f3000, [%r21+212];
	st.shared.v2.f32 	[%r149+1792], {%f2999, %f3000};
$L__BB4_826:
	setp.gt.s32 	%p464, %r148, 783;
	@%p464 bra 	$L__BB4_828;
	ld.shared.f32 	%f3001, [%r21+216];
	ld.shared.f32 	%f3002, [%r21+220];
	st.shared.v2.f32 	[%r149+1920], {%f3001, %f3002};
$L__BB4_828:
	setp.gt.s32 	%p465, %r148, 767;
	@%p465 bra 	$L__BB4_830;
	ld.shared.f32 	%f3003, [%r21+256];
	ld.shared.f32 	%f3004, [%r21+260];
	st.shared.v2.f32 	[%r149+2048], {%f3003, %f3004};
$L__BB4_830:
	setp.gt.s32 	%p466, %r148, 751;
	@%p466 bra 	$L__BB4_832;
	ld.shared.f32 	%f3005, [%r21+264];
	ld.shared.f32 	%f3006, [%r21+268];
	st.shared.v2.f32 	[%r149+2176], {%f3005, %f3006};
$L__BB4_832:
	setp.gt.s32 	%p467, %r148, 735;
	@%p467 bra 	$L__BB4_834;
	ld.shared.f32 	%f3007, [%r21+272];
	ld.shared.f32 	%f3008, [%r21+276];
	st.shared.v2.f32 	[%r149+2304], {%f3007, %f3008};
$L__BB4_834:
	setp.gt.s32 	%p468, %r148, 719;
	@%p468 bra 	$L__BB4_836;
	ld.shared.f32 	%f3009, [%r21+280];
	ld.shared.f32 	%f3010, [%r21+284];
	st.shared.v2.f32 	[%r149+2432], {%f3009, %f3010};
$L__BB4_836:
	setp.gt.s32 	%p469, %r148, 703;
	@%p469 bra 	$L__BB4_838;
	ld.shared.f32 	%f3011, [%r21+320];
	ld.shared.f32 	%f3012, [%r21+324];
	st.shared.v2.f32 	[%r149+2560], {%f3011, %f3012};
$L__BB4_838:
	setp.gt.s32 	%p470, %r148, 687;
	@%p470 bra 	$L__BB4_840;
	ld.shared.f32 	%f3013, [%r21+328];
	ld.shared.f32 	%f3014, [%r21+332];
	st.shared.v2.f32 	[%r149+2688], {%f3013, %f3014};
$L__BB4_840:
	setp.gt.s32 	%p471, %r148, 671;
	@%p471 bra 	$L__BB4_842;
	ld.shared.f32 	%f3015, [%r21+336];
	ld.shared.f32 	%f3016, [%r21+340];
	st.shared.v2.f32 	[%r149+2816], {%f3015, %f3016};
$L__BB4_842:
	setp.gt.s32 	%p472, %r148, 655;
	@%p472 bra 	$L__BB4_844;
	ld.shared.f32 	%f3017, [%r21+344];
	ld.shared.f32 	%f3018, [%r21+348];
	st.shared.v2.f32 	[%r149+2944], {%f3017, %f3018};
$L__BB4_844:
	setp.gt.s32 	%p473, %r148, 639;
	@%p473 bra 	$L__BB4_846;
	ld.shared.f32 	%f3019, [%r21+384];
	ld.shared.f32 	%f3020, [%r21+388];
	st.shared.v2.f32 	[%r149+3072], {%f3019, %f3020};
$L__BB4_846:
	setp.gt.s32 	%p474, %r148, 623;
	@%p474 bra 	$L__BB4_848;
	ld.shared.f32 	%f3021, [%r21+392];
	ld.shared.f32 	%f3022, [%r21+396];
	st.shared.v2.f32 	[%r149+3200], {%f3021, %f3022};
$L__BB4_848:
	setp.gt.s32 	%p475, %r148, 607;
	@%p475 bra 	$L__BB4_850;
	ld.shared.f32 	%f3023, [%r21+400];
	ld.shared.f32 	%f3024, [%r21+404];
	st.shared.v2.f32 	[%r149+3328], {%f3023, %f3024};
$L__BB4_850:
	setp.gt.s32 	%p476, %r148, 591;
	@%p476 bra 	$L__BB4_852;
	ld.shared.f32 	%f3025, [%r21+408];
	ld.shared.f32 	%f3026, [%r21+412];
	st.shared.v2.f32 	[%r149+3456], {%f3025, %f3026};
$L__BB4_852:
	setp.gt.s32 	%p477, %r148, 575;
	@%p477 bra 	$L__BB4_854;
	ld.shared.f32 	%f3027, [%r21+448];
	ld.shared.f32 	%f3028, [%r21+452];
	st.shared.v2.f32 	[%r149+3584], {%f3027, %f3028};
$L__BB4_854:
	setp.gt.s32 	%p478, %r148, 559;
	@%p478 bra 	$L__BB4_856;
	ld.shared.f32 	%f3029, [%r21+456];
	ld.shared.f32 	%f3030, [%r21+460];
	st.shared.v2.f32 	[%r149+3712], {%f3029, %f3030};
$L__BB4_856:
	setp.gt.s32 	%p479, %r148, 543;
	@%p479 bra 	$L__BB4_858;
	ld.shared.f32 	%f3031, [%r21+464];
	ld.shared.f32 	%f3032, [%r21+468];
	st.shared.v2.f32 	[%r149+3840], {%f3031, %f3032};
$L__BB4_858:
	setp.gt.s32 	%p480, %r148, 527;
	@%p480 bra 	$L__BB4_860;
	ld.shared.f32 	%f3033, [%r21+472];
	ld.shared.f32 	%f3034, [%r21+476];
	st.shared.v2.f32 	[%r149+3968], {%f3033, %f3034};
$L__BB4_860:
	setp.gt.s32 	%p481, %r148, 511;
	@%p481 bra 	$L__BB4_862;
	ld.shared.f32 	%f3035, [%r21+512];
	ld.shared.f32 	%f3036, [%r21+516];
	st.shared.v2.f32 	[%r149+4096], {%f3035, %f3036};
$L__BB4_862:
	setp.gt.s32 	%p482, %r148, 495;
	@%p482 bra 	$L__BB4_864;
	ld.shared.f32 	%f3037, [%r21+520];
	ld.shared.f32 	%f3038, [%r21+524];
	st.shared.v2.f32 	[%r149+4224], {%f3037, %f3038};
$L__BB4_864:
	setp.gt.s32 	%p483, %r148, 479;
	@%p483 bra 	$L__BB4_866;
	ld.shared.f32 	%f3039, [%r21+528];
	ld.shared.f32 	%f3040, [%r21+532];
	st.shared.v2.f32 	[%r149+4352], {%f3039, %f3040};
$L__BB4_866:
	setp.gt.s32 	%p484, %r148, 463;
	@%p484 bra 	$L__BB4_868;
	ld.shared.f32 	%f3041, [%r21+536];
	ld.shared.f32 	%f3042, [%r21+540];
	st.shared.v2.f32 	[%r149+4480], {%f3041, %f3042};
$L__BB4_868:
	setp.gt.s32 	%p485, %r148, 447;
	@%p485 bra 	$L__BB4_870;
	ld.shared.f32 	%f3043, [%r21+576];
	ld.shared.f32 	%f3044, [%r21+580];
	st.shared.v2.f32 	[%r149+4608], {%f3043, %f3044};
$L__BB4_870:
	setp.gt.s32 	%p486, %r148, 431;
	@%p486 bra 	$L__BB4_872;
	ld.shared.f32 	%f3045, [%r21+584];
	ld.shared.f32 	%f3046, [%r21+588];
	st.shared.v2.f32 	[%r149+4736], {%f3045, %f3046};
$L__BB4_872:
	setp.gt.s32 	%p487, %r148, 415;
	@%p487 bra 	$L__BB4_874;
	ld.shared.f32 	%f3047, [%r21+592];
	ld.shared.f32 	%f3048, [%r21+596];
	st.shared.v2.f32 	[%r149+4864], {%f3047, %f3048};
$L__BB4_874:
	setp.gt.s32 	%p488, %r148, 399;
	@%p488 bra 	$L__BB4_876;
	ld.shared.f32 	%f3049, [%r21+600];
	ld.shared.f32 	%f3050, [%r21+604];
	st.shared.v2.f32 	[%r149+4992], {%f3049, %f3050};
$L__BB4_876:
	setp.gt.s32 	%p489, %r148, 383;
	@%p489 bra 	$L__BB4_878;
	ld.shared.f32 	%f3051, [%r21+640];
	ld.shared.f32 	%f3052, [%r21+644];
	st.shared.v2.f32 	[%r149+5120], {%f3051, %f3052};
$L__BB4_878:
	setp.gt.s32 	%p490, %r148, 367;
	@%p490 bra 	$L__BB4_880;
	ld.shared.f32 	%f3053, [%r21+648];
	ld.shared.f32 	%f3054, [%r21+652];
	st.shared.v2.f32 	[%r149+5248], {%f3053, %f3054};
$L__BB4_880:
	setp.gt.s32 	%p491, %r148, 351;
	@%p491 bra 	$L__BB4_882;
	ld.shared.f32 	%f3055, [%r21+656];
	ld.shared.f32 	%f3056, [%r21+660];
	st.shared.v2.f32 	[%r149+5376], {%f3055, %f3056};
$L__BB4_882:
	setp.gt.s32 	%p492, %r148, 335;
	@%p492 bra 	$L__BB4_884;
	ld.shared.f32 	%f3057, [%r21+664];
	ld.shared.f32 	%f3058, [%r21+668];
	st.shared.v2.f32 	[%r149+5504], {%f3057, %f3058};
$L__BB4_884:
	setp.gt.s32 	%p493, %r148, 319;
	@%p493 bra 	$L__BB4_886;
	ld.shared.f32 	%f3059, [%r21+704];
	ld.shared.f32 	%f3060, [%r21+708];
	st.shared.v2.f32 	[%r149+5632], {%f3059, %f3060};
$L__BB4_886:
	setp.gt.s32 	%p494, %r148, 303;
	@%p494 bra 	$L__BB4_888;
	ld.shared.f32 	%f3061, [%r21+712];
	ld.shared.f32 	%f3062, [%r21+716];
	st.shared.v2.f32 	[%r149+5760], {%f3061, %f3062};
$L__BB4_888:
	setp.gt.s32 	%p495, %r148, 287;
	@%p495 bra 	$L__BB4_890;
	ld.shared.f32 	%f3063, [%r21+720];
	ld.shared.f32 	%f3064, [%r21+724];
	st.shared.v2.f32 	[%r149+5888], {%f3063, %f3064};
$L__BB4_890:
	setp.gt.s32 	%p496, %r148, 271;
	@%p496 bra 	$L__BB4_892;
	ld.shared.f32 	%f3065, [%r21+728];
	ld.shared.f32 	%f3066, [%r21+732];
	st.shared.v2.f32 	[%r149+6016], {%f3065, %f3066};
$L__BB4_892:
	setp.gt.s32 	%p497, %r148, 255;
	@%p497 bra 	$L__BB4_894;
	ld.shared.f32 	%f3067, [%r21+768];
	ld.shared.f32 	%f3068, [%r21+772];
	st.shared.v2.f32 	[%r149+6144], {%f3067, %f3068};
$L__BB4_894:
	setp.gt.s32 	%p498, %r148, 239;
	@%p498 bra 	$L__BB4_896;
	ld.shared.f32 	%f3069, [%r21+776];
	ld.shared.f32 	%f3070, [%r21+780];
	st.shared.v2.f32 	[%r149+6272], {%f3069, %f3070};
$L__BB4_896:
	setp.gt.s32 	%p499, %r148, 223;
	@%p499 bra 	$L__BB4_898;
	ld.shared.f32 	%f3071, [%r21+784];
	ld.shared.f32 	%f3072, [%r21+788];
	st.shared.v2.f32 	[%r149+6400], {%f3071, %f3072};
$L__BB4_898:
	setp.gt.s32 	%p500, %r148, 207;
	@%p500 bra 	$L__BB4_900;
	ld.shared.f32 	%f3073, [%r21+792];
	ld.shared.f32 	%f3074, [%r21+796];
	st.shared.v2.f32 	[%r149+6528], {%f3073, %f3074};
$L__BB4_900:
	setp.gt.s32 	%p501, %r148, 191;
	@%p501 bra 	$L__BB4_902;
	ld.shared.f32 	%f3075, [%r21+832];
	ld.shared.f32 	%f3076, [%r21+836];
	st.shared.v2.f32 	[%r149+6656], {%f3075, %f3076};
$L__BB4_902:
	setp.gt.s32 	%p502, %r148, 175;
	@%p502 bra 	$L__BB4_904;
	ld.shared.f32 	%f3077, [%r21+840];
	ld.shared.f32 	%f3078, [%r21+844];
	st.shared.v2.f32 	[%r149+6784], {%f3077, %f3078};
$L__BB4_904:
	setp.gt.s32 	%p503, %r148, 159;
	@%p503 bra 	$L__BB4_906;
	ld.shared.f32 	%f3079, [%r21+848];
	ld.shared.f32 	%f3080, [%r21+852];
	st.shared.v2.f32 	[%r149+6912], {%f3079, %f3080};
$L__BB4_906:
	setp.gt.s32 	%p504, %r148, 143;
	@%p504 bra 	$L__BB4_908;
	ld.shared.f32 	%f3081, [%r21+856];
	ld.shared.f32 	%f3082, [%r21+860];
	st.shared.v2.f32 	[%r149+7040], {%f3081, %f3082};
$L__BB4_908:
	setp.gt.s32 	%p505, %r148, 127;
	@%p505 bra 	$L__BB4_910;
	ld.shared.f32 	%f3083, [%r21+896];
	ld.shared.f32 	%f3084, [%r21+900];
	st.shared.v2.f32 	[%r149+7168], {%f3083, %f3084};
$L__BB4_910:
	setp.gt.s32 	%p506, %r148, 111;
	@%p506 bra 	$L__BB4_912;
	ld.shared.f32 	%f3085, [%r21+904];
	ld.shared.f32 	%f3086, [%r21+908];
	st.shared.v2.f32 	[%r149+7296], {%f3085, %f3086};
$L__BB4_912:
	setp.gt.s32 	%p507, %r148, 95;
	@%p507 bra 	$L__BB4_914;
	ld.shared.f32 	%f3087, [%r21+912];
	ld.shared.f32 	%f3088, [%r21+916];
	st.shared.v2.f32 	[%r149+7424], {%f3087, %f3088};
$L__BB4_914:
	setp.gt.s32 	%p508, %r148, 79;
	@%p508 bra 	$L__BB4_916;
	ld.shared.f32 	%f3089, [%r21+920];
	ld.shared.f32 	%f3090, [%r21+924];
	st.shared.v2.f32 	[%r149+7552], {%f3089, %f3090};
$L__BB4_916:
	setp.gt.s32 	%p509, %r148, 63;
	@%p509 bra 	$L__BB4_918;
	ld.shared.f32 	%f3091, [%r21+960];
	ld.shared.f32 	%f3092, [%r21+964];
	st.shared.v2.f32 	[%r149+7680], {%f3091, %f3092};
$L__BB4_918:
	setp.gt.s32 	%p510, %r148, 47;
	@%p510 bra 	$L__BB4_920;
	ld.shared.f32 	%f3093, [%r21+968];
	ld.shared.f32 	%f3094, [%r21+972];
	st.shared.v2.f32 	[%r149+7808], {%f3093, %f3094};
$L__BB4_920:
	setp.gt.s32 	%p511, %r148, 31;
	@%p511 bra 	$L__BB4_922;
	ld.shared.f32 	%f3095, [%r21+976];
	ld.shared.f32 	%f3096, [%r21+980];
	st.shared.v2.f32 	[%r149+7936], {%f3095, %f3096};
$L__BB4_922:
	setp.gt.s32 	%p512, %r148, 15;
	@%p512 bra 	$L__BB4_924;
	ld.shared.f32 	%f3097, [%r21+984];
	ld.shared.f32 	%f3098, [%r21+988];
	st.shared.v2.f32 	[%r149+8064], {%f3097, %f3098};
$L__BB4_924:
	add.s32 	%r1696, %r1696, 1;
	setp.ne.s32 	%p513, %r1696, 16;
	@%p513 bra 	$L__BB4_602;
$L__BB4_925:
	setp.gt.u32 	%p514, %r1, 15;
	bar.sync 	0;
	@%p514 bra 	$L__BB4_1250;
	mov.u32 	%r1123, s_data;
	mov.u64 	%rd401, __cudart_i2opi_f;
	mov.u32 	%r1730, %r1;
$L__BB4_927:
	and.b32  	%r266, %r1730, 63;
	shl.b32 	%r1120, %r1730, 6;
	and.b32  	%r1121, %r1120, -4096;
	or.b32  	%r267, %r1121, %r266;
	setp.gt.s32 	%p515, %r267, 1023;
	shl.b32 	%r1122, %r267, 3;
	add.s32 	%r268, %r1123, %r1122;
	mov.f32 	%f4964, 0f00000000;
	mov.f32 	%f4965, %f4964;
	@%p515 bra 	$L__BB4_929;
	ld.shared.v2.f32 	{%f4964, %f4965}, [%r268];
$L__BB4_929:
	// begin inline asm
	{  cvt.rn.f16.f32 %rs433, %f4964;}

	// end inline asm
	st.shared.u16 	[%r20], %rs433;
	// begin inline asm
	{  cvt.rn.f16.f32 %rs434, %f4965;}

	// end inline asm
	st.shared.u16 	[%r20+2], %rs434;
	setp.gt.s32 	%p516, %r267, 959;
	mov.f32 	%f4966, 0f00000000;
	mov.f32 	%f4967, %f4966;
	@%p516 bra 	$L__BB4_931;
	ld.shared.v2.f32 	{%f4966, %f4967}, [%r268+512];
$L__BB4_931:
	// begin inline asm
	{  cvt.rn.f16.f32 %rs435, %f4966;}

	// end inline asm
	st.shared.u16 	[%r20+4], %rs435;
	// begin inline asm
	{  cvt.rn.f16.f32 %rs436, %f4967;}

	// end inline asm
	st.shared.u16 	[%r20+6], %rs436;
	setp.gt.s32 	%p517, %r267, 895;
	mov.f32 	%f4968, 0f00000000;
	mov.f32 	%f4969, %f4968;
	@%p517 bra 	$L__BB4_933;
	ld.shared.v2.f32 	{%f4968, %f4969}, [%r268+1024];
$L__BB4_933:
	// begin inline asm
	{  cvt.rn.f16.f32 %rs437, %f4968;}

	// end inline asm
	st.shared.u16 	[%r20+8], %rs437;
	// begin inline asm
	{  cvt.rn.f16.f32 %rs438, %f4969;}

	// end inline asm
	st.shared.u16 	[%r20+10], %rs438;
	setp.gt.s32 	%p518, %r267, 831;
	mov.f32 	%f4970, 0f00000000;
	mov.f32 	%f4971, %f4970;
	@%p518 bra 	$L__BB4_935;
	ld.shared.v2.f32 	{%f4970, %f4971}, [%r268+1536];
$L__BB4_935:
	// begin inline asm
	{  cvt.rn.f16.f32 %rs439, %f4970;}

	// end inline asm
	st.shared.u16 	[%r20+12], %rs439;
	// begin inline asm
	{  cvt.rn.f16.f32 %rs440, %f4971;}

	// end inline asm
	st.shared.u16 	[%r20+14], %rs440;
	setp.gt.s32 	%p519, %r267, 767;
	mov.f32 	%f4972, 0f00000000;
	mov.f32 	%f4973, %f4972;
	@%p519 bra 	$L__BB4_937;
	ld.shared.v2.f32 	{%f4972, %f4973}, [%r268+2048];
$L__BB4_937:
	// begin inline asm
	{  cvt.rn.f16.f32 %rs441, %f4972;}

	// end inline asm
	st.shared.u16 	[%r20+32], %rs441;
	// begin inline asm
	{  cvt.rn.f16.f32 %rs442, %f4973;}

	// end inline asm
	st.shared.u16 	[%r20+34], %rs442;
	setp.gt.s32 	%p520, %r267, 703;
	mov.f32 	%f4974, 0f00000000;
	mov.f32 	%f4975, %f4974;
	@%p520 bra 	$L__BB4_939;
	ld.shared.v2.f32 	{%f4974, %f4975}, [%r268+2560];
$L__BB4_939:
	// begin inline asm
	{  cvt.rn.f16.f32 %rs443, %f4974;}

	// end inline asm
	st.shared.u16 	[%r20+36], %rs443;
	// begin inline asm
	{  cvt.rn.f16.f32 %rs444, %f4975;}

	// end inline asm
	st.shared.u16 	[%r20+38], %rs444;
	setp.gt.s32 	%p521, %r267, 639;
	mov.f32 	%f4976, 0f00000000;
	mov.f32 	%f4977, %f4976;
	@%p521 bra 	$L__BB4_941;
	ld.shared.v2.f32 	{%f4976, %f4977}, [%r268+3072];
$L__BB4_941:
	// begin inline asm
	{  cvt.rn.f16.f32 %rs445, %f4976;}

	// end inline asm
	st.shared.u16 	[%r20+40], %rs445;
	// begin inline asm
	{  cvt.rn.f16.f32 %rs446, %f4977;}

	// end inline asm
	st.shared.u16 	[%r20+42], %rs446;
	setp.gt.s32 	%p522, %r267, 575;
	mov.f32 	%f4978, 0f00000000;
	mov.f32 	%f4979, %f4978;
	@%p522 bra 	$L__BB4_943;
	ld.shared.v2.f32 	{%f4978, %f4979}, [%r268+3584];
$L__BB4_943:
	// begin inline asm
	{  cvt.rn.f16.f32 %rs447, %f4978;}

	// end inline asm
	st.shared.u16 	[%r20+44], %rs447;
	// begin inline asm
	{  cvt.rn.f16.f32 %rs448, %f4979;}

	// end inline asm
	st.shared.u16 	[%r20+46], %rs448;
	setp.gt.s32 	%p523, %r267, 511;
	mov.f32 	%f4980, 0f00000000;
	mov.f32 	%f4981, %f4980;
	@%p523 bra 	$L__BB4_945;
	ld.shared.v2.f32 	{%f4980, %f4981}, [%r268+4096];
$L__BB4_945:
	// begin inline asm
	{  cvt.rn.f16.f32 %rs449, %f4980;}

	// end inline asm
	st.shared.u16 	[%r20+64], %rs449;
	// begin inline asm
	{  cvt.rn.f16.f32 %rs450, %f4981;}

	// end inline asm
	st.shared.u16 	[%r20+66], %rs450;
	setp.gt.s32 	%p524, %r267, 447;
	mov.f32 	%f4982, 0f00000000;
	mov.f32 	%f4983, %f4982;
	@%p524 bra 	$L__BB4_947;
	ld.shared.v2.f32 	{%f4982, %f4983}, [%r268+4608];
$L__BB4_947:
	// begin inline asm
	{  cvt.rn.f16.f32 %rs451, %f4982;}

	// end inline asm
	st.shared.u16 	[%r20+68], %rs451;
	// begin inline asm
	{  cvt.rn.f16.f32 %rs452, %f4983;}

	// end inline asm
	st.shared.u16 	[%r20+70], %rs452;
	setp.gt.s32 	%p525, %r267, 383;
	mov.f32 	%f4984, 0f00000000;
	mov.f32 	%f4985, %f4984;
	@%p525 bra 	$L__BB4_949;
	ld.shared.v2.f32 	{%f4984, %f4985}, [%r268+5120];
$L__BB4_949:
	// begin inline asm
	{  cvt.rn.f16.f32 %rs453, %f4984;}

	// end inline asm
	st.shared.u16 	[%r20+72], %rs453;
	// begin inline asm
	{  cvt.rn.f16.f32 %rs454, %f4985;}

	// end inline asm
	st.shared.u16 	[%r20+74], %rs454;
	setp.gt.s32 	%p526, %r267, 319;
	mov.f32 	%f4986, 0f00000000;
	mov.f32 	%f4987, %f4986;
	@%p526 bra 	$L__BB4_951;
	ld.shared.v2.f32 	{%f4986, %f4987}, [%r268+5632];
$L__BB4_951:
	// begin inline asm
	{  cvt.rn.f16.f32 %rs455, %f4986;}

	// end inline asm
	st.shared.u16 	[%r20+76], %rs455;
	// begin inline asm
	{  cvt.rn.f16.f32 %rs456, %f4987;}

	// end inline asm
	st.shared.u16 	[%r20+78], %rs456;
	setp.gt.s32 	%p527, %r267, 255;
	mov.f32 	%f4988, 0f00000000;
	mov.f32 	%f4989, %f4988;
	@%p527 bra 	$L__BB4_953;
	ld.shared.v2.f32 	{%f4988, %f4989}, [%r268+6144];
$L__BB4_953:
	// begin inline asm
	{  cvt.rn.f16.f32 %rs457, %f4988;}

	// end inline asm
	st.shared.u16 	[%r20+96], %rs457;
	// begin inline asm
	{  cvt.rn.f16.f32 %rs458, %f4989;}

	// end inline asm
	st.shared.u16 	[%r20+98], %rs458;
	setp.gt.s32 	%p528, %r267, 191;
	mov.f32 	%f4990, 0f00000000;
	mov.f32 	%f4991, %f4990;
	@%p528 bra 	$L__BB4_955;
	ld.shared.v2.f32 	{%f4990, %f4991}, [%r268+6656];
$L__BB4_955:
	// begin inline asm
	{  cvt.rn.f16.f32 %rs459, %f4990;}

	// end inline asm
	st.shared.u16 	[%r20+100], %rs459;
	// begin inline asm
	{  cvt.rn.f16.f32 %rs460, %f4991;}

	// end inline asm
	st.shared.u16 	[%r20+102], %rs460;
	setp.gt.s32 	%p529, %r267, 127;
	mov.f32 	%f4992, 0f00000000;
	mov.f32 	%f4993, %f4992;
	@%p529 bra 	$L__BB4_957;
	ld.shared.v2.f32 	{%f4992, %f4993}, [%r268+7168];
$L__BB4_957:
	// begin inline asm
	{  cvt.rn.f16.f32 %rs461, %f4992;}

	// end inline asm
	st.shared.u16 	[%r20+104], %rs461;
	// begin inline asm
	{  cvt.rn.f16.f32 %rs462, %f4993;}

	// end inline asm
	st.shared.u16 	[%r20+106], %rs462;
	setp.gt.s32 	%p530, %r267, 63;
	mov.f32 	%f4994, 0f00000000;
	mov.f32 	%f4995, %f4994;
	@%p530 bra 	$L__BB4_959;
	ld.shared.v2.f32 	{%f4994, %f4995}, [%r268+7680];
$L__BB4_959:
	// begin inline asm
	{  cvt.rn.f16.f32 %rs463, %f4994;}

	// end inline asm
	st.shared.u16 	[%r20+108], %rs463;
	// begin inline asm
	{  cvt.rn.f16.f32 %rs464, %f4995;}

	// end inline asm
	st.shared.u16 	[%r20+110], %rs464;
	setp.gt.s32 	%p531, %r267, -1;
	mov.f32 	%f4996, 0f00000000;
	mov.f32 	%f4997, %f4996;
	@%p531 bra 	$L__BB4_961;
	ld.shared.v2.f32 	{%f4996, %f4997}, [%r268+8192];
$L__BB4_961:
	// begin inline asm
	{  cvt.rn.f16.f32 %rs465, %f4996;}

	// end inline asm
	st.shared.u16 	[%r20+128], %rs465;
	// begin inline asm
	{  cvt.rn.f16.f32 %rs466, %f4997;}

	// end inline asm
	st.shared.u16 	[%r20+130], %rs466;
	setp.gt.s32 	%p532, %r267, -65;
	mov.f32 	%f4998, 0f00000000;
	mov.f32 	%f4999, %f4998;
	@%p532 bra 	$L__BB4_963;
	ld.shared.v2.f32 	{%f4998, %f4999}, [%r268+8704];
$L__BB4_963:
	// begin inline asm
	{  cvt.rn.f16.f32 %rs467, %f4998;}

	// end inline asm
	st.shared.u16 	[%r20+132], %rs467;
	// begin inline asm
	{  cvt.rn.f16.f32 %rs468, %f4999;}

	// end inline asm
	st.shared.u16 	[%r20+134], %rs468;
	setp.gt.s32 	%p533, %r267, -129;
	mov.f32 	%f5000, 0f00000000;
	mov.f32 	%f5001, %f5000;
	@%p533 bra 	$L__BB4_965;
	ld.shared.v2.f32 	{%f5000, %f5001}, [%r268+9216];
$L__BB4_965:
	// begin inline asm
	{  cvt.rn.f16.f32 %rs469, %f5000;}

	// end inline asm
	st.shared.u16 	[%r20+136], %rs469;
	// begin inline asm
	{  cvt.rn.f16.f32 %rs470, %f5001;}

	// end inline asm
	st.shared.u16 	[%r20+138], %rs470;
	setp.gt.s32 	%p534, %r267, -193;
	mov.f32 	%f5002, 0f00000000;
	mov.f32 	%f5003, %f5002;
	@%p534 bra 	$L__BB4_967;
	ld.shared.v2.f32 	{%f5002, %f5003}, [%r268+9728];
$L__BB4_967:
	// begin inline asm
	{  cvt.rn.f16.f32 %rs471, %f5002;}

	// end inline asm
	st.shared.u16 	[%r20+140], %rs471;
	// begin inline asm
	{  cvt.rn.f16.f32 %rs472, %f5003;}

	// end inline asm
	st.shared.u16 	[%r20+142], %rs472;
	setp.gt.s32 	%p535, %r267, -257;
	mov.f32 	%f5004, 0f00000000;
	mov.f32 	%f5005, %f5004;
	@%p535 bra 	$L__BB4_969;
	ld.shared.v2.f32 	{%f5004, %f5005}, [%r268+10240];
$L__BB4_969:
	// begin inline asm
	{  cvt.rn.f16.f32 %rs473, %f5004;}

	// end inline asm
	st.shared.u16 	[%r20+160], %rs473;
	// begin inline asm
	{  cvt.rn.f16.f32 %rs474, %f5005;}

	// end inline asm
	st.shared.u16 	[%r20+162], %rs474;
	setp.gt.s32 	%p536, %r267, -321;
	mov.f32 	%f5006, 0f00000000;
	mov.f32 	%f5007, %f5006;
	@%p536 bra 	$L__BB4_971;
	ld.shared.v2.f32 	{%f5006, %f5007}, [%r268+10752];
$L__BB4_971:
	// begin inline asm
	{  cvt.rn.f16.f32 %rs475, %f5006;}

	// end inline asm
	st.shared.u16 	[%r20+164], %rs475;
	// begin inline asm
	{  cvt.rn.f16.f32 %rs476, %f5007;}

	// end inline asm
	st.shared.u16 	[%r20+166], %rs476;
	setp.gt.s32 	%p537, %r267, -385;
	mov.f32 	%f5008, 0f00000000;
	mov.f32 	%f5009, %f5008;
	@%p537 bra 	$L__BB4_973;
	ld.shared.v2.f32 	{%f5008, %f5009}, [%r268+11264];
$L__BB4_973:
	// begin inline asm
	{  cvt.rn.f16.f32 %rs477, %f5008;}

	// end inline asm
	st.shared.u16 	[%r20+168], %rs477;
	// begin inline asm
	{  cvt.rn.f16.f32 %rs478, %f5009;}

	// end inline asm
	st.shared.u16 	[%r20+170], %rs478;
	setp.gt.s32 	%p538, %r267, -449;
	mov.f32 	%f5010, 0f00000000;
	mov.f32 	%f5011, %f5010;
	@%p538 bra 	$L__BB4_975;
	ld.shared.v2.f32 	{%f5010, %f5011}, [%r268+11776];
$L__BB4_975:
	// begin inline asm
	{  cvt.rn.f16.f32 %rs479, %f5010;}

	// end inline asm
	st.shared.u16 	[%r20+172], %rs479;
	// begin inline asm
	{  cvt.rn.f16.f32 %rs480, %f5011;}

	// end inline asm
	st.shared.u16 	[%r20+174], %rs480;
	setp.gt.s32 	%p539, %r267, -513;
	mov.f32 	%f5012, 0f00000000;
	mov.f32 	%f5013, %f5012;
	@%p539 bra 	$L__BB4_977;
	ld.shared.v2.f32 	{%f5012, %f5013}, [%r268+12288];
$L__BB4_977:
	// begin inline asm
	{  cvt.rn.f16.f32 %rs481, %f5012;}

	// end inline asm
	st.shared.u16 	[%r20+192], %rs481;
	// begin inline asm
	{  cvt.rn.f16.f32 %rs482, %f5013;}

	// end inline asm
	st.shared.u16 	[%r20+194], %rs482;
	setp.gt.s32 	%p540, %r267, -577;
	mov.f32 	%f5014, 0f00000000;
	mov.f32 	%f5015, %f5014;
	@%p540 bra 	$L__BB4_979;
	ld.shared.v2.f32 	{%f5014, %f5015}, [%r268+12800];
$L__BB4_979:
	// begin inline asm
	{  cvt.rn.f16.f32 %rs483, %f5014;}

	// end inline asm
	st.shared.u16 	[%r20+196], %rs483;
	// begin inline asm
	{  cvt.rn.f16.f32 %rs484, %f5015;}

	// end inline asm
	st.shared.u16 	[%r20+198], %rs484;
	setp.gt.s32 	%p541, %r267, -641;
	mov.f32 	%f5016, 0f00000000;
	mov.f32 	%f5017, %f5016;
	@%p541 bra 	$L__BB4_981;
	ld.shared.v2.f32 	{%f5016, %f5017}, [%r268+13312];
$L__BB4_981:
	// begin inline asm
	{  cvt.rn.f16.f32 %rs485, %f5016;}

	// end inline asm
	st.shared.u16 	[%r20+200], %rs485;
	// begin inline asm
	{  cvt.rn.f16.f32 %rs486, %f5017;}

	// end inline asm
	st.shared.u16 	[%r20+202], %rs486;
	setp.gt.s32 	%p542, %r267, -705;
	mov.f32 	%f5018, 0f00000000;
	mov.f32 	%f5019, %f5018;
	@%p542 bra 	$L__BB4_983;
	ld.shared.v2.f32 	{%f5018, %f5019}, [%r268+13824];
$L__BB4_983:
	// begin inline asm
	{  cvt.rn.f16.f32 %rs487, %f5018;}

	// end inline asm
	st.shared.u16 	[%r20+204], %rs487;
	// begin inline asm
	{  cvt.rn.f16.f32 %rs488, %f5019;}

	// end inline asm
	st.shared.u16 	[%r20+206], %rs488;
	setp.gt.s32 	%p543, %r267, -769;
	mov.f32 	%f5020, 0f00000000;
	mov.f32 	%f5021, %f5020;
	@%p543 bra 	$L__BB4_985;
	ld.shared.v2.f32 	{%f5020, %f5021}, [%r268+14336];
$L__BB4_985:
	// begin inline asm
	{  cvt.rn.f16.f32 %rs489, %f5020;}

	// end inline asm
	st.shared.u16 	[%r20+224], %rs489;
	// begin inline asm
	{  cvt.rn.f16.f32 %rs490, %f5021;}

	// end inline asm
	st.shared.u16 	[%r20+226], %rs490;
	setp.gt.s32 	%p544, %r267, -833;
	mov.f32 	%f5022, 0f00000000;
	mov.f32 	%f5023, %f5022;
	@%p544 bra 	$L__BB4_987;
	ld.shared.v2.f32 	{%f5022, %f5023}, [%r268+14848];
$L__BB4_987:
	// begin inline asm
	{  cvt.rn.f16.f32 %rs491, %f5022;}

	// end inline asm
	st.shared.u16 	[%r20+228], %rs491;
	// begin inline asm
	{  cvt.rn.f16.f32 %rs492, %f5023;}

	// end inline asm
	st.shared.u16 	[%r20+230], %rs492;
	setp.gt.s32 	%p545, %r267, -897;
	mov.f32 	%f5024, 0f00000000;
	mov.f32 	%f5025, %f5024;
	@%p545 bra 	$L__BB4_989;
	ld.shared.v2.f32 	{%f5024, %f5025}, [%r268+15360];
$L__BB4_989:
	// begin inline asm
	{  cvt.rn.f16.f32 %rs493, %f5024;}

	// end inline asm
	st.shared.u16 	[%r20+232], %rs493;
	// begin inline asm
	{  cvt.rn.f16.f32 %rs494, %f5025;}

	// end inline asm
	st.shared.u16 	[%r20+234], %rs494;
	setp.gt.s32 	%p546, %r267, -961;
	mov.f32 	%f5026, 0f00000000;
	mov.f32 	%f5027, %f5026;
	@%p546 bra 	$L__BB4_991;
	ld.shared.v2.f32 	{%f5026, %f5027}, [%r268+15872];
$L__BB4_991:
	// begin inline asm
	{  cvt.rn.f16.f32 %rs495, %f5026;}

	// end inline asm
	st.shared.u16 	[%r20+236], %rs495;
	// begin inline asm
	{  cvt.rn.f16.f32 %rs496, %f5027;}

	// end inline asm
	st.shared.u16 	[%r20+238], %rs496;
	setp.gt.s32 	%p547, %r267, -1025;
	mov.f32 	%f5028, 0f00000000;
	mov.f32 	%f5029, %f5028;
	@%p547 bra 	$L__BB4_993;
	ld.shared.v2.f32 	{%f5028, %f5029}, [%r268+16384];
$L__BB4_993:
	// begin inline asm
	{  cvt.rn.f16.f32 %rs497, %f5028;}

	// end inline asm
	st.shared.u16 	[%r20+256], %rs497;
	// begin inline asm
	{  cvt.rn.f16.f32 %rs498, %f5029;}

	// end inline asm
	st.shared.u16 	[%r20+258], %rs498;
	setp.gt.s32 	%p548, %r267, -1089;
	mov.f32 	%f5030, 0f00000000;
	mov.f32 	%f5031, %f5030;
	@%p548 bra 	$L__BB4_995;
	ld.shared.v2.f32 	{%f5030, %f5031}, [%r268+16896];
$L__BB4_995:
	// begin inline asm
	{  cvt.rn.f16.f32 %rs499, %f5030;}

	// end inline asm
	st.shared.u16 	[%r20+260], %rs499;
	// begin inline asm
	{  cvt.rn.f16.f32 %rs500, %f5031;}

	// end inline asm
	st.shared.u16 	[%r20+262], %rs500;
	setp.gt.s32 	%p549, %r267, -1153;
	mov.f32 	%f5032, 0f00000000;
	mov.f32 	%f5033, %f5032;
	@%p549 bra 	$L__BB4_997;
	ld.shared.v2.f32 	{%f5032, %f5033}, [%r268+17408];
$L__BB4_997:
	// begin inline asm
	{  cvt.rn.f16.f32 %rs501, %f5032;}

	// end inline asm
	st.shared.u16 	[%r20+264], %rs501;
	// begin inline asm
	{  cvt.rn.f16.f32 %rs502, %f5033;}

	// end inline asm
	st.shared.u16 	[%r20+266], %rs502;
	setp.gt.s32 	%p550, %r267, -1217;
	mov.f32 	%f5034, 0f00000000;
	mov.f32 	%f5035, %f5034;
	@%p550 bra 	$L__BB4_999;
	ld.shared.v2.f32 	{%f5034, %f5035}, [%r268+17920];
$L__BB4_999:
	// begin inline asm
	{  cvt.rn.f16.f32 %rs503, %f5034;}

	// end inline asm
	st.shared.u16 	[%r20+268], %rs503;
	// begin inline asm
	{  cvt.rn.f16.f32 %rs504, %f5035;}

	// end inline asm
	st.shared.u16 	[%r20+270], %rs504;
	setp.gt.s32 	%p551, %r267, -1281;
	mov.f32 	%f5036, 0f00000000;
	mov.f32 	%f5037, %f5036;
	@%p551 bra 	$L__BB4_1001;
	ld.shared.v2.f32 	{%f5036, %f5037}, [%r268+18432];
$L__BB4_1001:
	// begin inline asm
	{  cvt.rn.f16.f32 %rs505, %f5036;}

	// end inline asm
	st.shared.u16 	[%r20+288], %rs505;
	// begin inline asm
	{  cvt.rn.f16.f32 %rs506, %f5037;}

	// end inline asm
	st.shared.u16 	[%r20+290], %rs506;
	setp.gt.s32 	%p552, %r267, -1345;
	mov.f32 	%f5038, 0f00000000;
	mov.f32 	%f5039, %f5038;
	@%p552 bra 	$L__BB4_1003;
	ld.shared.v2.f32 	{%f5038, %f5039}, [%r268+18944];
$L__BB4_1003:
	// begin inline asm
	{  cvt.rn.f16.f32 %rs507, %f5038;}

	// end inline asm
	st.shared.u16 	[%r20+292], %rs507;
	// begin inline asm
	{  cvt.rn.f16.f32 %rs508, %f5039;}

	// end inline asm
	st.shared.u16 	[%r20+294], %rs508;
	setp.gt.s32 	%p553, %r267, -1409;
	mov.f32 	%f5040, 0f00000000;
	mov.f32 	%f5041, %f5040;
	@%p553 bra 	$L__BB4_1005;
	ld.shared.v2.f32 	{%f5040, %f5041}, [%r268+19456];
$L__BB4_1005:
	// begin inline asm
	{  cvt.rn.f16.f32 %rs509, %f5040;}

	// end inline asm
	st.shared.u16 	[%r20+296], %rs509;
	// begin inline asm
	{  cvt.rn.f16.f32 %rs510, %f5041;}

	// end inline asm
	st.shared.u16 	[%r20+298], %rs510;
	setp.gt.s32 	%p554, %r267, -1473;
	mov.f32 	%f5042, 0f00000000;
	mov.f32 	%f5043, %f5042;
	@%p554 bra 	$L__BB4_1007;
	ld.shared.v2.f32 	{%f5042, %f5043}, [%r268+19968];
$L__BB4_1007:
	// begin inline asm
	{  cvt.rn.f16.f32 %rs511, %f5042;}

	// end inline asm
	st.shared.u16 	[%r20+300], %rs511;
	// begin inline asm
	{  cvt.rn.f16.f32 %rs512, %f5043;}

	// end inline asm
	st.shared.u16 	[%r20+302], %rs512;
	setp.gt.s32 	%p555, %r267, -1537;
	mov.f32 	%f5044, 0f00000000;
	mov.f32 	%f5045, %f5044;
	@%p555 bra 	$L__BB4_1009;
	ld.shared.v2.f32 	{%f5044, %f5045}, [%r268+20480];
$L__BB4_1009:
	// begin inline asm
	{  cvt.rn.f16.f32 %rs513, %f5044;}

	// end inline asm
	st.shared.u16 	[%r20+320], %rs513;
	// begin inline asm
	{  cvt.rn.f16.f32 %rs514, %f5045;}

	// end inline asm
	st.shared.u16 	[%r20+322], %rs514;
	setp.gt.s32 	%p556, %r267, -1601;
	mov.f32 	%f5046, 0f00000000;
	mov.f32 	%f5047, %f5046;
	@%p556 bra 	$L__BB4_1011;
	ld.shared.v2.f32 	{%f5046, %f5047}, [%r268+20992];
$L__BB4_1011:
	// begin inline asm
	{  cvt.rn.f16.f32 %rs515, %f5046;}

	// end inline asm
	st.shared.u16 	[%r20+324], %rs515;
	// begin inline asm
	{  cvt.rn.f16.f32 %rs516, %f5047;}

	// end inline asm
	st.shared.u16 	[%r20+326], %rs516;
	setp.gt.s32 	%p557, %r267, -1665;
	mov.f32 	%f5048, 0f00000000;
	mov.f32 	%f5049, %f5048;
	@%p557 bra 	$L__BB4_1013;
	ld.shared.v2.f32 	{%f5048, %f5049}, [%r268+21504];
$L__BB4_1013:
	// begin inline asm
	{  cvt.rn.f16.f32 %rs517, %f5048;}

	// end inline asm
	st.shared.u16 	[%r20+328], %rs517;
	// begin inline asm
	{  cvt.rn.f16.f32 %rs518, %f5049;}

	// end inline asm
	st.shared.u16 	[%r20+330], %rs518;
	setp.gt.s32 	%p558, %r267, -1729;
	mov.f32 	%f5050, 0f00000000;
	mov.f32 	%f5051, %f5050;
	@%p558 bra 	$L__BB4_1015;
	ld.shared.v2.f32 	{%f5050, %f5051}, [%r268+22016];
$L__BB4_1015:
	// begin inline asm
	{  cvt.rn.f16.f32 %rs519, %f5050;}

	// end inline asm
	st.shared.u16 	[%r20+332], %rs519;
	// begin inline asm
	{  cvt.rn.f16.f32 %rs520, %f5051;}

	// end inline asm
	st.shared.u16 	[%r20+334], %rs520;
	setp.gt.s32 	%p559, %r267, -1793;
	mov.f32 	%f5052, 0f00000000;
	mov.f32 	%f5053, %f5052;
	@%p559 bra 	$L__BB4_1017;
	ld.shared.v2.f32 	{%f5052, %f5053}, [%r268+22528];
$L__BB4_1017:
	// begin inline asm
	{  cvt.rn.f16.f32 %rs521, %f5052;}

	// end inline asm
	st.shared.u16 	[%r20+352], %rs521;
	// begin inline asm
	{  cvt.rn.f16.f32 %rs522, %f5053;}

	// end inline asm
	st.shared.u16 	[%r20+354], %rs522;
	setp.gt.s32 	%p560, %r267, -1857;
	mov.f32 	%f5054, 0f00000000;
	mov.f32 	%f5055, %f5054;
	@%p560 bra 	$L__BB4_1019;
	ld.shared.v2.f32 	{%f5054, %f5055}, [%r268+23040];
$L__BB4_1019:
	// begin inline asm
	{  cvt.rn.f16.f32 %rs523, %f5054;}

	// end inline asm
	st.shared.u16 	[%r20+356], %rs523;
	// begin inline asm
	{  cvt.rn.f16.f32 %rs524, %f5055;}

	// end inline asm
	st.shared.u16 	[%r20+358], %rs524;
	setp.gt.s32 	%p561, %r267, -1921;
	mov.f32 	%f5056, 0f00000000;
	mov.f32 	%f5057, %f5056;
	@%p561 bra 	$L__BB4_1021;
	ld.shared.v2.f32 	{%f5056, %f5057}, [%r268+23552];
$L__BB4_1021:
	// begin inline asm
	{  cvt.rn.f16.f32 %rs525, %f5056;}

	// end inline asm
	st.shared.u16 	[%r20+360], %rs525;
	// begin inline asm
	{  cvt.rn.f16.f32 %rs526, %f5057;}

	// end inline asm
	st.shared.u16 	[%r20+362], %rs526;
	setp.gt.s32 	%p562, %r267, -1985;
	mov.f32 	%f5058, 0f00000000;
	mov.f32 	%f5059, %f5058;
	@%p562 bra 	$L__BB4_1023;
	ld.shared.v2.f32 	{%f5058, %f5059}, [%r268+24064];
$L__BB4_1023:
	// begin inline asm
	{  cvt.rn.f16.f32 %rs527, %f5058;}

	// end inline asm
	st.shared.u16 	[%r20+364], %rs527;
	// begin inline asm
	{  cvt.rn.f16.f32 %rs528, %f5059;}

	// end inline asm
	st.shared.u16 	[%r20+366], %rs528;
	setp.gt.s32 	%p563, %r267, -2049;
	mov.f32 	%f5060, 0f00000000;
	mov.f32 	%f5061, %f5060;
	@%p563 bra 	$L__BB4_1025;
	ld.shared.v2.f32 	{%f5060, %f5061}, [%r268+24576];
$L__BB4_1025:
	// begin inline asm
	{  cvt.rn.f16.f32 %rs529, %f5060;}

	// end inline asm
	st.shared.u16 	[%r20+384], %rs529;
	// begin inline asm
	{  cvt.rn.f16.f32 %rs530, %f5061;}

	// end inline asm
	st.shared.u16 	[%r20+386], %rs530;
	setp.gt.s32 	%p564, %r267, -2113;
	mov.f32 	%f5062, 0f00000000;
	mov.f32 	%f5063, %f5062;
	@%p564 bra 	$L__BB4_1027;
	ld.shared.v2.f32 	{%f5062, %f5063}, [%r268+25088];
$L__BB4_1027:
	// begin inline asm
	{  cvt.rn.f16.f32 %rs531, %f5062;}

	// end inline asm
	st.shared.u16 	[%r20+388], %rs531;
	// begin inline asm
	{  cvt.rn.f16.f32 %rs532, %f5063;}

	// end inline asm
	st.shared.u16 	[%r20+390], %rs532;
	setp.gt.s32 	%p565, %r267, -2177;
	mov.f32 	%f5064, 0f00000000;
	mov.f32 	%f5065, %f5064;
	@%p565 bra 	$L__BB4_1029;
	ld.shared.v2.f32 	{%f5064, %f5065}, [%r268+25600];
$L__BB4_1029:
	// begin inline asm
	{  cvt.rn.f16.f32 %rs533, %f5064;}

	// end inline asm
	st.shared.u16 	[%r20+392], %rs533;
	// begin inline asm
	{  cvt.rn.f16.f32 %rs534, %f5065;}

	// end inline asm
	st.shared.u16 	[%r20+394], %rs534;
	setp.gt.s32 	%p566, %r267, -2241;
	mov.f32 	%f5066, 0f00000000;
	mov.f32 	%f5067, %f5066;
	@%p566 bra 	$L__BB4_1031;
	ld.shared.v2.f32 	{%f5066, %f5067}, [%r268+26112];
$L__BB4_1031:
	// begin inline asm
	{  cvt.rn.f16.f32 %rs535, %f5066;}

	// end inline asm
	st.shared.u16 	[%r20+396], %rs535;
	// begin inline asm
	{  cvt.rn.f16.f32 %rs536, %f5067;}

	// end inline asm
	st.shared.u16 	[%r20+398], %rs536;
	setp.gt.s32 	%p567, %r267, -2305;
	mov.f32 	%f5068, 0f00000000;
	mov.f32 	%f5069, %f5068;
	@%p567 bra 	$L__BB4_1033;
	ld.shared.v2.f32 	{%f5068, %f5069}, [%r268+26624];
$L__BB4_1033:
	// begin inline asm
	{  cvt.rn.f16.f32 %rs537, %f5068;}

	// end inline asm
	st.shared.u16 	[%r20+416], %rs537;
	// begin inline asm
	{  cvt.rn.f16.f32 %rs538, %f5069;}

	// end inline asm
	st.shared.u16 	[%r20+418], %rs538;
	setp.gt.s32 	%p568, %r267, -2369;
	mov.f32 	%f5070, 0f00000000;
	mov.f32 	%f5071, %f5070;
	@%p568 bra 	$L__BB4_1035;
	ld.shared.v2.f32 	{%f5070, %f5071}, [%r268+27136];
$L__BB4_1035:
	// begin inline asm
	{  cvt.rn.f16.f32 %rs539, %f5070;}

	// end inline asm
	st.shared.u16 	[%r20+420], %rs539;
	// begin inline asm
	{  cvt.rn.f16.f32 %rs540, %f5071;}

	// end inline asm
	st.shared.u16 	[%r20+422], %rs540;
	setp.gt.s32 	%p569, %r267, -2433;
	mov.f32 	%f5072, 0f00000000;
	mov.f32 	%f5073, %f5072;
	@%p569 bra 	$L__BB4_1037;
	ld.shared.v2.f32 	{%f5072, %f5073}, [%r268+27648];
$L__BB4_1037:
	// begin inline asm
	{  cvt.rn.f16.f32 %rs541, %f5072;}

	// end inline asm
	st.shared.u16 	[%r20+424], %rs541;
	// begin inline asm
	{  cvt.rn.f16.f32 %rs542, %f5073;}

	// end inline asm
	st.shared.u16 	[%r20+426], %rs542;
	setp.gt.s32 	%p570, %r267, -2497;
	mov.f32 	%f5074, 0f00000000;
	mov.f32 	%f5075, %f5074;
	@%p570 bra 	$L__BB4_1039;
	ld.shared.v2.f32 	{%f5074, %f5075}, [%r268+28160];
$L__BB4_1039:
	// begin inline asm
	{  cvt.rn.f16.f32 %rs543, %f5074;}

	// end inline asm
	st.shared.u16 	[%r20+428], %rs543;
	// begin inline asm
	{  cvt.rn.f16.f32 %rs544, %f5075;}

	// end inline asm
	st.shared.u16 	[%r20+430], %rs544;
	setp.gt.s32 	%p571, %r267, -2561;
	mov.f32 	%f5076, 0f00000000;
	mov.f32 	%f5077, %f5076;
	@%p571 bra 	$L__BB4_1041;
	ld.shared.v2.f32 	{%f5076, %f5077}, [%r268+28672];
$L__BB4_1041:
	// begin inline asm
	{  cvt.rn.f16.f32 %rs545, %f5076;}

	// end inline asm
	st.shared.u16 	[%r20+448], %rs545;
	// begin inline asm
	{  cvt.rn.f16.f32 %rs546, %f5077;}

	// end inline asm
	st.shared.u16 	[%r20+450], %rs546;
	setp.gt.s32 	%p572, %r267, -2625;
	mov.f32 	%f5078, 0f00000000;
	mov.f32 	%f5079, %f5078;
	@%p572 bra 	$L__BB4_1043;
	ld.shared.v2.f32 	{%f5078, %f5079}, [%r268+29184];
$L__BB4_1043:
	// begin inline asm
	{  cvt.rn.f16.f32 %rs547, %f5078;}

	// end inline asm
	st.shared.u16 	[%r20+452], %rs547;
	// begin inline asm
	{  cvt.rn.f16.f32 %rs548, %f5079;}

	// end inline asm
	st.shared.u16 	[%r20+454], %rs548;
	setp.gt.s32 	%p573, %r267, -2689;
	mov.f32 	%f5080, 0f00000000;
	mov.f32 	%f5081, %f5080;
	@%p573 bra 	$L__BB4_1045;
	ld.shared.v2.f32 	{%f5080, %f5081}, [%r268+29696];
$L__BB4_1045:
	// begin inline asm
	{  cvt.rn.f16.f32 %rs549, %f5080;}

	// end inline asm
	st.shared.u16 	[%r20+456], %rs549;
	// begin inline asm
	{  cvt.rn.f16.f32 %rs550, %f5081;}

	// end inline asm
	st.shared.u16 	[%r20+458], %rs550;
	setp.gt.s32 	%p574, %r267, -2753;
	mov.f32 	%f5082, 0f00000000;
	mov.f32 	%f5083, %f5082;
	@%p574 bra 	$L__BB4_1047;
	ld.shared.v2.f32 	{%f5082, %f5083}, [%r268+30208];
$L__BB4_1047:
	// begin inline asm
	{  cvt.rn.f16.f32 %rs551, %f5082;}

	// end inline asm
	st.shared.u16 	[%r20+460], %rs551;
	// begin inline asm
	{  cvt.rn.f16.f32 %rs552, %f5083;}

	// end inline asm
	st.shared.u16 	[%r20+462], %rs552;
	setp.gt.s32 	%p575, %r267, -2817;
	mov.f32 	%f5084, 0f00000000;
	mov.f32 	%f5085, %f5084;
	@%p575 bra 	$L__BB4_1049;
	ld.shared.v2.f32 	{%f5084, %f5085}, [%r268+30720];
$L__BB4_1049:
	// begin inline asm
	{  cvt.rn.f16.f32 %rs553, %f5084;}

	// end inline asm
	st.shared.u16 	[%r20+480], %rs553;
	// begin inline asm
	{  cvt.rn.f16.f32 %rs554, %f5085;}

	// end inline asm
	st.shared.u16 	[%r20+482], %rs554;
	setp.gt.s32 	%p576, %r267, -2881;
	mov.f32 	%f5086, 0f00000000;
	mov.f32 	%f5087, %f5086;
	@%p576 bra 	$L__BB4_1051;
	ld.shared.v2.f32 	{%f5086, %f5087}, [%r268+31232];
$L__BB4_1051:
	// begin inline asm
	{  cvt.rn.f16.f32 %rs555, %f5086;}

	// end inline asm
	st.shared.u16 	[%r20+484], %rs555;
	// begin inline asm
	{  cvt.rn.f16.f32 %rs556, %f5087;}

	// end inline asm
	st.shared.u16 	[%r20+486], %rs556;
	setp.gt.s32 	%p577, %r267, -2945;
	mov.f32 	%f5088, 0f00000000;
	mov.f32 	%f5089, %f5088;
	@%p577 bra 	$L__BB4_1053;
	ld.shared.v2.f32 	{%f5088, %f5089}, [%r268+31744];
$L__BB4_1053:
	// begin inline asm
	{  cvt.rn.f16.f32 %rs557, %f5088;}

	// end inline asm
	st.shared.u16 	[%r20+488], %rs557;
	// begin inline asm
	{  cvt.rn.f16.f32 %rs558, %f5089;}

	// end inline asm
	st.shared.u16 	[%r20+490], %rs558;
	setp.gt.s32 	%p578, %r267, -3009;
	mov.f32 	%f5090, 0f00000000;
	mov.f32 	%f5091, %f5090;
	@%p578 bra 	$L__BB4_1055;
	ld.shared.v2.f32 	{%f5090, %f5091}, [%r268+32256];
$L__BB4_1055:
	// begin inline asm
	{  cvt.rn.f16.f32 %rs559, %f5090;}

	// end inline asm
	st.shared.u16 	[%r20+492], %rs559;
	// begin inline asm
	{  cvt.rn.f16.f32 %rs560, %f5091;}

	// end inline asm
	st.shared.u16 	[%r20+494], %rs560;
	or.b32  	%r269, %r266, 128;
	mov.b32 	%r1731, 0;
$L__BB4_1056:
	mul.lo.s32 	%r271, %r266, %r1731;
	and.b32  	%r1125, %r271, 255;
	cvt.rn.f32.u32 	%f3291, %r1125;
	mul.f32 	%f3292, %f3291, 0fC0C90FDB;
	mul.f32 	%f1105, %f3292, 0f3B800000;
	mul.f32 	%f3293, %f1105, 0f3F22F983;
	cvt.rni.s32.f32 	%r1739, %f3293;
	cvt.rn.f32.s32 	%f3294, %r1739;
	fma.rn.f32 	%f3295, %f3294, 0fBFC90FDA, %f1105;
	fma.rn.f32 	%f3296, %f3294, 0fB3A22168, %f3295;
	fma.rn.f32 	%f5093, %f3294, 0fA7C234C5, %f3296;
	abs.f32 	%f1107, %f1105;
	setp.ltu.f32 	%p579, %f1107, 0f47CE4780;
	mov.u32 	%r1735, %r1739;
	mov.f32 	%f5092, %f5093;
	@%p579 bra 	$L__BB4_1064;
	setp.eq.f32 	%p580, %f1107, 0f7F800000;
	@%p580 bra 	$L__BB4_1063;
	mov.b32 	%r273, %f1105;
	shl.b32 	%r1127, %r273, 8;
	or.b32  	%r274, %r1127, -2147483648;
	mov.b64 	%rd610, 0;
	mov.b32 	%r1732, 0;
$L__BB4_1059:
	.pragma "nounroll";
	mul.wide.u32 	%rd323, %r1732, 4;
	mov.u64 	%rd324, __cudart_i2opi_f;
	add.s64 	%rd325, %rd324, %rd323;
	ld.global.nc.u32 	%r1128, [%rd325];
	mad.wide.u32 	%rd326, %r1128, %r274, %rd610;
	shr.u64 	%rd610, %rd326, 32;
	add.s64 	%rd327, %rd3, %rd323;
	st.local.u32 	[%rd327], %rd326;
	add.s32 	%r1732, %r1732, 1;
	setp.ne.s32 	%p581, %r1732, 6;
	@%p581 bra 	$L__BB4_1059;
	shr.u32 	%r1129, %r273, 23;
	st.local.u32 	[%rd3+24], %rd610;
	and.b32  	%r277, %r1129, 31;
	and.b32  	%r1130, %r1129, 224;
	add.s32 	%r1131, %r1130, -128;
	shr.u32 	%r1132, %r1131, 5;
	mul.wide.u32 	%rd328, %r1132, 4;
	sub.s64 	%rd54, %rd3, %rd328;
	ld.local.u32 	%r1733, [%rd54+24];
	ld.local.u32 	%r1734, [%rd54+20];
	setp.eq.s32 	%p582, %r277, 0;
	@%p582 bra 	$L__BB4_1062;
	shf.l.wrap.b32 	%r1733, %r1734, %r1733, %r277;
	ld.local.u32 	%r1133, [%rd54+16];
	shf.l.wrap.b32 	%r1734, %r1133, %r1734, %r277;
$L__BB4_1062:
	shr.u32 	%r1134, %r1733, 30;
	shf.l.wrap.b32 	%r1135, %r1734, %r1733, 2;
	shl.b32 	%r1136, %r1734, 2;
	shr.s32 	%r1137, %r1135, 31;
	sub.s32 	%r1735, %r1137, %r1134;
	xor.b32  	%r1138, %r1137, %r1135;
	xor.b32  	%r1139, %r1137, %r1136;
	cvt.u64.u32 	%rd329, %r1138;
	shl.b64 	%rd330, %rd329, 32;
	cvt.u64.u32 	%rd331, %r1139;
	or.b64  	%rd332, %rd330, %rd331;
	cvt.rn.f64.s64 	%fd33, %rd332;
	mul.f64 	%fd34, %fd33, 0d3BF921FB54442D19;
	cvt.rn.f32.f64 	%f3297, %fd34;
	neg.f32 	%f3298, %f3297;
	setp.lt.s32 	%p583, %r1135, 0;
	selp.f32 	%f5092, %f3297, %f3298, %p583;
	bra.uni 	$L__BB4_1064;
$L__BB4_1063:
	mov.f32 	%f3299, 0f00000000;
	mul.rn.f32 	%f5092, %f1105, %f3299;
	mov.b32 	%r1735, 0;
$L__BB4_1064:
	setp.ltu.f32 	%p584, %f1107, 0f47CE4780;
	add.s32 	%r1141, %r1735, 1;
	mul.rn.f32 	%f3300, %f5092, %f5092;
	and.b32  	%r1142, %r1735, 1;
	setp.eq.b32 	%p585, %r1142, 1;
	selp.f32 	%f3301, %f5092, 0f3F800000, %p585;
	fma.rn.f32 	%f3302, %f3300, %f3301, 0f00000000;
	fma.rn.f32 	%f3303, %f3300, 0f37CBAC00, 0fBAB607ED;
	selp.f32 	%f3304, 0fB94D4153, %f3303, %p585;
	selp.f32 	%f3305, 0f3C0885E4, 0f3D2AAABB, %p585;
	fma.rn.f32 	%f3306, %f3304, %f3300, %f3305;
	selp.f32 	%f3307, 0fBE2AAAA8, 0fBEFFFFFF, %p585;
	fma.rn.f32 	%f3308, %f3306, %f3300, %f3307;
	fma.rn.f32 	%f3309, %f3308, %f3302, %f3301;
	and.b32  	%r1143, %r1141, 2;
	setp.eq.s32 	%p586, %r1143, 0;
	mov.f32 	%f3310, 0f00000000;
	sub.f32 	%f3311, %f3310, %f3309;
	selp.f32 	%f1111, %f3309, %f3311, %p586;
	@%p584 bra 	$L__BB4_1072;
	setp.eq.f32 	%p587, %f1107, 0f7F800000;
	@%p587 bra 	$L__BB4_1071;
	mov.b32 	%r286, %f1105;
	shl.b32 	%r1145, %r286, 8;
	or.b32  	%r287, %r1145, -2147483648;
	mov.b64 	%rd611, 0;
	mov.b32 	%r1736, 0;
$L__BB4_1067:
	.pragma "nounroll";
	mul.wide.u32 	%rd334, %r1736, 4;
	mov.u64 	%rd335, __cudart_i2opi_f;
	add.s64 	%rd336, %rd335, %rd334;
	ld.global.nc.u32 	%r1146, [%rd336];
	mad.wide.u32 	%rd337, %r1146, %r287, %rd611;
	shr.u64 	%rd611, %rd337, 32;
	add.s64 	%rd338, %rd2, %rd334;
	st.local.u32 	[%rd338], %rd337;
	add.s32 	%r1736, %r1736, 1;
	setp.ne.s32 	%p588, %r1736, 6;
	@%p588 bra 	$L__BB4_1067;
	shr.u32 	%r1147, %r286, 23;
	st.local.u32 	[%rd2+24], %rd611;
	and.b32  	%r290, %r1147, 31;
	and.b32  	%r1148, %r1147, 224;
	add.s32 	%r1149, %r1148, -128;
	shr.u32 	%r1150, %r1149, 5;
	mul.wide.u32 	%rd339, %r1150, 4;
	sub.s64 	%rd57, %rd2, %rd339;
	ld.local.u32 	%r1737, [%rd57+24];
	ld.local.u32 	%r1738, [%rd57+20];
	setp.eq.s32 	%p589, %r290, 0;
	@%p589 bra 	$L__BB4_1070;
	shf.l.wrap.b32 	%r1737, %r1738, %r1737, %r290;
	ld.local.u32 	%r1151, [%rd57+16];
	shf.l.wrap.b32 	%r1738, %r1151, %r1738, %r290;
$L__BB4_1070:
	shr.u32 	%r1152, %r1737, 30;
	shf.l.wrap.b32 	%r1153, %r1738, %r1737, 2;
	shl.b32 	%r1154, %r1738, 2;
	shr.s32 	%r1155, %r1153, 31;
	sub.s32 	%r1739, %r1155, %r1152;
	xor.b32  	%r1156, %r1155, %r1153;
	xor.b32  	%r1157, %r1155, %r1154;
	cvt.u64.u32 	%rd340, %r1156;
	shl.b64 	%rd341, %rd340, 32;
	cvt.u64.u32 	%rd342, %r1157;
	or.b64  	%rd343, %rd341, %rd342;
	cvt.rn.f64.s64 	%fd35, %rd343;
	mul.f64 	%fd36, %fd35, 0d3BF921FB54442D19;
	cvt.rn.f32.f64 	%f3312, %fd36;
	neg.f32 	%f3313, %f3312;
	setp.lt.s32 	%p590, %r1153, 0;
	selp.f32 	%f5093, %f3312, %f3313, %p590;
	bra.uni 	$L__BB4_1072;
$L__BB4_1071:
	mov.f32 	%f3314, 0f00000000;
	mul.rn.f32 	%f5093, %f1105, %f3314;
	mov.b32 	%r1739, 0;
$L__BB4_1072:
	mul.rn.f32 	%f3318, %f5093, %f5093;
	and.b32  	%r1159, %r1739, 1;
	setp.eq.b32 	%p591, %r1159, 1;
	selp.f32 	%f3319, 0f3F800000, %f5093, %p591;
	fma.rn.f32 	%f3320, %f3318, %f3319, 0f00000000;
	fma.rn.f32 	%f3321, %f3318, 0f37CBAC00, 0fBAB607ED;
	selp.f32 	%f3322, %f3321, 0fB94D4153, %p591;
	selp.f32 	%f3323, 0f3D2AAABB, 0f3C0885E4, %p591;
	fma.rn.f32 	%f3324, %f3322, %f3318, %f3323;
	selp.f32 	%f3325, 0fBEFFFFFF, 0fBE2AAAA8, %p591;
	fma.rn.f32 	%f3326, %f3324, %f3318, %f3325;
	fma.rn.f32 	%f3327, %f3326, %f3320, %f3319;
	and.b32  	%r1160, %r1739, 2;
	setp.eq.s32 	%p592, %r1160, 0;
	mov.f32 	%f3328, 0f00000000;
	sub.f32 	%f3329, %f3328, %f3327;
	selp.f32 	%f3316, %f3327, %f3329, %p592;
	// begin inline asm
	{  cvt.rn.f16.f32 %rs561, %f1111;}

	// end inline asm
	shl.b32 	%r1161, %r1731, 6;
	add.s32 	%r299, %r26, %r1161;
	st.shared.u16 	[%r299], %rs561;
	// begin inline asm
	{  cvt.rn.f16.f32 %rs562, %f3316;}

	// end inline asm
	st.shared.u16 	[%r299+2], %rs562;
	neg.f32 	%f3317, %f3316;
	// begin inline asm
	{  cvt.rn.f16.f32 %rs563, %f3317;}

	// end inline asm
	st.shared.u16 	[%r299+32], %rs563;
	st.shared.u16 	[%r299+34], %rs561;
	add.s32 	%r300, %r271, %r1161;
	and.b32  	%r1162, %r300, 255;
	cvt.rn.f32.u32 	%f3330, %r1162;
	mul.f32 	%f3331, %f3330, 0fC0C90FDB;
	mul.f32 	%f1115, %f3331, 0f3B800000;
	mul.f32 	%f3332, %f1115, 0f3F22F983;
	cvt.rni.s32.f32 	%r1747, %f3332;
	cvt.rn.f32.s32 	%f3333, %r1747;
	fma.rn.f32 	%f3334, %f3333, 0fBFC90FDA, %f1115;
	fma.rn.f32 	%f3335, %f3333, 0fB3A22168, %f3334;
	fma.rn.f32 	%f5095, %f3333, 0fA7C234C5, %f3335;
	abs.f32 	%f1117, %f1115;
	setp.ltu.f32 	%p593, %f1117, 0f47CE4780;
	mov.u32 	%r1743, %r1747;
	mov.f32 	%f5094, %f5095;
	@%p593 bra 	$L__BB4_1080;
	setp.eq.f32 	%p594, %f1117, 0f7F800000;
	@%p594 bra 	$L__BB4_1079;
	mov.b32 	%r302, %f1115;
	shl.b32 	%r1164, %r302, 8;
	or.b32  	%r303, %r1164, -2147483648;
	mov.b64 	%rd612, 0;
	mov.b32 	%r1740, 0;
$L__BB4_1075:
	.pragma "nounroll";
	mul.wide.u32 	%rd345, %r1740, 4;
	mov.u64 	%rd346, __cudart_i2opi_f;
	add.s64 	%rd347, %rd346, %rd345;
	ld.global.nc.u32 	%r1165, [%rd347];
	mad.wide.u32 	%rd348, %r1165, %r303, %rd612;
	shr.u64 	%rd612, %rd348, 32;
	add.s64 	%rd349, %rd3, %rd345;
	st.local.u32 	[%rd349], %rd348;
	add.s32 	%r1740, %r1740, 1;
	setp.ne.s32 	%p595, %r1740, 6;
	@%p595 bra 	$L__BB4_1075;
	shr.u32 	%r1166, %r302, 23;
	st.local.u32 	[%rd3+24], %rd612;
	and.b32  	%r306, %r1166, 31;
	and.b32  	%r1167, %r1166, 224;
	add.s32 	%r1168, %r1167, -128;
	shr.u32 	%r1169, %r1168, 5;
	mul.wide.u32 	%rd350, %r1169, 4;
	sub.s64 	%rd60, %rd3, %rd350;
	ld.local.u32 	%r1741, [%rd60+24];
	ld.local.u32 	%r1742, [%rd60+20];
	setp.eq.s32 	%p596, %r306, 0;
	@%p596 bra 	$L__BB4_1078;
	shf.l.wrap.b32 	%r1741, %r1742, %r1741, %r306;
	ld.local.u32 	%r1170, [%rd60+16];
	shf.l.wrap.b32 	%r1742, %r1170, %r1742, %r306;
$L__BB4_1078:
	shr.u32 	%r1171, %r1741, 30;
	shf.l.wrap.b32 	%r1172, %r1742, %r1741, 2;
	shl.b32 	%r1173, %r1742, 2;
	shr.s32 	%r1174, %r1172, 31;
	sub.s32 	%r1743, %r1174, %r1171;
	xor.b32  	%r1175, %r1174, %r1172;
	xor.b32  	%r1176, %r1174, %r1173;
	cvt.u64.u32 	%rd351, %r1175;
	shl.b64 	%rd352, %rd351, 32;
	cvt.u64.u32 	%rd353, %r1176;
	or.b64  	%rd354, %rd352, %rd353;
	cvt.rn.f64.s64 	%fd37, %rd354;
	mul.f64 	%fd38, %fd37, 0d3BF921FB54442D19;
	cvt.rn.f32.f64 	%f3336, %fd38;
	neg.f32 	%f3337, %f3336;
	setp.lt.s32 	%p597, %r1172, 0;
	selp.f32 	%f5094, %f3336, %f3337, %p597;
	bra.uni 	$L__BB4_1080;
$L__BB4_1079:
	mov.f32 	%f3338, 0f00000000;
	mul.rn.f32 	%f5094, %f1115, %f3338;
	mov.b32 	%r1743, 0;
$L__BB4_1080:
	setp.ltu.f32 	%p598, %f1117, 0f47CE4780;
	add.s32 	%r1178, %r1743, 1;
	mul.rn.f32 	%f3339, %f5094, %f5094;
	and.b32  	%r1179, %r1743, 1;
	setp.eq.b32 	%p599, %r1179, 1;
	selp.f32 	%f3340, %f5094, 0f3F800000, %p599;
	fma.rn.f32 	%f3341, %f3339, %f3340, 0f00000000;
	fma.rn.f32 	%f3342, %f3339, 0f37CBAC00, 0fBAB607ED;
	selp.f32 	%f3343, 0fB94D4153, %f3342, %p599;
	selp.f32 	%f3344, 0f3C0885E4, 0f3D2AAABB, %p599;
	fma.rn.f32 	%f3345, %f3343, %f3339, %f3344;
	selp.f32 	%f3346, 0fBE2AAAA8, 0fBEFFFFFF, %p599;
	fma.rn.f32 	%f3347, %f3345, %f3339, %f3346;
	fma.rn.f32 	%f3348, %f3347, %f3341, %f3340;
	and.b32  	%r1180, %r1178, 2;
	setp.eq.s32 	%p600, %r1180, 0;
	mov.f32 	%f3349, 0f00000000;
	sub.f32 	%f3350, %f3349, %f3348;
	selp.f32 	%f1121, %f3348, %f3350, %p600;
	@%p598 bra 	$L__BB4_1088;
	setp.eq.f32 	%p601, %f1117, 0f7F800000;
	@%p601 bra 	$L__BB4_1087;
	mov.b32 	%r315, %f1115;
	shl.b32 	%r1182, %r315, 8;
	or.b32  	%r316, %r1182, -2147483648;
	mov.b64 	%rd613, 0;
	mov.b32 	%r1744, 0;
$L__BB4_1083:
	.pragma "nounroll";
	mul.wide.u32 	%rd356, %r1744, 4;
	mov.u64 	%rd357, __cudart_i2opi_f;
	add.s64 	%rd358, %rd357, %rd356;
	ld.global.nc.u32 	%r1183, [%rd358];
	mad.wide.u32 	%rd359, %r1183, %r316, %rd613;
	shr.u64 	%rd613, %rd359, 32;
	add.s64 	%rd360, %rd2, %rd356;
	st.local.u32 	[%rd360], %rd359;
	add.s32 	%r1744, %r1744, 1;
	setp.ne.s32 	%p602, %r1744, 6;
	@%p602 bra 	$L__BB4_1083;
	shr.u32 	%r1184, %r315, 23;
	st.local.u32 	[%rd2+24], %rd613;
	and.b32  	%r319, %r1184, 31;
	and.b32  	%r1185, %r1184, 224;
	add.s32 	%r1186, %r1185, -128;
	shr.u32 	%r1187, %r1186, 5;
	mul.wide.u32 	%rd361, %r1187, 4;
	sub.s64 	%rd63, %rd2, %rd361;
	ld.local.u32 	%r1745, [%rd63+24];
	ld.local.u32 	%r1746, [%rd63+20];
	setp.eq.s32 	%p603, %r319, 0;
	@%p603 bra 	$L__BB4_1086;
	shf.l.wrap.b32 	%r1745, %r1746, %r1745, %r319;
	ld.local.u32 	%r1188, [%rd63+16];
	shf.l.wrap.b32 	%r1746, %r1188, %r1746, %r319;
$L__BB4_1086:
	shr.u32 	%r1189, %r1745, 30;
	shf.l.wrap.b32 	%r1190, %r1746, %r1745, 2;
	shl.b32 	%r1191, %r1746, 2;
	shr.s32 	%r1192, %r1190, 31;
	sub.s32 	%r1747, %r1192, %r1189;
	xor.b32  	%r1193, %r1192, %r1190;
	xor.b32  	%r1194, %r1192, %r1191;
	cvt.u64.u32 	%rd362, %r1193;
	shl.b64 	%rd363, %rd362, 32;
	cvt.u64.u32 	%rd364, %r1194;
	or.b64  	%rd365, %rd363, %rd364;
	cvt.rn.f64.s64 	%fd39, %rd365;
	mul.f64 	%fd40, %fd39, 0d3BF921FB54442D19;
	cvt.rn.f32.f64 	%f3351, %fd40;
	neg.f32 	%f3352, %f3351;
	setp.lt.s32 	%p604, %r1190, 0;
	selp.f32 	%f5095, %f3351, %f3352, %p604;
	bra.uni 	$L__BB4_1088;
$L__BB4_1087:
	mov.f32 	%f3353, 0f00000000;
	mul.rn.f32 	%f5095, %f1115, %f3353;
	mov.b32 	%r1747, 0;
$L__BB4_1088:
	mul.rn.f32 	%f3357, %f5095, %f5095;
	and.b32  	%r1196, %r1747, 1;
	setp.eq.b32 	%p605, %r1196, 1;
	selp.f32 	%f3358, 0f3F800000, %f5095, %p605;
	fma.rn.f32 	%f3359, %f3357, %f3358, 0f00000000;
	fma.rn.f32 	%f3360, %f3357, 0f37CBAC00, 0fBAB607ED;
	selp.f32 	%f3361, %f3360, 0fB94D4153, %p605;
	selp.f32 	%f3362, 0f3D2AAABB, 0f3C0885E4, %p605;
	fma.rn.f32 	%f3363, %f3361, %f3357, %f3362;
	selp.f32 	%f3364, 0fBEFFFFFF, 0fBE2AAAA8, %p605;
	fma.rn.f32 	%f3365, %f3363, %f3357, %f3364;
	fma.rn.f32 	%f3366, %f3365, %f3359, %f3358;
	and.b32  	%r1197, %r1747, 2;
	setp.eq.s32 	%p606, %r1197, 0;
	mov.f32 	%f3367, 0f00000000;
	sub.f32 	%f3368, %f3367, %f3366;
	selp.f32 	%f3355, %f3366, %f3368, %p606;
	// begin inline asm
	{  cvt.rn.f16.f32 %rs564, %f1121;}

	// end inline asm
	st.shared.u16 	[%r299+4], %rs564;
	// begin inline asm
	{  cvt.rn.f16.f32 %rs565, %f3355;}

	// end inline asm
	st.shared.u16 	[%r299+6], %rs565;
	neg.f32 	%f3356, %f3355;
	// begin inline asm
	{  cvt.rn.f16.f32 %rs566, %f3356;}

	// end inline asm
	st.shared.u16 	[%r299+36], %rs566;
	st.shared.u16 	[%r299+38], %rs564;
	mul.lo.s32 	%r1198, %r269, %r1731;
	and.b32  	%r1199, %r1198, 255;
	cvt.rn.f32.u32 	%f3369, %r1199;
	mul.f32 	%f3370, %f3369, 0fC0C90FDB;
	mul.f32 	%f1125, %f3370, 0f3B800000;
	mul.f32 	%f3371, %f1125, 0f3F22F983;
	cvt.rni.s32.f32 	%r1755, %f3371;
	cvt.rn.f32.s32 	%f3372, %r1755;
	fma.rn.f32 	%f3373, %f3372, 0fBFC90FDA, %f1125;
	fma.rn.f32 	%f3374, %f3372, 0fB3A22168, %f3373;
	fma.rn.f32 	%f5097, %f3372, 0fA7C234C5, %f3374;
	abs.f32 	%f1127, %f1125;
	setp.ltu.f32 	%p607, %f1127, 0f47CE4780;
	mov.u32 	%r1751, %r1755;
	mov.f32 	%f5096, %f5097;
	@%p607 bra 	$L__BB4_1096;
	setp.eq.f32 	%p608, %f1127, 0f7F800000;
	@%p608 bra 	$L__BB4_1095;
	mov.b32 	%r329, %f1125;
	shl.b32 	%r1201, %r329, 8;
	or.b32  	%r330, %r1201, -2147483648;
	mov.b64 	%rd614, 0;
	mov.b32 	%r1748, 0;
$L__BB4_1091:
	.pragma "nounroll";
	mul.wide.u32 	%rd367, %r1748, 4;
	mov.u64 	%rd368, __cudart_i2opi_f;
	add.s64 	%rd369, %rd368, %rd367;
	ld.global.nc.u32 	%r1202, [%rd369];
	mad.wide.u32 	%rd370, %r1202, %r330, %rd614;
	shr.u64 	%rd614, %rd370, 32;
	add.s64 	%rd371, %rd3, %rd367;
	st.local.u32 	[%rd371], %rd370;
	add.s32 	%r1748, %r1748, 1;
	setp.ne.s32 	%p609, %r1748, 6;
	@%p609 bra 	$L__BB4_1091;
	shr.u32 	%r1203, %r329, 23;
	st.local.u32 	[%rd3+24], %rd614;
	and.b32  	%r333, %r1203, 31;
	and.b32  	%r1204, %r1203, 224;
	add.s32 	%r1205, %r1204, -128;
	shr.u32 	%r1206, %r1205, 5;
	mul.wide.u32 	%rd372, %r1206, 4;
	sub.s64 	%rd66, %rd3, %rd372;
	ld.local.u32 	%r1749, [%rd66+24];
	ld.local.u32 	%r1750, [%rd66+20];
	setp.eq.s32 	%p610, %r333, 0;
	@%p610 bra 	$L__BB4_1094;
	shf.l.wrap.b32 	%r1749, %r1750, %r1749, %r333;
	ld.local.u32 	%r1207, [%rd66+16];
	shf.l.wrap.b32 	%r1750, %r1207, %r1750, %r333;
$L__BB4_1094:
	shr.u32 	%r1208, %r1749, 30;
	shf.l.wrap.b32 	%r1209, %r1750, %r1749, 2;
	shl.b32 	%r1210, %r1750, 2;
	shr.s32 	%r1211, %r1209, 31;
	sub.s32 	%r1751, %r1211, %r1208;
	xor.b32  	%r1212, %r1211, %r1209;
	xor.b32  	%r1213, %r1211, %r1210;
	cvt.u64.u32 	%rd373, %r1212;
	shl.b64 	%rd374, %rd373, 32;
	cvt.u64.u32 	%rd375, %r1213;
	or.b64  	%rd376, %rd374, %rd375;
	cvt.rn.f64.s64 	%fd41, %rd376;
	mul.f64 	%fd42, %fd41, 0d3BF921FB54442D19;
	cvt.rn.f32.f64 	%f3375, %fd42;
	neg.f32 	%f3376, %f3375;
	setp.lt.s32 	%p611, %r1209, 0;
	selp.f32 	%f5096, %f3375, %f3376, %p611;
	bra.uni 	$L__BB4_1096;
$L__BB4_1095:
	mov.f32 	%f3377, 0f00000000;
	mul.rn.f32 	%f5096, %f1125, %f3377;
	mov.b32 	%r1751, 0;
$L__BB4_1096:
	setp.ltu.f32 	%p612, %f1127, 0f47CE4780;
	add.s32 	%r1215, %r1751, 1;
	mul.rn.f32 	%f3378, %f5096, %f5096;
	and.b32  	%r1216, %r1751, 1;
	setp.eq.b32 	%p613, %r1216, 1;
	selp.f32 	%f3379, %f5096, 0f3F800000, %p613;
	fma.rn.f32 	%f3380, %f3378, %f3379, 0f00000000;
	fma.rn.f32 	%f3381, %f3378, 0f37CBAC00, 0fBAB607ED;
	selp.f32 	%f3382, 0fB94D4153, %f3381, %p613;
	selp.f32 	%f3383, 0f3C0885E4, 0f3D2AAABB, %p613;
	fma.rn.f32 	%f3384, %f3382, %f3378, %f3383;
	selp.f32 	%f3385, 0fBE2AAAA8, 0fBEFFFFFF, %p613;
	fma.rn.f32 	%f3386, %f3384, %f3378, %f3385;
	fma.rn.f32 	%f3387, %f3386, %f3380, %f3379;
	and.b32  	%r1217, %r1215, 2;
	setp.eq.s32 	%p614, %r1217, 0;
	mov.f32 	%f3388, 0f00000000;
	sub.f32 	%f3389, %f3388, %f3387;
	selp.f32 	%f1131, %f3387, %f3389, %p614;
	@%p612 bra 	$L__BB4_1104;
	setp.eq.f32 	%p615, %f1127, 0f7F800000;
	@%p615 bra 	$L__BB4_1103;
	mov.b32 	%r342, %f1125;
	shl.b32 	%r1219, %r342, 8;
	or.b32  	%r343, %r1219, -2147483648;
	mov.b64 	%rd615, 0;
	mov.b32 	%r1752, 0;
$L__BB4_1099:
	.pragma "nounroll";
	mul.wide.u32 	%rd378, %r1752, 4;
	mov.u64 	%rd379, __cudart_i2opi_f;
	add.s64 	%rd380, %rd379, %rd378;
	ld.global.nc.u32 	%r1220, [%rd380];
	mad.wide.u32 	%rd381, %r1220, %r343, %rd615;
	shr.u64 	%rd615, %rd381, 32;
	add.s64 	%rd382, %rd2, %rd378;
	st.local.u32 	[%rd382], %rd381;
	add.s32 	%r1752, %r1752, 1;
	setp.ne.s32 	%p616, %r1752, 6;
	@%p616 bra 	$L__BB4_1099;
	shr.u32 	%r1221, %r342, 23;
	st.local.u32 	[%rd2+24], %rd615;
	and.b32  	%r346, %r1221, 31;
	and.b32  	%r1222, %r1221, 224;
	add.s32 	%r1223, %r1222, -128;
	shr.u32 	%r1224, %r1223, 5;
	mul.wide.u32 	%rd383, %r1224, 4;
	sub.s64 	%rd69, %rd2, %rd383;
	ld.local.u32 	%r1753, [%rd69+24];
	ld.local.u32 	%r1754, [%rd69+20];
	setp.eq.s32 	%p617, %r346, 0;
	@%p617 bra 	$L__BB4_1102;
	shf.l.wrap.b32 	%r1753, %r1754, %r1753, %r346;
	ld.local.u32 	%r1225, [%rd69+16];
	shf.l.wrap.b32 	%r1754, %r1225, %r1754, %r346;
$L__BB4_1102:
	shr.u32 	%r1226, %r1753, 30;
	shf.l.wrap.b32 	%r1227, %r1754, %r1753, 2;
	shl.b32 	%r1228, %r1754, 2;
	shr.s32 	%r1229, %r1227, 31;
	sub.s32 	%r1755, %r1229, %r1226;
	xor.b32  	%r1230, %r1229, %r1227;
	xor.b32  	%r1231, %r1229, %r1228;
	cvt.u64.u32 	%rd384, %r1230;
	shl.b64 	%rd385, %rd384, 32;
	cvt.u64.u32 	%rd386, %r1231;
	or.b64  	%rd387, %rd385, %rd386;
	cvt.rn.f64.s64 	%fd43, %rd387;
	mul.f64 	%fd44, %fd43, 0d3BF921FB54442D19;
	cvt.rn.f32.f64 	%f3390, %fd44;
	neg.f32 	%f3391, %f3390;
	setp.lt.s32 	%p618, %r1227, 0;
	selp.f32 	%f5097, %f3390, %f3391, %p618;
	bra.uni 	$L__BB4_1104;
$L__BB4_1103:
	mov.f32 	%f3392, 0f00000000;
	mul.rn.f32 	%f5097, %f1125, %f3392;
	mov.b32 	%r1755, 0;
$L__BB4_1104:
	mul.rn.f32 	%f3396, %f5097, %f5097;
	and.b32  	%r1233, %r1755, 1;
	setp.eq.b32 	%p619, %r1233, 1;
	selp.f32 	%f3397, 0f3F800000, %f5097, %p619;
	fma.rn.f32 	%f3398, %f3396, %f3397, 0f00000000;
	fma.rn.f32 	%f3399, %f3396, 0f37CBAC00, 0fBAB607ED;
	selp.f32 	%f3400, %f3399, 0fB94D4153, %p619;
	selp.f32 	%f3401, 0f3D2AAABB, 0f3C0885E4, %p619;
	fma.rn.f32 	%f3402, %f3400, %f3396, %f3401;
	selp.f32 	%f3403, 0fBEFFFFFF, 0fBE2AAAA8, %p619;
	fma.rn.f32 	%f3404, %f3402, %f3396, %f3403;
	fma.rn.f32 	%f3405, %f3404, %f3398, %f3397;
	and.b32  	%r1234, %r1755, 2;
	setp.eq.s32 	%p620, %r1234, 0;
	mov.f32 	%f3406, 0f00000000;
	sub.f32 	%f3407, %f3406, %f3405;
	selp.f32 	%f3394, %f3405, %f3407, %p620;
	// begin inline asm
	{  cvt.rn.f16.f32 %rs567, %f1131;}

	// end inline asm
	st.shared.u16 	[%r299+8], %rs567;
	// begin inline asm
	{  cvt.rn.f16.f32 %rs568, %f3394;}

	// end inline asm
	st.shared.u16 	[%r299+10], %rs568;
	neg.f32 	%f3395, %f3394;
	// begin inline asm
	{  cvt.rn.f16.f32 %rs569, %f3395;}

	// end inline asm
	st.shared.u16 	[%r299+40], %rs569;
	st.shared.u16 	[%r299+42], %rs567;
	shl.b32 	%r1235, %r1731, 7;
	add.s32 	%r1236, %r300, %r1235;
	and.b32  	%r1237, %r1236, 255;
	cvt.rn.f32.u32 	%f3408, %r1237;
	mul.f32 	%f3409, %f3408, 0fC0C90FDB;
	mul.f32 	%f1135, %f3409, 0f3B800000;
	mul.f32 	%f3410, %f1135, 0f3F22F983;
	cvt.rni.s32.f32 	%r1763, %f3410;
	cvt.rn.f32.s32 	%f3411, %r1763;
	fma.rn.f32 	%f3412, %f3411, 0fBFC90FDA, %f1135;
	fma.rn.f32 	%f3413, %f3411, 0fB3A22168, %f3412;
	fma.rn.f32 	%f5099, %f3411, 0fA7C234C5, %f3413;
	abs.f32 	%f1137, %f1135;
	setp.ltu.f32 	%p621, %f1137, 0f47CE4780;
	mov.u32 	%r1759, %r1763;
	mov.f32 	%f5098, %f5099;
	@%p621 bra 	$L__BB4_1112;
	setp.eq.f32 	%p622, %f1137, 0f7F800000;
	@%p622 bra 	$L__BB4_1111;
	mov.b32 	%r356, %f1135;
	shl.b32 	%r1239, %r356, 8;
	or.b32  	%r357, %r1239, -2147483648;
	mov.b64 	%rd616, 0;
	mov.b32 	%r1756, 0;
$L__BB4_1107:
	.pragma "nounroll";
	mul.wide.u32 	%rd389, %r1756, 4;
	mov.u64 	%rd390, __cudart_i2opi_f;
	add.s64 	%rd391, %rd390, %rd389;
	ld.global.nc.u32 	%r1240, [%rd391];
	mad.wide.u32 	%rd392, %r1240, %r357, %rd616;
	shr.u64 	%rd616, %rd392, 32;
	add.s64 	%rd393, %rd3, %rd389;
	st.local.u32 	[%rd393], %rd392;
	add.s32 	%r1756, %r1756, 1;
	setp.ne.s32 	%p623, %r1756, 6;
	@%p623 bra 	$L__BB4_1107;
	shr.u32 	%r1241, %r356, 23;
	st.local.u32 	[%rd3+24], %rd616;
	and.b32  	%r360, %r1241, 31;
	and.b32  	%r1242, %r1241, 224;
	add.s32 	%r1243, %r1242, -128;
	shr.u32 	%r1244, %r1243, 5;
	mul.wide.u32 	%rd394, %r1244, 4;
	sub.s64 	%rd72, %rd3, %rd394;
	ld.local.u32 	%r1757, [%rd72+24];
	ld.local.u32 	%r1758, [%rd72+20];
	setp.eq.s32 	%p624, %r360, 0;
	@%p624 bra 	$L__BB4_1110;
	shf.l.wrap.b32 	%r1757, %r1758, %r1757, %r360;
	ld.local.u32 	%r1245, [%rd72+16];
	shf.l.wrap.b32 	%r1758, %r1245, %r1758, %r360;
$L__BB4_1110:
	shr.u32 	%r1246, %r1757, 30;
	shf.l.wrap.b32 	%r1247, %r1758, %r1757, 2;
	shl.b32 	%r1248, %r1758, 2;
	shr.s32 	%r1249, %r1247, 31;
	sub.s32 	%r1759, %r1249, %r1246;
	xor.b32  	%r1250, %r1249, %r1247;
	xor.b32  	%r1251, %r1249, %r1248;
	cvt.u64.u32 	%rd395, %r1250;
	shl.b64 	%rd396, %rd395, 32;
	cvt.u64.u32 	%rd397, %r1251;
	or.b64  	%rd398, %rd396, %rd397;
	cvt.rn.f64.s64 	%fd45, %rd398;
	mul.f64 	%fd46, %fd45, 0d3BF921FB54442D19;
	cvt.rn.f32.f64 	%f3414, %fd46;
	neg.f32 	%f3415, %f3414;
	setp.lt.s32 	%p625, %r1247, 0;
	selp.f32 	%f5098, %f3414, %f3415, %p625;
	bra.uni 	$L__BB4_1112;
$L__BB4_1111:
	mov.f32 	%f3416, 0f00000000;
	mul.rn.f32 	%f5098, %f1135, %f3416;
	mov.b32 	%r1759, 0;
$L__BB4_1112:
	setp.ltu.f32 	%p626, %f1137, 0f47CE4780;
	add.s32 	%r1253, %r1759, 1;
	mul.rn.f32 	%f3417, %f5098, %f5098;
	and.b32  	%r1254, %r1759, 1;
	setp.eq.b32 	%p627, %r1254, 1;
	selp.f32 	%f3418, %f5098, 0f3F800000, %p627;
	fma.rn.f32 	%f3419, %f3417, %f3418, 0f00000000;
	fma.rn.f32 	%f3420, %f3417, 0f37CBAC00, 0fBAB607ED;
	selp.f32 	%f3421, 0fB94D4153, %f3420, %p627;
	selp.f32 	%f3422, 0f3C0885E4, 0f3D2AAABB, %p627;
	fma.rn.f32 	%f3423, %f3421, %f3417, %f3422;
	selp.f32 	%f3424, 0fBE2AAAA8, 0fBEFFFFFF, %p627;
	fma.rn.f32 	%f3425, %f3423, %f3417, %f3424;
	fma.rn.f32 	%f3426, %f3425, %f3419, %f3418;
	and.b32  	%r1255, %r1253, 2;
	setp.eq.s32 	%p628, %r1255, 0;
	mov.f32 	%f3427, 0f00000000;
	sub.f32 	%f3428, %f3427, %f3426;
	selp.f32 	%f1141, %f3426, %f3428, %p628;
	@%p626 bra 	$L__BB4_1120;
	setp.eq.f32 	%p629, %f1137, 0f7F800000;
	@%p629 bra 	$L__BB4_1119;
	mov.b32 	%r369, %f1135;
	shl.b32 	%r1257, %r369, 8;
	or.b32  	%r370, %r1257, -2147483648;
	mov.b64 	%rd617, 0;
	mov.b32 	%r1760, 0;
$L__BB4_1115:
	.pragma "nounroll";
	mul.wide.u32 	%rd400, %r1760, 4;
	add.s64 	%rd402, %rd401, %rd400;
	ld.global.nc.u32 	%r1258, [%rd402];
	mad.wide.u32 	%rd403, %r1258, %r370, %rd617;
	shr.u64 	%rd617, %rd403, 32;
	add.s64 	%rd404, %rd2, %rd400;
	st.local.u32 	[%rd404], %rd403;
	add.s32 	%r1760, %r1760, 1;
	setp.ne.s32 	%p630, %r1760, 6;
	@%p630 bra 	$L__BB4_1115;
	shr.u32 	%r1259, %r369, 23;
	st.local.u32 	[%rd2+24], %rd617;
	and.b32  	%r373, %r1259, 31;
	and.b32  	%r1260, %r1259, 224;
	add.s32 	%r1261, %r1260, -128;
	shr.u32 	%r1262, %r1261, 5;
	mul.wide.u32 	%rd405, %r1262, 4;
	sub.s64 	%rd75, %rd2, %rd405;
	ld.local.u32 	%r1761, [%rd75+24];
	ld.local.u32 	%r1762, [%rd75+20];
	setp.eq.s32 	%p631, %r373, 0;
	@%p631 bra 	$L__BB4_1118;
	shf.l.wrap.b32 	%r1761, %r1762, %r1761, %r373;
	ld.local.u32 	%r1263, [%rd75+16];
	shf.l.wrap.b32 	%r1762, %r1263, %r1762, %r373;
$L__BB4_1118:
	shr.u32 	%r1264, %r1761, 30;
	shf.l.wrap.b32 	%r1265, %r1762, %r1761, 2;
	shl.b32 	%r1266, %r1762, 2;
	shr.s32 	%r1267, %r1265, 31;
	sub.s32 	%r1763, %r1267, %r1264;
	xor.b32  	%r1268, %r1267, %r1265;
	xor.b32  	%r1269, %r1267, %r1266;
	cvt.u64.u32 	%rd406, %r1268;
	shl.b64 	%rd407, %rd406, 32;
	cvt.u64.u32 	%rd408, %r1269;
	or.b64  	%rd409, %rd407, %rd408;
	cvt.rn.f64.s64 	%fd47, %rd409;
	mul.f64 	%fd48, %fd47, 0d3BF921FB54442D19;
	cvt.rn.f32.f64 	%f3429, %fd48;
	neg.f32 	%f3430, %f3429;
	setp.lt.s32 	%p632, %r1265, 0;
	selp.f32 	%f5099, %f3429, %f3430, %p632;
	bra.uni 	$L__BB4_1120;
$L__BB4_1119:
	mov.f32 	%f3431, 0f00000000;
	mul.rn.f32 	%f5099, %f1135, %f3431;
	mov.b32 	%r1763, 0;
$L__BB4_1120:
	mul.rn.f32 	%f3435, %f5099, %f5099;
	and.b32  	%r1271, %r1763, 1;
	setp.eq.b32 	%p633, %r1271, 1;
	selp.f32 	%f3436, 0f3F800000, %f5099, %p633;
	fma.rn.f32 	%f3437, %f3435, %f3436, 0f00000000;
	fma.rn.f32 	%f3438, %f3435, 0f37CBAC00, 0fBAB607ED;
	selp.f32 	%f3439, %f3438, 0fB94D4153, %p633;
	selp.f32 	%f3440, 0f3D2AAABB, 0f3C0885E4, %p633;
	fma.rn.f32 	%f3441, %f3439, %f3435, %f3440;
	selp.f32 	%f3442, 0fBEFFFFFF, 0fBE2AAAA8, %p633;
	fma.rn.f32 	%f3443, %f3441, %f3435, %f3442;
	fma.rn.f32 	%f3444, %f3443, %f3437, %f3436;
	and.b32  	%r1272, %r1763, 2;
	setp.eq.s32 	%p634, %r1272, 0;
	mov.f32 	%f3445, 0f00000000;
	sub.f32 	%f3446, %f3445, %f3444;
	selp.f32 	%f3433, %f3444, %f3446, %p634;
	// begin inline asm
	{  cvt.rn.f16.f32 %rs570, %f1141;}

	// end inline asm
	st.shared.u16 	[%r299+12], %rs570;
	// begin inline asm
	{  cvt.rn.f16.f32 %rs571, %f3433;}

	// end inline asm
	st.shared.u16 	[%r299+14], %rs571;
	neg.f32 	%f3434, %f3433;
	// begin inline asm
	{  cvt.rn.f16.f32 %rs572, %f3434;}

	// end inline asm
	st.shared.u16 	[%r299+44], %rs572;
	st.shared.u16 	[%r299+46], %rs570;
	add.s32 	%r1731, %r1731, 1;
	setp.ne.s32 	%p635, %r1731, 4;
	@%p635 bra 	$L__BB4_1056;
	setp.gt.s32 	%p636, %r267, 1023;
	mov.b32 	%r1273, 16;
	wmma.load.a.sync.aligned.row.m16n16k16.shared.f16 	{%r1274, %r1275, %r1276, %r1277, %r1278, %r1279, %r1280, %r1281}, [%r20], %r1273;
	wmma.load.b.sync.aligned.row.m16n16k16.shared.f16 	{%r1282, %r1283, %r1284, %r1285, %r1286, %r1287, %r1288, %r1289}, [%r26], %r1273;
	mov.f32 	%f3447, 0f00000000;
	wmma.mma.sync.aligned.row.row.m16n16k16.f32.f32 {%f3448, %f3449, %f3450, %f3451, %f3452, %f3453, %f3454, %f3455}, {%r1274, %r1275, %r1276, %r1277, %r1278, %r1279, %r1280, %r1281}, {%r1282, %r1283, %r1284, %r1285, %r1286, %r1287, %r1288, %r1289}, {%f3447, %f3447, %f3447, %f3447, %f3447, %f3447, %f3447, %f3447};
	wmma.store.d.sync.aligned.row.m16n16k16.shared.f32 	[%r21], {%f3448, %f3449, %f3450, %f3451, %f3452, %f3453, %f3454, %f3455}, %r1273;
	@%p636 bra 	$L__BB4_1123;
	ld.shared.f32 	%f3456, [%r21];
	ld.shared.f32 	%f3457, [%r21+4];
	st.shared.v2.f32 	[%r268], {%f3456, %f3457};
$L__BB4_1123:
	setp.gt.s32 	%p637, %r267, 959;
	@%p637 bra 	$L__BB4_1125;
	ld.shared.f32 	%f3458, [%r21+8];
	ld.shared.f32 	%f3459, [%r21+12];
	st.shared.v2.f32 	[%r268+512], {%f3458, %f3459};
$L__BB4_1125:
	setp.gt.s32 	%p638, %r267, 895;
	@%p638 bra 	$L__BB4_1127;
	ld.shared.f32 	%f3460, [%r21+16];
	ld.shared.f32 	%f3461, [%r21+20];
	st.shared.v2.f32 	[%r268+1024], {%f3460, %f3461};
$L__BB4_1127:
	setp.gt.s32 	%p639, %r267, 831;
	@%p639 bra 	$L__BB4_1129;
	ld.shared.f32 	%f3462, [%r21+24];
	ld.shared.f32 	%f3463, [%r21+28];
	st.shared.v2.f32 	[%r268+1536], {%f3462, %f3463};
$L__BB4_1129:
	setp.gt.s32 	%p640, %r267, 767;
	@%p640 bra 	$L__BB4_1131;
	ld.shared.f32 	%f3464, [%r21+64];
	ld.shared.f32 	%f3465, [%r21+68];
	st.shared.v2.f32 	[%r268+2048], {%f3464, %f3465};
$L__BB4_1131:
	setp.gt.s32 	%p641, %r267, 703;
	@%p641 bra 	$L__BB4_1133;
	ld.shared.f32 	%f3466, [%r21+72];
	ld.shared.f32 	%f3467, [%r21+76];
	st.shared.v2.f32 	[%r268+2560], {%f3466, %f3467};
$L__BB4_1133:
	setp.gt.s32 	%p642, %r267, 639;
	@%p642 bra 	$L__BB4_1135;
	ld.shared.f32 	%f3468, [%r21+80];
	ld.shared.f32 	%f3469, [%r21+84];
	st.shared.v2.f32 	[%r268+3072], {%f3468, %f3469};
$L__BB4_1135:
	setp.gt.s32 	%p643, %r267, 575;
	@%p643 bra 	$L__BB4_1137;
	ld.shared.f32 	%f3470, [%r21+88];
	ld.shared.f32 	%f3471, [%r21+92];
	st.shared.v2.f32 	[%r268+3584], {%f3470, %f3471};
$L__BB4_1137:
	setp.gt.s32 	%p644, %r267, 511;
	@%p644 bra 	$L__BB4_1139;
	ld.shared.f32 	%f3472, [%r21+128];
	ld.shared.f32 	%f3473, [%r21+132];
	st.shared.v2.f32 	[%r268+4096], {%f3472, %f3473};
$L__BB4_1139:
	setp.gt.s32 	%p645, %r267, 447;
	@%p645 bra 	$L__BB4_1141;
	ld.shared.f32 	%f3474, [%r21+136];
	ld.shared.f32 	%f3475, [%r21+140];
	st.shared.v2.f32 	[%r268+4608], {%f3474, %f3475};
$L__BB4_1141:
	setp.gt.s32 	%p646, %r267, 383;
	@%p646 bra 	$L__BB4_1143;
	ld.shared.f32 	%f3476, [%r21+144];
	ld.shared.f32 	%f3477, [%r21+148];
	st.shared.v2.f32 	[%r268+5120], {%f3476, %f3477};
$L__BB4_1143:
	setp.gt.s32 	%p647, %r267, 319;
	@%p647 bra 	$L__BB4_1145;
	ld.shared.f32 	%f3478, [%r21+152];
	ld.shared.f32 	%f3479, [%r21+156];
	st.shared.v2.f32 	[%r268+5632], {%f3478, %f3479};
$L__BB4_1145:
	setp.gt.s32 	%p648, %r267, 255;
	@%p648 bra 	$L__BB4_1147;
	ld.shared.f32 	%f3480, [%r21+192];
	ld.shared.f32 	%f3481, [%r21+196];
	st.shared.v2.f32 	[%r268+6144], {%f3480, %f3481};
$L__BB4_1147:
	setp.gt.s32 	%p649, %r267, 191;
	@%p649 bra 	$L__BB4_1149;
	ld.shared.f32 	%f3482, [%r21+200];
	ld.shared.f32 	%f3483, [%r21+204];
	st.shared.v2.f32 	[%r268+6656], {%f3482, %f3483};
$L__BB4_1149:
	setp.gt.s32 	%p650, %r267, 127;
	@%p650 bra 	$L__BB4_1151;
	ld.shared.f32 	%f3484, [%r21+208];
	ld.shared.f32 	%f3485, [%r21+212];
	st.shared.v2.f32 	[%r268+7168], {%f3484, %f3485};
$L__BB4_1151:
	setp.gt.s32 	%p651, %r267, 63;
	@%p651 bra 	$L__BB4_1153;
	ld.shared.f32 	%f3486, [%r21+216];
	ld.shared.f32 	%f3487, [%r21+220];
	st.shared.v2.f32 	[%r268+7680], {%f3486, %f3487};
$L__BB4_1153:
	setp.gt.s32 	%p652, %r267, -1;
	@%p652 bra 	$L__BB4_1155;
	ld.shared.f32 	%f3488, [%r21+256];
	ld.shared.f32 	%f3489, [%r21+260];
	st.shared.v2.f32 	[%r268+8192], {%f3488, %f3489};
$L__BB4_1155:
	setp.gt.s32 	%p653, %r267, -65;
	@%p653 bra 	$L__BB4_1157;
	ld.shared.f32 	%f3490, [%r21+264];
	ld.shared.f32 	%f3491, [%r21+268];
	st.shared.v2.f32 	[%r268+8704], {%f3490, %f3491};
$L__BB4_1157:
	setp.gt.s32 	%p654, %r267, -129;
	@%p654 bra 	$L__BB4_1159;
	ld.shared.f32 	%f3492, [%r21+272];
	ld.shared.f32 	%f3493, [%r21+276];
	st.shared.v2.f32 	[%r268+9216], {%f3492, %f3493};
$L__BB4_1159:
	setp.gt.s32 	%p655, %r267, -193;
	@%p655 bra 	$L__BB4_1161;
	ld.shared.f32 	%f3494, [%r21+280];
	ld.shared.f32 	%f3495, [%r21+284];
	st.shared.v2.f32 	[%r268+9728], {%f3494, %f3495};
$L__BB4_1161:
	setp.gt.s32 	%p656, %r267, -257;
	@%p656 bra 	$L__BB4_1163;
	ld.shared.f32 	%f3496, [%r21+320];
	ld.shared.f32 	%f3497, [%r21+324];
	st.shared.v2.f32 	[%r268+10240], {%f3496, %f3497};
$L__BB4_1163:
	setp.gt.s32 	%p657, %r267, -321;
	@%p657 bra 	$L__BB4_1165;
	ld.shared.f32 	%f3498, [%r21+328];
	ld.shared.f32 	%f3499, [%r21+332];
	st.shared.v2.f32 	[%r268+10752], {%f3498, %f3499};
$L__BB4_1165:
	setp.gt.s32 	%p658, %r267, -385;
	@%p658 bra 	$L__BB4_1167;
	ld.shared.f32 	%f3500, [%r21+336];
	ld.shared.f32 	%f3501, [%r21+340];
	st.shared.v2.f32 	[%r268+11264], {%f3500, %f3501};
$L__BB4_1167:
	setp.gt.s32 	%p659, %r267, -449;
	@%p659 bra 	$L__BB4_1169;
	ld.shared.f32 	%f3502, [%r21+344];
	ld.shared.f32 	%f3503, [%r21+348];
	st.shared.v2.f32 	[%r268+11776], {%f3502, %f3503};
$L__BB4_1169:
	setp.gt.s32 	%p660, %r267, -513;
	@%p660 bra 	$L__BB4_1171;
	ld.shared.f32 	%f3504, [%r21+384];
	ld.shared.f32 	%f3505, [%r21+388];
	st.shared.v2.f32 	[%r268+12288], {%f3504, %f3505};
$L__BB4_1171:
	setp.gt.s32 	%p661, %r267, -577;
	@%p661 bra 	$L__BB4_1173;
	ld.shared.f32 	%f3506, [%r21+392];
	ld.shared.f32 	%f3507, [%r21+396];
	st.shared.v2.f32 	[%r268+12800], {%f3506, %f3507};
$L__BB4_1173:
	setp.gt.s32 	%p662, %r267, -641;
	@%p662 bra 	$L__BB4_1175;
	ld.shared.f32 	%f3508, [%r21+400];
	ld.shared.f32 	%f3509, [%r21+404];
	st.shared.v2.f32 	[%r268+13312], {%f3508, %f3509};
$L__BB4_1175:
	setp.gt.s32 	%p663, %r267, -705;
	@%p663 bra 	$L__BB4_1177;
	ld.shared.f32 	%f3510, [%r21+408];
	ld.shared.f32 	%f3511, [%r21+412];
	st.shared.v2.f32 	[%r268+13824], {%f3510, %f3511};
$L__BB4_1177:
	setp.gt.s32 	%p664, %r267, -769;
	@%p664 bra 	$L__BB4_1179;
	ld.shared.f32 	%f3512, [%r21+448];
	ld.shared.f32 	%f3513, [%r21+452];
	st.shared.v2.f32 	[%r268+14336], {%f3512, %f3513};
$L__BB4_1179:
	setp.gt.s32 	%p665, %r267, -833;
	@%p665 bra 	$L__BB4_1181;
	ld.shared.f32 	%f3514, [%r21+456];
	ld.shared.f32 	%f3515, [%r21+460];
	st.shared.v2.f32 	[%r268+14848], {%f3514, %f3515};
$L__BB4_1181:
	setp.gt.s32 	%p666, %r267, -897;
	@%p666 bra 	$L__BB4_1183;
	ld.shared.f32 	%f3516, [%r21+464];
	ld.shared.f32 	%f3517, [%r21+468];
	st.shared.v2.f32 	[%r268+15360], {%f3516, %f3517};
$L__BB4_1183:
	setp.gt.s32 	%p667, %r267, -961;
	@%p667 bra 	$L__BB4_1185;
	ld.shared.f32 	%f3518, [%r21+472];
	ld.shared.f32 	%f3519, [%r21+476];
	st.shared.v2.f32 	[%r268+15872], {%f3518, %f3519};
$L__BB4_1185:
	setp.gt.s32 	%p668, %r267, -1025;
	@%p668 bra 	$L__BB4_1187;
	ld.shared.f32 	%f3520, [%r21+512];
	ld.shared.f32 	%f3521, [%r21+516];
	st.shared.v2.f32 	[%r268+16384], {%f3520, %f3521};
$L__BB4_1187:
	setp.gt.s32 	%p669, %r267, -1089;
	@%p669 bra 	$L__BB4_1189;
	ld.shared.f32 	%f3522, [%r21+520];
	ld.shared.f32 	%f3523, [%r21+524];
	st.shared.v2.f32 	[%r268+16896], {%f3522, %f3523};
$L__BB4_1189:
	setp.gt.s32 	%p670, %r267, -1153;
	@%p670 bra 	$L__BB4_1191;
	ld.shared.f32 	%f3524, [%r21+528];
	ld.shared.f32 	%f3525, [%r21+532];
	st.shared.v2.f32 	[%r268+17408], {%f3524, %f3525};
$L__BB4_1191:
	setp.gt.s32 	%p671, %r267, -1217;
	@%p671 bra 	$L__BB4_1193;
	ld.shared.f32 	%f3526, [%r21+536];
	ld.shared.f32 	%f3527, [%r21+540];
	st.shared.v2.f32 	[%r268+17920], {%f3526, %f3527};
$L__BB4_1193:
	setp.gt.s32 	%p672, %r267, -1281;
	@%p672 bra 	$L__BB4_1195;
	ld.shared.f32 	%f3528, [%r21+576];
	ld.shared.f32 	%f3529, [%r21+580];
	st.shared.v2.f32 	[%r268+18432], {%f3528, %f3529};
$L__BB4_1195:
	setp.gt.s32 	%p673, %r267, -1345;
	@%p673 bra 	$L__BB4_1197;
	ld.shared.f32 	%f3530, [%r21+584];
	ld.shared.f32 	%f3531, [%r21+588];
	st.shared.v2.f32 	[%r268+18944], {%f3530, %f3531};
$L__BB4_1197:
	setp.gt.s32 	%p674, %r267, -1409;
	@%p674 bra 	$L__BB4_1199;
	ld.shared.f32 	%f3532, [%r21+592];
	ld.shared.f32 	%f3533, [%r21+596];
	st.shared.v2.f32 	[%r268+19456], {%f3532, %f3533};
$L__BB4_1199:
	setp.gt.s32 	%p675, %r267, -1473;
	@%p675 bra 	$L__BB4_1201;
	ld.shared.f32 	%f3534, [%r21+600];
	ld.shared.f32 	%f3535, [%r21+604];
	st.shared.v2.f32 	[%r268+19968], {%f3534, %f3535};
$L__BB4_1201:
	setp.gt.s32 	%p676, %r267, -1537;
	@%p676 bra 	$L__BB4_1203;
	ld.shared.f32 	%f3536, [%r21+640];
	ld.shared.f32 	%f3537, [%r21+644];
	st.shared.v2.f32 	[%r268+20480], {%f3536, %f3537};
$L__BB4_1203:
	setp.gt.s32 	%p677, %r267, -1601;
	@%p677 bra 	$L__BB4_1205;
	ld.shared.f32 	%f3538, [%r21+648];
	ld.shared.f32 	%f3539, [%r21+652];
	st.shared.v2.f32 	[%r268+20992], {%f3538, %f3539};
$L__BB4_1205:
	setp.gt.s32 	%p678, %r267, -1665;
	@%p678 bra 	$L__BB4_1207;
	ld.shared.f32 	%f3540, [%r21+656];
	ld.shared.f32 	%f3541, [%r21+660];
	st.shared.v2.f32 	[%r268+21504], {%f3540, %f3541};
$L__BB4_1207:
	setp.gt.s32 	%p679, %r267, -1729;
	@%p679 bra 	$L__BB4_1209;
	ld.shared.f32 	%f3542, [%r21+664];
	ld.shared.f32 	%f3543, [%r21+668];
	st.shared.v2.f32 	[%r268+22016], {%f3542, %f3543};
$L__BB4_1209:
	setp.gt.s32 	%p680, %r267, -1793;
	@%p680 bra 	$L__BB4_1211;
	ld.shared.f32 	%f3544, [%r21+704];
	ld.shared.f32 	%f3545, [%r21+708];
	st.shared.v2.f32 	[%r268+22528], {%f3544, %f3545};
$L__BB4_1211:
	setp.gt.s32 	%p681, %r267, -1857;
	@%p681 bra 	$L__BB4_1213;
	ld.shared.f32 	%f3546, [%r21+712];
	ld.shared.f32 	%f3547, [%r21+716];
	st.shared.v2.f32 	[%r268+23040], {%f3546, %f3547};
$L__BB4_1213:
	setp.gt.s32 	%p682, %r267, -1921;
	@%p682 bra 	$L__BB4_1215;
	ld.shared.f32 	%f3548, [%r21+720];
	ld.shared.f32 	%f3549, [%r21+724];
	st.shared.v2.f32 	[%r268+23552], {%f3548, %f3549};
$L__BB4_1215:
	setp.gt.s32 	%p683, %r267, -1985;
	@%p683 bra 	$L__BB4_1217;
	ld.shared.f32 	%f3550, [%r21+728];
	ld.shared.f32 	%f3551, [%r21+732];
	st.shared.v2.f32 	[%r268+24064], {%f3550, %f3551};
$L__BB4_1217:
	setp.gt.s32 	%p684, %r267, -2049;
	@%p684 bra 	$L__BB4_1219;
	ld.shared.f32 	%f3552, [%r21+768];
	ld.shared.f32 	%f3553, [%r21+772];
	st.shared.v2.f32 	[%r268+24576], {%f3552, %f3553};
$L__BB4_1219:
	setp.gt.s32 	%p685, %r267, -2113;
	@%p685 bra 	$L__BB4_1221;
	ld.shared.f32 	%f3554, [%r21+776];
	ld.shared.f32 	%f3555, [%r21+780];
	st.shared.v2.f32 	[%r268+25088], {%f3554, %f3555};
$L__BB4_1221:
	setp.gt.s32 	%p686, %r267, -2177;
	@%p686 bra 	$L__BB4_1223;
	ld.shared.f32 	%f3556, [%r21+784];
	ld.shared.f32 	%f3557, [%r21+788];
	st.shared.v2.f32 	[%r268+25600], {%f3556, %f3557};
$L__BB4_1223:
	setp.gt.s32 	%p687, %r267, -2241;
	@%p687 bra 	$L__BB4_1225;
	ld.shared.f32 	%f3558, [%r21+792];
	ld.shared.f32 	%f3559, [%r21+796];
	st.shared.v2.f32 	[%r268+26112], {%f3558, %f3559};
$L__BB4_1225:
	setp.gt.s32 	%p688, %r267, -2305;
	@%p688 bra 	$L__BB4_1227;
	ld.shared.f32 	%f3560, [%r21+832];
	ld.shared.f32 	%f3561, [%r21+836];
	st.shared.v2.f32 	[%r268+26624], {%f3560, %f3561};
$L__BB4_1227:
	setp.gt.s32 	%p689, %r267, -2369;
	@%p689 bra 	$L__BB4_1229;
	ld.shared.f32 	%f3562, [%r21+840];
	ld.shared.f32 	%f3563, [%r21+844];
	st.shared.v2.f32 	[%r268+27136], {%f3562, %f3563};
$L__BB4_1229:
	setp.gt.s32 	%p690, %r267, -2433;
	@%p690 bra 	$L__BB4_1231;
	ld.shared.f32 	%f3564, [%r21+848];
	ld.shared.f32 	%f3565, [%r21+852];
	st.shared.v2.f32 	[%r268+27648], {%f3564, %f3565};
$L__BB4_1231:
	setp.gt.s32 	%p691, %r267, -2497;
	@%p691 bra 	$L__BB4_1233;
	ld.shared.f32 	%f3566, [%r21+856];
	ld.shared.f32 	%f3567, [%r21+860];
	st.shared.v2.f32 	[%r268+28160], {%f3566, %f3567};
$L__BB4_1233:
	setp.gt.s32 	%p692, %r267, -2561;
	@%p692 bra 	$L__BB4_1235;
	ld.shared.f32 	%f3568, [%r21+896];
	ld.shared.f32 	%f3569, [%r21+900];
	st.shared.v2.f32 	[%r268+28672], {%f3568, %f3569};
$L__BB4_1235:
	setp.gt.s32 	%p693, %r267, -2625;
	@%p693 bra 	$L__BB4_1237;
	ld.shared.f32 	%f3570, [%r21+904];
	ld.shared.f32 	%f3571, [%r21+908];
	st.shared.v2.f32 	[%r268+29184], {%f3570, %f3571};
$L__BB4_1237:
	setp.gt.s32 	%p694, %r267, -2689;
	@%p694 bra 	$L__BB4_1239;
	ld.shared.f32 	%f3572, [%r21+912];
	ld.shared.f32 	%f3573, [%r21+916];
	st.shared.v2.f32 	[%r268+29696], {%f3572, %f3573};
$L__BB4_1239:
	setp.gt.s32 	%p695, %r267, -2753;
	@%p695 bra 	$L__BB4_1241;
	ld.shared.f32 	%f3574, [%r21+920];
	ld.shared.f32 	%f3575, [%r21+924];
	st.shared.v2.f32 	[%r268+30208], {%f3574, %f3575};
$L__BB4_1241:
	setp.gt.s32 	%p696, %r267, -2817;
	@%p696 bra 	$L__BB4_1243;
	ld.shared.f32 	%f3576, [%r21+960];
	ld.shared.f32 	%f3577, [%r21+964];
	st.shared.v2.f32 	[%r268+30720], {%f3576, %f3577};
$L__BB4_1243:
	setp.gt.s32 	%p697, %r267, -2881;
	@%p697 bra 	$L__BB4_1245;
	ld.shared.f32 	%f3578, [%r21+968];
	ld.shared.f32 	%f3579, [%r21+972];
	st.shared.v2.f32 	[%r268+31232], {%f3578, %f3579};
$L__BB4_1245:
	setp.gt.s32 	%p698, %r267, -2945;
	@%p698 bra 	$L__BB4_1247;
	ld.shared.f32 	%f3580, [%r21+976];
	ld.shared.f32 	%f3581, [%r21+980];
	st.shared.v2.f32 	[%r268+31744], {%f3580, %f3581};
$L__BB4_1247:
	setp.gt.s32 	%p699, %r267, -3009;
	@%p699 bra 	$L__BB4_1249;
	ld.shared.f32 	%f3582, [%r21+984];
	ld.shared.f32 	%f3583, [%r21+988];
	st.shared.v2.f32 	[%r268+32256], {%f3582, %f3583};
$L__BB4_1249:
	add.s32 	%r1730, %r1730, 1;
	setp.ne.s32 	%p700, %r1730, 16;
	@%p700 bra 	$L__BB4_927;
$L__BB4_1250:
	setp.gt.u32 	%p701, %r1, 15;
	bar.sync 	0;
	@%p701 bra 	$L__BB4_1575;
	mov.u32 	%r1293, s_data;
	mov.u64 	%rd489, __cudart_i2opi_f;
	mov.u32 	%r1764, %r1;
$L__BB4_1252:
	and.b32  	%r385, %r1764, 255;
	shl.b32 	%r1290, %r1764, 6;
	and.b32  	%r1291, %r1290, -16384;
	or.b32  	%r386, %r1291, %r385;
	setp.gt.s32 	%p702, %r386, 1023;
	shl.b32 	%r1292, %r386, 3;
	add.s32 	%r387, %r1293, %r1292;
	mov.f32 	%f5100, 0f00000000;
	mov.f32 	%f5101, %f5100;
	@%p702 bra 	$L__BB4_1254;
	ld.shared.v2.f32 	{%f5100, %f5101}, [%r387];
$L__BB4_1254:
	// begin inline asm
	{  cvt.rn.f16.f32 %rs573, %f5100;}

	// end inline asm
	st.shared.u16 	[%r20], %rs573;
	// begin inline asm
	{  cvt.rn.f16.f32 %rs574, %f5101;}

	// end inline asm
	st.shared.u16 	[%r20+2], %rs574;
	setp.gt.s32 	%p703, %r386, 767;
	mov.f32 	%f5102, 0f00000000;
	mov.f32 	%f5103, %f5102;
	@%p703 bra 	$L__BB4_1256;
	ld.shared.v2.f32 	{%f5102, %f5103}, [%r387+2048];
$L__BB4_1256:
	// begin inline asm
	{  cvt.rn.f16.f32 %rs575, %f5102;}

	// end inline asm
	st.shared.u16 	[%r20+4], %rs575;
	// begin inline asm
	{  cvt.rn.f16.f32 %rs576, %f5103;}

	// end inline asm
	st.shared.u16 	[%r20+6], %rs576;
	setp.gt.s32 	%p704, %r386, 511;
	mov.f32 	%f5104, 0f00000000;
	mov.f32 	%f5105, %f5104;
	@%p704 bra 	$L__BB4_1258;
	ld.shared.v2.f32 	{%f5104, %f5105}, [%r387+4096];
$L__BB4_1258:
	// begin inline asm
	{  cvt.rn.f16.f32 %rs577, %f5104;}

	// end inline asm
	st.shared.u16 	[%r20+8], %rs577;
	// begin inline asm
	{  cvt.rn.f16.f32 %rs578, %f5105;}

	// end inline asm
	st.shared.u16 	[%r20+10], %rs578;
	setp.gt.s32 	%p705, %r386, 255;
	mov.f32 	%f5106, 0f00000000;
	mov.f32 	%f5107, %f5106;
	@%p705 bra 	$L__BB4_1260;
	ld.shared.v2.f32 	{%f5106, %f5107}, [%r387+6144];
$L__BB4_1260:
	// begin inline asm
	{  cvt.rn.f16.f32 %rs579, %f5106;}

	// end inline asm
	st.shared.u16 	[%r20+12], %rs579;
	// begin inline asm
	{  cvt.rn.f16.f32 %rs580, %f5107;}

	// end inline asm
	st.shared.u16 	[%r20+14], %rs580;
	setp.gt.s32 	%p706, %r386, -1;
	mov.f32 	%f5108, 0f00000000;
	mov.f32 	%f5109, %f5108;
	@%p706 bra 	$L__BB4_1262;
	ld.shared.v2.f32 	{%f5108, %f5109}, [%r387+8192];
$L__BB4_1262:
	// begin inline asm
	{  cvt.rn.f16.f32 %rs581, %f5108;}

	// end inline asm
	st.shared.u16 	[%r20+32], %rs581;
	// begin inline asm
	{  cvt.rn.f16.f32 %rs582, %f5109;}

	// end inline asm
	st.shared.u16 	[%r20+34], %rs582;
	setp.gt.s32 	%p707, %r386, -257;
	mov.f32 	%f5110, 0f00000000;
	mov.f32 	%f5111, %f5110;
	@%p707 bra 	$L__BB4_1264;
	ld.shared.v2.f32 	{%f5110, %f5111}, [%r387+10240];
$L__BB4_1264:
	// begin inline asm
	{  cvt.rn.f16.f32 %rs583, %f5110;}

	// end inline asm
	st.shared.u16 	[%r20+36], %rs583;
	// begin inline asm
	{  cvt.rn.f16.f32 %rs584, %f5111;}

	// end inline asm
	st.shared.u16 	[%r20+38], %rs584;
	setp.gt.s32 	%p708, %r386, -513;
	mov.f32 	%f5112, 0f00000000;
	mov.f32 	%f5113, %f5112;
	@%p708 bra 	$L__BB4_1266;
	ld.shared.v2.f32 	{%f5112, %f5113}, [%r387+12288];
$L__BB4_1266:
	// begin inline asm
	{  cvt.rn.f16.f32 %rs585, %f5112;}

	// end inline asm
	st.shared.u16 	[%r20+40], %rs585;
	// begin inline asm
	{  cvt.rn.f16.f32 %rs586, %f5113;}

	// end inline asm
	st.shared.u16 	[%r20+42], %rs586;
	setp.gt.s32 	%p709, %r386, -769;
	mov.f32 	%f5114, 0f00000000;
	mov.f32 	%f5115, %f5114;
	@%p709 bra 	$L__BB4_1268;
	ld.shared.v2.f32 	{%f5114, %f5115}, [%r387+14336];
$L__BB4_1268:
	// begin inline asm
	{  cvt.rn.f16.f32 %rs587, %f5114;}

	// end inline asm
	st.shared.u16 	[%r20+44], %rs587;
	// begin inline asm
	{  cvt.rn.f16.f32 %rs588, %f5115;}

	// end inline asm
	st.shared.u16 	[%r20+46], %rs588;
	setp.gt.s32 	%p710, %r386, -1025;
	mov.f32 	%f5116, 0f00000000;
	mov.f32 	%f5117, %f5116;
	@%p710 bra 	$L__BB4_1270;
	ld.shared.v2.f32 	{%f5116, %f5117}, [%r387+16384];
$L__BB4_1270:
	// begin inline asm
	{  cvt.rn.f16.f32 %rs589, %f5116;}

	// end inline asm
	st.shared.u16 	[%r20+64], %rs589;
	// begin inline asm
	{  cvt.rn.f16.f32 %rs590, %f5117;}

	// end inline asm
	st.shared.u16 	[%r20+66], %rs590;
	setp.gt.s32 	%p711, %r386, -1281;
	mov.f32 	%f5118, 0f00000000;
	mov.f32 	%f5119, %f5118;
	@%p711 bra 	$L__BB4_1272;
	ld.shared.v2.f32 	{%f5118, %f5119}, [%r387+18432];
$L__BB4_1272:
	// begin inline asm
	{  cvt.rn.f16.f32 %rs591, %f5118;}

	// end inline asm
	st.shared.u16 	[%r20+68], %rs591;
	// begin inline asm
	{  cvt.rn.f16.f32 %rs592, %f5119;}

	// end inline asm
	st.shared.u16 	[%r20+70], %rs592;
	setp.gt.s32 	%p712, %r386, -1537;
	mov.f32 	%f5120, 0f00000000;
	mov.f32 	%f5121, %f5120;
	@%p712 bra 	$L__BB4_1274;
	ld.shared.v2.f32 	{%f5120, %f5121}, [%r387+20480];
$L__BB4_1274:
	// begin inline asm
	{  cvt.rn.f16.f32 %rs593, %f5120;}

	// end inline asm
	st.shared.u16 	[%r20+72], %rs593;
	// begin inline asm
	{  cvt.rn.f16.f32 %rs594, %f5121;}

	// end inline asm
	st.shared.u16 	[%r20+74], %rs594;
	setp.gt.s32 	%p713, %r386, -1793;
	mov.f32 	%f5122, 0f00000000;
	mov.f32 	%f5123, %f5122;
	@%p713 bra 	$L__BB4_1276;
	ld.shared.v2.f32 	{%f5122, %f5123}, [%r387+22528];
$L__BB4_1276:
	// begin inline asm
	{  cvt.rn.f16.f32 %rs595, %f5122;}

	// end inline asm
	st.shared.u16 	[%r20+76], %rs595;
	// begin inline asm
	{  cvt.rn.f16.f32 %rs596, %f5123;}

	// end inline asm
	st.shared.u16 	[%r20+78], %rs596;
	setp.gt.s32 	%p714, %r386, -2049;
	mov.f32 	%f5124, 0f00000000;
	mov.f32 	%f5125, %f5124;
	@%p714 bra 	$L__BB4_1278;
	ld.shared.v2.f32 	{%f5124, %f5125}, [%r387+24576];
$L__BB4_1278:
	// begin inline asm
	{  cvt.rn.f16.f32 %rs597, %f5124;}

	// end inline asm
	st.shared.u16 	[%r20+96], %rs597;
	// begin inline asm
	{  cvt.rn.f16.f32 %rs598, %f5125;}

	// end inline asm
	st.shared.u16 	[%r20+98], %rs598;
	setp.gt.s32 	%p715, %r386, -2305;
	mov.f32 	%f5126, 0f00000000;
	mov.f32 	%f5127, %f5126;
	@%p715 bra 	$L__BB4_1280;
	ld.shared.v2.f32 	{%f5126, %f5127}, [%r387+26624];
$L__BB4_1280:
	// begin inline asm
	{  cvt.rn.f16.f32 %rs599, %f5126;}

	// end inline asm
	st.shared.u16 	[%r20+100], %rs599;
	// begin inline asm
	{  cvt.rn.f16.f32 %rs600, %f5127;}

	// end inline asm
	st.shared.u16 	[%r20+102], %rs600;
	setp.gt.s32 	%p716, %r386, -2561;
	mov.f32 	%f5128, 0f00000000;
	mov.f32 	%f5129, %f5128;
	@%p716 bra 	$L__BB4_1282;
	ld.shared.v2.f32 	{%f5128, %f5129}, [%r387+28672];
$L__BB4_1282:
	// begin inline asm
	{  cvt.rn.f16.f32 %rs601, %f5128;}

	// end inline asm
	st.shared.u16 	[%r20+104], %rs601;
	// begin inline asm
	{  cvt.rn.f16.f32 %rs602, %f5129;}

	// end inline asm
	st.shared.u16 	[%r20+106], %rs602;
	setp.gt.s32 	%p717, %r386, -2817;
	mov.f32 	%f5130, 0f00000000;
	mov.f32 	%f5131, %f5130;
	@%p717 bra 	$L__BB4_1284;
	ld.shared.v2.f32 	{%f5130, %f5131}, [%r387+30720];
$L__BB4_1284:
	// begin inline asm
	{  cvt.rn.f16.f32 %rs603, %f5130;}

	// end inline asm
	st.shared.u16 	[%r20+108], %rs603;
	// begin inline asm
	{  cvt.rn.f16.f32 %rs604, %f5131;}

	// end inline asm
	st.shared.u16 	[%r20+110], %rs604;
	setp.gt.s32 	%p718, %r386, -3073;
	mov.f32 	%f5132, 0f00000000;
	mov.f32 	%f5133, %f5132;
	@%p718 bra 	$L__BB4_1286;
	ld.shared.v2.f32 	{%f5132, %f5133}, [%r387+32768];
$L__BB4_1286:
	// begin inline asm
	{  cvt.rn.f16.f32 %rs605, %f5132;}

	// end inline asm
	st.shared.u16 	[%r20+128], %rs605;
	// begin inline asm
	{  cvt.rn.f16.f32 %rs606, %f5133;}

	// end inline asm
	st.shared.u16 	[%r20+130], %rs606;
	setp.gt.s32 	%p719, %r386, -3329;
	mov.f32 	%f5134, 0f00000000;
	mov.f32 	%f5135, %f5134;
	@%p719 bra 	$L__BB4_1288;
	ld.shared.v2.f32 	{%f5134, %f5135}, [%r387+34816];
$L__BB4_1288:
	// begin inline asm
	{  cvt.rn.f16.f32 %rs607, %f5134;}

	// end inline asm
	st.shared.u16 	[%r20+132], %rs607;
	// begin inline asm
	{  cvt.rn.f16.f32 %rs608, %f5135;}

	// end inline asm
	st.shared.u16 	[%r20+134], %rs608;
	setp.gt.s32 	%p720, %r386, -3585;
	mov.f32 	%f5136, 0f00000000;
	mov.f32 	%f5137, %f5136;
	@%p720 bra 	$L__BB4_1290;
	ld.shared.v2.f32 	{%f5136, %f5137}, [%r387+36864];
$L__BB4_1290:
	// begin inline asm
	{  cvt.rn.f16.f32 %rs609, %f5136;}

	// end inline asm
	st.shared.u16 	[%r20+136], %rs609;
	// begin inline asm
	{  cvt.rn.f16.f32 %rs610, %f5137;}

	// end inline asm
	st.shared.u16 	[%r20+138], %rs610;
	setp.gt.s32 	%p721, %r386, -3841;
	mov.f32 	%f5138, 0f00000000;
	mov.f32 	%f5139, %f5138;
	@%p721 bra 	$L__BB4_1292;
	ld.shared.v2.f32 	{%f5138, %f5139}, [%r387+38912];
$L__BB4_1292:
	// begin inline asm
	{  cvt.rn.f16.f32 %rs611, %f5138;}

	// end inline asm
	st.shared.u16 	[%r20+140], %rs611;
	// begin inline asm
	{  cvt.rn.f16.f32 %rs612, %f5139;}

	// end inline asm
	st.shared.u16 	[%r20+142], %rs612;
	setp.gt.s32 	%p722, %r386, -4097;
	mov.f32 	%f5140, 0f00000000;
	mov.f32 	%f5141, %f5140;
	@%p722 bra 	$L__BB4_1294;
	ld.shared.v2.f32 	{%f5140, %f5141}, [%r387+40960];
$L__BB4_1294:
	// begin inline asm
	{  cvt.rn.f16.f32 %rs613, %f5140;}

	// end inline asm
	st.shared.u16 	[%r20+160], %rs613;
	// begin inline asm
	{  cvt.rn.f16.f32 %rs614, %f5141;}

	// end inline asm
	st.shared.u16 	[%r20+162], %rs614;
	setp.gt.s32 	%p723, %r386, -4353;
	mov.f32 	%f5142, 0f00000000;
	mov.f32 	%f5143, %f5142;
	@%p723 bra 	$L__BB4_1296;
	ld.shared.v2.f32 	{%f5142, %f5143}, [%r387+43008];
$L__BB4_1296:
	// begin inline asm
	{  cvt.rn.f16.f32 %rs615, %f5142;}

	// end inline asm
	st.shared.u16 	[%r20+164], %rs615;
	// begin inline asm
	{  cvt.rn.f16.f32 %rs616, %f5143;}

	// end inline asm
	st.shared.u16 	[%r20+166], %rs616;
	setp.gt.s32 	%p724, %r386, -4609;
	mov.f32 	%f5144, 0f00000000;
	mov.f32 	%f5145, %f5144;
	@%p724 bra 	$L__BB4_1298;
	ld.shared.v2.f32 	{%f5144, %f5145}, [%r387+45056];
$L__BB4_1298:
	// begin inline asm
	{  cvt.rn.f16.f32 %rs617, %f5144;}

	// end inline asm
	st.shared.u16 	[%r20+168], %rs617;
	// begin inline asm
	{  cvt.rn.f16.f32 %rs618, %f5145;}

	// end inline asm
	st.shared.u16 	[%r20+170], %rs618;
	setp.gt.s32 	%p725, %r386, -4865;
	mov.f32 	%f5146, 0f00000000;
	mov.f32 	%f5147, %f5146;
	@%p725 bra 	$L__BB4_1300;
	ld.shared.v2.f32 	{%f5146, %f5147}, [%r387+47104];
$L__BB4_1300:
	// begin inline asm
	{  cvt.rn.f16.f32 %rs619, %f5146;}

	// end inline asm
	st.shared.u16 	[%r20+172], %rs619;
	// begin inline asm
	{  cvt.rn.f16.f32 %rs620, %f5147;}

	// end inline asm
	st.shared.u16 	[%r20+174], %rs620;
	setp.gt.s32 	%p726, %r386, -5121;
	mov.f32 	%f5148, 0f00000000;
	mov.f32 	%f5149, %f5148;
	@%p726 bra 	$L__BB4_1302;
	ld.shared.v2.f32 	{%f5148, %f5149}, [%r387+49152];
$L__BB4_1302:
	// begin inline asm
	{  cvt.rn.f16.f32 %rs621, %f5148;}

	// end inline asm
	st.shared.u16 	[%r20+192], %rs621;
	// begin inline asm
	{  cvt.rn.f16.f32 %rs622, %f5149;}

	// end inline asm
	st.shared.u16 	[%r20+194], %rs622;
	setp.gt.s32 	%p727, %r386, -5377;
	mov.f32 	%f5150, 0f00000000;
	mov.f32 	%f5151, %f5150;
	@%p727 bra 	$L__BB4_1304;
	ld.shared.v2.f32 	{%f5150, %f5151}, [%r387+51200];
$L__BB4_1304:
	// begin inline asm
	{  cvt.rn.f16.f32 %rs623, %f5150;}

	// end inline asm
	st.shared.u16 	[%r20+196], %rs623;
	// begin inline asm
	{  cvt.rn.f16.f32 %rs624, %f5151;}

	// end inline asm
	st.shared.u16 	[%r20+198], %rs624;
	setp.gt.s32 	%p728, %r386, -5633;
	mov.f32 	%f5152, 0f00000000;
	mov.f32 	%f5153, %f5152;
	@%p728 bra 	$L__BB4_1306;
	ld.shared.v2.f32 	{%f5152, %f5153}, [%r387+53248];
$L__BB4_1306:
	// begin inline asm
	{  cvt.rn.f16.f32 %rs625, %f5152;}

	// end inline asm
	st.shared.u16 	[%r20+200], %rs625;
	// begin inline asm
	{  cvt.rn.f16.f32 %rs626, %f5153;}

	// end inline asm
	st.shared.u16 	[%r20+202], %rs626;
	setp.gt.s32 	%p729, %r386, -5889;
	mov.f32 	%f5154, 0f00000000;
	mov.f32 	%f5155, %f5154;
	@%p729 bra 	$L__BB4_1308;
	ld.shared.v2.f32 	{%f5154, %f5155}, [%r387+55296];
$L__BB4_1308:
	// begin inline asm
	{  cvt.rn.f16.f32 %rs627, %f5154;}

	// end inline asm
	st.shared.u16 	[%r20+204], %rs627;
	// begin inline asm
	{  cvt.rn.f16.f32 %rs628, %f5155;}

	// end inline asm
	st.shared.u16 	[%r20+206], %rs628;
	setp.gt.s32 	%p730, %r386, -6145;
	mov.f32 	%f5156, 0f00000000;
	mov.f32 	%f5157, %f5156;
	@%p730 bra 	$L__BB4_1310;
	ld.shared.v2.f32 	{%f5156, %f5157}, [%r387+57344];
$L__BB4_1310:
	// begin inline asm
	{  cvt.rn.f16.f32 %rs629, %f5156;}

	// end inline asm
	st.shared.u16 	[%r20+224], %rs629;
	// begin inline asm
	{  cvt.rn.f16.f32 %rs630, %f5157;}

	// end inline asm
	st.shared.u16 	[%r20+226], %rs630;
	setp.gt.s32 	%p731, %r386, -6401;
	mov.f32 	%f5158, 0f00000000;
	mov.f32 	%f5159, %f5158;
	@%p731 bra 	$L__BB4_1312;
	ld.shared.v2.f32 	{%f5158, %f5159}, [%r387+59392];
$L__BB4_1312:
	// begin inline asm
	{  cvt.rn.f16.f32 %rs631, %f5158;}

	// end inline asm
	st.shared.u16 	[%r20+228], %rs631;
	// begin inline asm
	{  cvt.rn.f16.f32 %rs632, %f5159;}

	// end inline asm
	st.shared.u16 	[%r20+230], %rs632;
	setp.gt.s32 	%p732, %r386, -6657;
	mov.f32 	%f5160, 0f00000000;
	mov.f32 	%f5161, %f5160;
	@%p732 bra 	$L__BB4_1314;
	ld.shared.v2.f32 	{%f5160, %f5161}, [%r387+61440];
$L__BB4_1314:
	// begin inline asm
	{  cvt.rn.f16.f32 %rs633, %f5160;}

	// end inline asm
	st.shared.u16 	[%r20+232], %rs633;
	// begin inline asm
	{  cvt.rn.f16.f32 %rs634, %f5161;}

	// end inline asm
	st.shared.u16 	[%r20+234], %rs634;
	setp.gt.s32 	%p733, %r386, -6913;
	mov.f32 	%f5162, 0f00000000;
	mov.f32 	%f5163, %f5162;
	@%p733 bra 	$L__BB4_1316;
	ld.shared.v2.f32 	{%f5162, %f5163}, [%r387+63488];
$L__BB4_1316:
	// begin inline asm
	{  cvt.rn.f16.f32 %rs635, %f5162;}

	// end inline asm
	st.shared.u16 	[%r20+236], %rs635;
	// begin inline asm
	{  cvt.rn.f16.f32 %rs636, %f5163;}

	// end inline asm
	st.shared.u16 	[%r20+238], %rs636;
	setp.gt.s32 	%p734, %r386, -7169;
	mov.f32 	%f5164, 0f00000000;
	mov.f32 	%f5165, %f5164;
	@%p734 bra 	$L__BB4_1318;
	ld.shared.v2.f32 	{%f5164, %f5165}, [%r387+65536];
$L__BB4_1318:
	// begin inline asm
	{  cvt.rn.f16.f32 %rs637, %f5164;}

	// end inline asm
	st.shared.u16 	[%r20+256], %rs637;
	// begin inline asm
	{  cvt.rn.f16.f32 %rs638, %f5165;}

	// end inline asm
	st.shared.u16 	[%r20+258], %rs638;
	setp.gt.s32 	%p735, %r386, -7425;
	mov.f32 	%f5166, 0f00000000;
	mov.f32 	%f5167, %f5166;
	@%p735 bra 	$L__BB4_1320;
	ld.shared.v2.f32 	{%f5166, %f5167}, [%r387+67584];
$L__BB4_1320:
	// begin inline asm
	{  cvt.rn.f16.f32 %rs639, %f5166;}

	// end inline asm
	st.shared.u16 	[%r20+260], %rs639;
	// begin inline asm
	{  cvt.rn.f16.f32 %rs640, %f5167;}

	// end inline asm
	st.shared.u16 	[%r20+262], %rs640;
	setp.gt.s32 	%p736, %r386, -7681;
	mov.f32 	%f5168, 0f00000000;
	mov.f32 	%f5169, %f5168;
	@%p736 bra 	$L__BB4_1322;
	ld.shared.v2.f32 	{%f5168, %f5169}, [%r387+69632];
$L__BB4_1322:
	// begin inline asm
	{  cvt.rn.f16.f32 %rs641, %f5168;}

	// end inline asm
	st.shared.u16 	[%r20+264], %rs641;
	// begin inline asm
	{  cvt.rn.f16.f32 %rs642, %f5169;}

	// end inline asm
	st.shared.u16 	[%r20+266], %rs642;
	setp.gt.s32 	%p737, %r386, -7937;
	mov.f32 	%f5170, 0f00000000;
	mov.f32 	%f5171, %f5170;
	@%p737 bra 	$L__BB4_1324;
	ld.shared.v2.f32 	{%f5170, %f5171}, [%r387+71680];
$L__BB4_1324:
	// begin inline asm
	{  cvt.rn.f16.f32 %rs643, %f5170;}

	// end inline asm
	st.shared.u16 	[%r20+268], %rs643;
	// begin inline asm
	{  cvt.rn.f16.f32 %rs644, %f5171;}

	// end inline asm
	st.shared.u16 	[%r20+270], %rs644;
	setp.gt.s32 	%p738, %r386, -8193;
	mov.f32 	%f5172, 0f00000000;
	mov.f32 	%f5173, %f5172;
	@%p738 bra 	$L__BB4_1326;
	ld.shared.v2.f32 	{%f5172, %f5173}, [%r387+73728];
$L__BB4_1326:
	// begin inline asm
	{  cvt.rn.f16.f32 %rs645, %f5172;}

	// end inline asm
	st.shared.u16 	[%r20+288], %rs645;
	// begin inline asm
	{  cvt.rn.f16.f32 %rs646, %f5173;}

	// end inline asm
	st.shared.u16 	[%r20+290], %rs646;
	setp.gt.s32 	%p739, %r386, -8449;
	mov.f32 	%f5174, 0f00000000;
	mov.f32 	%f5175, %f5174;
	@%p739 bra 	$L__BB4_1328;
	ld.shared.v2.f32 	{%f5174, %f5175}, [%r387+75776];
$L__BB4_1328:
	// begin inline asm
	{  cvt.rn.f16.f32 %rs647, %f5174;}

	// end inline asm
	st.shared.u16 	[%r20+292], %rs647;
	// begin inline asm
	{  cvt.rn.f16.f32 %rs648, %f5175;}

	// end inline asm
	st.shared.u16 	[%r20+294], %rs648;
	setp.gt.s32 	%p740, %r386, -8705;
	mov.f32 	%f5176, 0f00000000;
	mov.f32 	%f5177, %f5176;
	@%p740 bra 	$L__BB4_1330;
	ld.shared.v2.f32 	{%f5176, %f5177}, [%r387+77824];
$L__BB4_1330:
	// begin inline asm
	{  cvt.rn.f16.f32 %rs649, %f5176;}

	// end inline asm
	st.shared.u16 	[%r20+296], %rs649;
	// begin inline asm
	{  cvt.rn.f16.f32 %rs650, %f5177;}

	// end inline asm
	st.shared.u16 	[%r20+298], %rs650;
	setp.gt.s32 	%p741, %r386, -8961;
	mov.f32 	%f5178, 0f00000000;
	mov.f32 	%f5179, %f5178;
	@%p741 bra 	$L__BB4_1332;
	ld.shared.v2.f32 	{%f5178, %f5179}, [%r387+79872];
$L__BB4_1332:
	// begin inline asm
	{  cvt.rn.f16.f32 %rs651, %f5178;}

	// end inline asm
	st.shared.u16 	[%r20+300], %rs651;
	// begin inline asm
	{  cvt.rn.f16.f32 %rs652, %f5179;}

	// end inline asm
	st.shared.u16 	[%r20+302], %rs652;
	setp.gt.s32 	%p742, %r386, -9217;
	mov.f32 	%f5180, 0f00000000;
	mov.f32 	%f5181, %f5180;
	@%p742 bra 	$L__BB4_1334;
	ld.shared.v2.f32 	{%f5180, %f5181}, [%r387+81920];
$L__BB4_1334:
	// begin inline asm
	{  cvt.rn.f16.f32 %rs653, %f5180;}

	// end inline asm
	st.shared.u16 	[%r20+320], %rs653;
	// begin inline asm
	{  cvt.rn.f16.f32 %rs654, %f5181;}

	// end inline asm
	st.shared.u16 	[%r20+322], %rs654;
	setp.gt.s32 	%p743, %r386, -9473;
	mov.f32 	%f5182, 0f00000000;
	mov.f32 	%f5183, %f5182;
	@%p743 bra 	$L__BB4_1336;
	ld.shared.v2.f32 	{%f5182, %f5183}, [%r387+83968];
$L__BB4_1336:
	// begin inline asm
	{  cvt.rn.f16.f32 %rs655, %f5182;}

	// end inline asm
	st.shared.u16 	[%r20+324], %rs655;
	// begin inline asm
	{  cvt.rn.f16.f32 %rs656, %f5183;}

	// end inline asm
	st.shared.u16 	[%r20+326], %rs656;
	setp.gt.s32 	%p744, %r386, -9729;
	mov.f32 	%f5184, 0f00000000;
	mov.f32 	%f5185, %f5184;
	@%p744 bra 	$L__BB4_1338;
	ld.shared.v2.f32 	{%f5184, %f5185}, [%r387+86016];
$L__BB4_1338:
	// begin inline asm
	{  cvt.rn.f16.f32 %rs657, %f5184;}

	// end inline asm
	st.shared.u16 	[%r20+328], %rs657;
	// begin inline asm
	{  cvt.rn.f16.f32 %rs658, %f5185;}

	// end inline asm
	st.shared.u16 	[%r20+330], %rs658;
	setp.gt.s32 	%p745, %r386, -9985;
	mov.f32 	%f5186, 0f00000000;
	mov.f32 	%f5187, %f5186;
	@%p745 bra 	$L__BB4_1340;
	ld.shared.v2.f32 	{%f5186, %f5187}, [%r387+88064];
$L__BB4_1340:
	// begin inline asm
	{  cvt.rn.f16.f32 %rs659, %f5186;}

	// end inline asm
	st.shared.u16 	[%r20+332], %rs659;
	// begin inline asm
	{  cvt.rn.f16.f32 %rs660, %f5187;}

	// end inline asm
	st.shared.u16 	[%r20+334], %rs660;
	setp.gt.s32 	%p746, %r386, -10241;
	mov.f32 	%f5188, 0f00000000;
	mov.f32 	%f5189, %f5188;
	@%p746 bra 	$L__BB4_1342;
	ld.shared.v2.f32 	{%f5188, %f5189}, [%r387+90112];
$L__BB4_1342:
	// begin inline asm
	{  cvt.rn.f16.f32 %rs661, %f5188;}

	// end inline asm
	st.shared.u16 	[%r20+352], %rs661;
	// begin inline asm
	{  cvt.rn.f16.f32 %rs662, %f5189;}

	// end inline asm
	st.shared.u16 	[%r20+354], %rs662;
	setp.gt.s32 	%p747, %r386, -10497;
	mov.f32 	%f5190, 0f00000000;
	mov.f32 	%f5191, %f5190;
	@%p747 bra 	$L__BB4_1344;
	ld.shared.v2.f32 	{%f5190, %f5191}, [%r387+92160];
$L__BB4_1344:
	// begin inline asm
	{  cvt.rn.f16.f32 %rs663, %f5190;}

	// end inline asm
	st.shared.u16 	[%r20+356], %rs663;
	// begin inline asm
	{  cvt.rn.f16.f32 %rs664, %f5191;}

	// end inline asm
	st.shared.u16 	[%r20+358], %rs664;
	setp.gt.s32 	%p748, %r386, -10753;
	mov.f32 	%f5192, 0f00000000;
	mov.f32 	%f5193, %f5192;
	@%p748 bra 	$L__BB4_1346;
	ld.shared.v2.f32 	{%f5192, %f5193}, [%r387+94208];
$L__BB4_1346:
	// begin inline asm
	{  cvt.rn.f16.f32 %rs665, %f5192;}

	// end inline asm
	st.shared.u16 	[%r20+360], %rs665;
	// begin inline asm
	{  cvt.rn.f16.f32 %rs666, %f5193;}

	// end inline asm
	st.shared.u16 	[%r20+362], %rs666;
	setp.gt.s32 	%p749, %r386, -11009;
	mov.f32 	%f5194, 0f00000000;
	mov.f32 	%f5195, %f5194;
	@%p749 bra 	$L__BB4_1348;
	ld.shared.v2.f32 	{%f5194, %f5195}, [%r387+96256];
$L__BB4_1348:
	// begin inline asm
	{  cvt.rn.f16.f32 %rs667, %f5194;}

	// end inline asm
	st.shared.u16 	[%r20+364], %rs667;
	// begin inline asm
	{  cvt.rn.f16.f32 %rs668, %f5195;}

	// end inline asm
	st.shared.u16 	[%r20+366], %rs668;
	setp.gt.s32 	%p750, %r386, -11265;
	mov.f32 	%f5196, 0f00000000;
	mov.f32 	%f5197, %f5196;
	@%p750 bra 	$L__BB4_1350;
	ld.shared.v2.f32 	{%f5196, %f5197}, [%r387+98304];
$L__BB4_1350:
	// begin inline asm
	{  cvt.rn.f16.f32 %rs669, %f5196;}

	// end inline asm
	st.shared.u16 	[%r20+384], %rs669;
	// begin inline asm
	{  cvt.rn.f16.f32 %rs670, %f5197;}

	// end inline asm
	st.shared.u16 	[%r20+386], %rs670;
	setp.gt.s32 	%p751, %r386, -11521;
	mov.f32 	%f5198, 0f00000000;
	mov.f32 	%f5199, %f5198;
	@%p751 bra 	$L__BB4_1352;
	ld.shared.v2.f32 	{%f5198, %f5199}, [%r387+100352];
$L__BB4_1352:
	// begin inline asm
	{  cvt.rn.f16.f32 %rs671, %f5198;}

	// end inline asm
	st.shared.u16 	[%r20+388], %rs671;
	// begin inline asm
	{  cvt.rn.f16.f32 %rs672, %f5199;}

	// end inline asm
	st.shared.u16 	[%r20+390], %rs672;
	setp.gt.s32 	%p752, %r386, -11777;
	mov.f32 	%f5200, 0f00000000;
	mov.f32 	%f5201, %f5200;
	@%p752 bra 	$L__BB4_1354;
	ld.shared.v2.f32 	{%f5200, %f5201}, [%r387+102400];
$L__BB4_1354:
	// begin inline asm
	{  cvt.rn.f16.f32 %rs673, %f5200;}

	// end inline asm
	st.shared.u16 	[%r20+392], %rs673;
	// begin inline asm
	{  cvt.rn.f16.f32 %rs674, %f5201;}

	// end inline asm
	st.shared.u16 	[%r20+394], %rs674;
	setp.gt.s32 	%p753, %r386, -12033;
	mov.f32 	%f5202, 0f00000000;
	mov.f32 	%f5203, %f5202;
	@%p753 bra 	$L__BB4_1356;
	ld.shared.v2.f32 	{%f5202, %f5203}, [%r387+104448];
$L__BB4_1356:
	// begin inline asm
	{  cvt.rn.f16.f32 %rs675, %f5202;}

	// end inline asm
	st.shared.u16 	[%r20+396], %rs675;
	// begin inline asm
	{  cvt.rn.f16.f32 %rs676, %f5203;}

	// end inline asm
	st.shared.u16 	[%r20+398], %rs676;
	setp.gt.s32 	%p754, %r386, -12289;
	mov.f32 	%f5204, 0f00000000;
	mov.f32 	%f5205, %f5204;
	@%p754 bra 	$L__BB4_1358;
	ld.shared.v2.f32 	{%f5204, %f5205}, [%r387+106496];
$L__BB4_1358:
	// begin inline asm
	{  cvt.rn.f16.f32 %rs677, %f5204;}

	// end inline asm
	st.shared.u16 	[%r20+416], %rs677;
	// begin inline asm
	{  cvt.rn.f16.f32 %rs678, %f5205;}

	// end inline asm
	st.shared.u16 	[%r20+418], %rs678;
	setp.gt.s32 	%p755, %r386, -12545;
	mov.f32 	%f5206, 0f00000000;
	mov.f32 	%f5207, %f5206;
	@%p755 bra 	$L__BB4_1360;
	ld.shared.v2.f32 	{%f5206, %f5207}, [%r387+108544];
$L__BB4_1360:
	// begin inline asm
	{  cvt.rn.f16.f32 %rs679, %f5206;}

	// end inline asm
	st.shared.u16 	[%r20+420], %rs679;
	// begin inline asm
	{  cvt.rn.f16.f32 %rs680, %f5207;}

	// end inline asm
	st.shared.u16 	[%r20+422], %rs680;
	setp.gt.s32 	%p756, %r386, -12801;
	mov.f32 	%f5208, 0f00000000;
	mov.f32 	%f5209, %f5208;
	@%p756 bra 	$L__BB4_1362;
	ld.shared.v2.f32 	{%f5208, %f5209}, [%r387+110592];
$L__BB4_1362:
	// begin inline asm
	{  cvt.rn.f16.f32 %rs681, %f5208;}

	// end inline asm
	st.shared.u16 	[%r20+424], %rs681;
	// begin inline asm
	{  cvt.rn.f16.f32 %rs682, %f5209;}

	// end inline asm
	st.shared.u16 	[%r20+426], %rs682;
	setp.gt.s32 	%p757, %r386, -13057;
	mov.f32 	%f5210, 0f00000000;
	mov.f32 	%f5211, %f5210;
	@%p757 bra 	$L__BB4_1364;
	ld.shared.v2.f32 	{%f5210, %f5211}, [%r387+112640];
$L__BB4_1364:
	// begin inline asm
	{  cvt.rn.f16.f32 %rs683, %f5210;}

	// end inline asm
	st.shared.u16 	[%r20+428], %rs683;
	// begin inline asm
	{  cvt.rn.f16.f32 %rs684, %f5211;}

	// end inline asm
	st.shared.u16 	[%r20+430], %rs684;
	setp.gt.s32 	%p758, %r386, -13313;
	mov.f32 	%f5212, 0f00000000;
	mov.f32 	%f5213, %f5212;
	@%p758 bra 	$L__BB4_1366;
	ld.shared.v2.f32 	{%f5212, %f5213}, [%r387+114688];
$L__BB4_1366:
	// begin inline asm
	{  cvt.rn.f16.f32 %rs685, %f5212;}

	// end inline asm
	st.shared.u16 	[%r20+448], %rs685;
	// begin inline asm
	{  cvt.rn.f16.f32 %rs686, %f5213;}

	// end inline asm
	st.shared.u16 	[%r20+450], %rs686;
	setp.gt.s32 	%p759, %r386, -13569;
	mov.f32 	%f5214, 0f00000000;
	mov.f32 	%f5215, %f5214;
	@%p759 bra 	$L__BB4_1368;
	ld.shared.v2.f32 	{%f5214, %f5215}, [%r387+116736];
$L__BB4_1368:
	// begin inline asm
	{  cvt.rn.f16.f32 %rs687, %f5214;}

	// end inline asm
	st.shared.u16 	[%r20+452], %rs687;
	// begin inline asm
	{  cvt.rn.f16.f32 %rs688, %f5215;}

	// end inline asm
	st.shared.u16 	[%r20+454], %rs688;
	setp.gt.s32 	%p760, %r386, -13825;
	mov.f32 	%f5216, 0f00000000;
	mov.f32 	%f5217, %f5216;
	@%p760 bra 	$L__BB4_1370;
	ld.shared.v2.f32 	{%f5216, %f5217}, [%r387+118784];
$L__BB4_1370:
	// begin inline asm
	{  cvt.rn.f16.f32 %rs689, %f5216;}

	// end inline asm
	st.shared.u16 	[%r20+456], %rs689;
	// begin inline asm
	{  cvt.rn.f16.f32 %rs690, %f5217;}

	// end inline asm
	st.shared.u16 	[%r20+458], %rs690;
	setp.gt.s32 	%p761, %r386, -14081;
	mov.f32 	%f5218, 0f00000000;
	mov.f32 	%f5219, %f5218;
	@%p761 bra 	$L__BB4_1372;
	ld.shared.v2.f32 	{%f5218, %f5219}, [%r387+120832];
$L__BB4_1372:
	// begin inline asm
	{  cvt.rn.f16.f32 %rs691, %f5218;}

	// end inline asm
	st.shared.u16 	[%r20+460], %rs691;
	// begin inline asm
	{  cvt.rn.f16.f32 %rs692, %f5219;}

	// end inline asm
	st.shared.u16 	[%r20+462], %rs692;
	setp.gt.s32 	%p762, %r386, -14337;
	mov.f32 	%f5220, 0f00000000;
	mov.f32 	%f5221, %f5220;
	@%p762 bra 	$L__BB4_1374;
	ld.shared.v2.f32 	{%f5220, %f5221}, [%r387+122880];
$L__BB4_1374:
	// begin inline asm
	{  cvt.rn.f16.f32 %rs693, %f5220;}

	// end inline asm
	st.shared.u16 	[%r20+480], %rs693;
	// begin inline asm
	{  cvt.rn.f16.f32 %rs694, %f5221;}

	// end inline asm
	st.shared.u16 	[%r20+482], %rs694;
	setp.gt.s32 	%p763, %r386, -14593;
	mov.f32 	%f5222, 0f00000000;
	mov.f32 	%f5223, %f5222;
	@%p763 bra 	$L__BB4_1376;
	ld.shared.v2.f32 	{%f5222, %f5223}, [%r387+124928];
$L__BB4_1376:
	// begin inline asm
	{  cvt.rn.f16.f32 %rs695, %f5222;}

	// end inline asm
	st.shared.u16 	[%r20+484], %rs695;
	// begin inline asm
	{  cvt.rn.f16.f32 %rs696, %f5223;}

	// end inline asm
	st.shared.u16 	[%r20+486], %rs696;
	setp.gt.s32 	%p764, %r386, -14849;
	mov.f32 	%f5224, 0f00000000;
	mov.f32 	%f5225, %f5224;
	@%p764 bra 	$L__BB4_1378;
	ld.shared.v2.f32 	{%f5224, %f5225}, [%r387+126976];
$L__BB4_1378:
	// begin inline asm
	{  cvt.rn.f16.f32 %rs697, %f5224;}

	// end inline asm
	st.shared.u16 	[%r20+488], %rs697;
	// begin inline asm
	{  cvt.rn.f16.f32 %rs698, %f5225;}

	// end inline asm
	st.shared.u16 	[%r20+490], %rs698;
	setp.gt.s32 	%p765, %r386, -15105;
	mov.f32 	%f5226, 0f00000000;
	mov.f32 	%f5227, %f5226;
	@%p765 bra 	$L__BB4_1380;
	ld.shared.v2.f32 	{%f5226, %f5227}, [%r387+129024];
$L__BB4_1380:
	// begin inline asm
	{  cvt.rn.f16.f32 %rs699, %f5226;}

	// end inline asm
	st.shared.u16 	[%r20+492], %rs699;
	// begin inline asm
	{  cvt.rn.f16.f32 %rs700, %f5227;}

	// end inline asm
	st.shared.u16 	[%r20+494], %rs700;
	or.b32  	%r388, %r385, 512;
	mov.b32 	%r1765, 0;
$L__BB4_1381:
	mul.lo.s32 	%r390, %r385, %r1765;
	and.b32  	%r1295, %r390, 1023;
	cvt.rn.f32.u32 	%f3776, %r1295;
	mul.f32 	%f3777, %f3776, 0fC0C90FDB;
	mul.f32 	%f1401, %f3777, 0f3A800000;
	mul.f32 	%f3778, %f1401, 0f3F22F983;
	cvt.rni.s32.f32 	%r1773, %f3778;
	cvt.rn.f32.s32 	%f3779, %r1773;
	fma.rn.f32 	%f3780, %f3779, 0fBFC90FDA, %f1401;
	fma.rn.f32 	%f3781, %f3779, 0fB3A22168, %f3780;
	fma.rn.f32 	%f5229, %f3779, 0fA7C234C5, %f3781;
	abs.f32 	%f1403, %f1401;
	setp.ltu.f32 	%p766, %f1403, 0f47CE4780;
	mov.u32 	%r1769, %r1773;
	mov.f32 	%f5228, %f5229;
	@%p766 bra 	$L__BB4_1389;
	setp.eq.f32 	%p767, %f1403, 0f7F800000;
	@%p767 bra 	$L__BB4_1388;
	mov.b32 	%r392, %f1401;
	shl.b32 	%r1297, %r392, 8;
	or.b32  	%r393, %r1297, -2147483648;
	mov.b64 	%rd618, 0;
	mov.b32 	%r1766, 0;
$L__BB4_1384:
	.pragma "nounroll";
	mul.wide.u32 	%rd411, %r1766, 4;
	mov.u64 	%rd412, __cudart_i2opi_f;
	add.s64 	%rd413, %rd412, %rd411;
	ld.global.nc.u32 	%r1298, [%rd413];
	mad.wide.u32 	%rd414, %r1298, %r393, %rd618;
	shr.u64 	%rd618, %rd414, 32;
	add.s64 	%rd415, %rd3, %rd411;
	st.local.u32 	[%rd415], %rd414;
	add.s32 	%r1766, %r1766, 1;
	setp.ne.s32 	%p768, %r1766, 6;
	@%p768 bra 	$L__BB4_1384;
	shr.u32 	%r1299, %r392, 23;
	st.local.u32 	[%rd3+24], %rd618;
	and.b32  	%r396, %r1299, 31;
	and.b32  	%r1300, %r1299, 224;
	add.s32 	%r1301, %r1300, -128;
	shr.u32 	%r1302, %r1301, 5;
	mul.wide.u32 	%rd416, %r1302, 4;
	sub.s64 	%rd78, %rd3, %rd416;
	ld.local.u32 	%r1767, [%rd78+24];
	ld.local.u32 	%r1768, [%rd78+20];
	setp.eq.s32 	%p769, %r396, 0;
	@%p769 bra 	$L__BB4_1387;
	shf.l.wrap.b32 	%r1767, %r1768, %r1767, %r396;
	ld.local.u32 	%r1303, [%rd78+16];
	shf.l.wrap.b32 	%r1768, %r1303, %r1768, %r396;
$L__BB4_1387:
	shr.u32 	%r1304, %r1767, 30;
	shf.l.wrap.b32 	%r1305, %r1768, %r1767, 2;
	shl.b32 	%r1306, %r1768, 2;
	shr.s32 	%r1307, %r1305, 31;
	sub.s32 	%r1769, %r1307, %r1304;
	xor.b32  	%r1308, %r1307, %r1305;
	xor.b32  	%r1309, %r1307, %r1306;
	cvt.u64.u32 	%rd417, %r1308;
	shl.b64 	%rd418, %rd417, 32;
	cvt.u64.u32 	%rd419, %r1309;
	or.b64  	%rd420, %rd418, %rd419;
	cvt.rn.f64.s64 	%fd49, %rd420;
	mul.f64 	%fd50, %fd49, 0d3BF921FB54442D19;
	cvt.rn.f32.f64 	%f3782, %fd50;
	neg.f32 	%f3783, %f3782;
	setp.lt.s32 	%p770, %r1305, 0;
	selp.f32 	%f5228, %f3782, %f3783, %p770;
	bra.uni 	$L__BB4_1389;
$L__BB4_1388:
	mov.f32 	%f3784, 0f00000000;
	mul.rn.f32 	%f5228, %f1401, %f3784;
	mov.b32 	%r1769, 0;
$L__BB4_1389:
	setp.ltu.f32 	%p771, %f1403, 0f47CE4780;
	add.s32 	%r1311, %r1769, 1;
	mul.rn.f32 	%f3785, %f5228, %f5228;
	and.b32  	%r1312, %r1769, 1;
	setp.eq.b32 	%p772, %r1312, 1;
	selp.f32 	%f3786, %f5228, 0f3F800000, %p772;
	fma.rn.f32 	%f3787, %f3785, %f3786, 0f00000000;
	fma.rn.f32 	%f3788, %f3785, 0f37CBAC00, 0fBAB607ED;
	selp.f32 	%f3789, 0fB94D4153, %f3788, %p772;
	selp.f32 	%f3790, 0f3C0885E4, 0f3D2AAABB, %p772;
	fma.rn.f32 	%f3791, %f3789, %f3785, %f3790;
	selp.f32 	%f3792, 0fBE2AAAA8, 0fBEFFFFFF, %p772;
	fma.rn.f32 	%f3793, %f3791, %f3785, %f3792;
	fma.rn.f32 	%f3794, %f3793, %f3787, %f3786;
	and.b32  	%r1313, %r1311, 2;
	setp.eq.s32 	%p773, %r1313, 0;
	mov.f32 	%f3795, 0f00000000;
	sub.f32 	%f3796, %f3795, %f3794;
	selp.f32 	%f1407, %f3794, %f3796, %p773;
	@%p771 bra 	$L__BB4_1397;
	setp.eq.f32 	%p774, %f1403, 0f7F800000;
	@%p774 bra 	$L__BB4_1396;
	mov.b32 	%r405, %f1401;
	shl.b32 	%r1315, %r405, 8;
	or.b32  	%r406, %r1315, -2147483648;
	mov.b64 	%rd619, 0;
	mov.b32 	%r1770, 0;
$L__BB4_1392:
	.pragma "nounroll";
	mul.wide.u32 	%rd422, %r1770, 4;
	mov.u64 	%rd423, __cudart_i2opi_f;
	add.s64 	%rd424, %rd423, %rd422;
	ld.global.nc.u32 	%r1316, [%rd424];
	mad.wide.u32 	%rd425, %r1316, %r406, %rd619;
	shr.u64 	%rd619, %rd425, 32;
	add.s64 	%rd426, %rd2, %rd422;
	st.local.u32 	[%rd426], %rd425;
	add.s32 	%r1770, %r1770, 1;
	setp.ne.s32 	%p775, %r1770, 6;
	@%p775 bra 	$L__BB4_1392;
	shr.u32 	%r1317, %r405, 23;
	st.local.u32 	[%rd2+24], %rd619;
	and.b32  	%r409, %r1317, 31;
	and.b32  	%r1318, %r1317, 224;
	add.s32 	%r1319, %r1318, -128;
	shr.u32 	%r1320, %r1319, 5;
	mul.wide.u32 	%rd427, %r1320, 4;
	sub.s64 	%rd81, %rd2, %rd427;
	ld.local.u32 	%r1771, [%rd81+24];
	ld.local.u32 	%r1772, [%rd81+20];
	setp.eq.s32 	%p776, %r409, 0;
	@%p776 bra 	$L__BB4_1395;
	shf.l.wrap.b32 	%r1771, %r1772, %r1771, %r409;
	ld.local.u32 	%r1321, [%rd81+16];
	shf.l.wrap.b32 	%r1772, %r1321, %r1772, %r409;
$L__BB4_1395:
	shr.u32 	%r1322, %r1771, 30;
	shf.l.wrap.b32 	%r1323, %r1772, %r1771, 2;
	shl.b32 	%r1324, %r1772, 2;
	shr.s32 	%r1325, %r1323, 31;
	sub.s32 	%r1773, %r1325, %r1322;
	xor.b32  	%r1326, %r1325, %r1323;
	xor.b32  	%r1327, %r1325, %r1324;
	cvt.u64.u32 	%rd428, %r1326;
	shl.b64 	%rd429, %rd428, 32;
	cvt.u64.u32 	%rd430, %r1327;
	or.b64  	%rd431, %rd429, %rd430;
	cvt.rn.f64.s64 	%fd51, %rd431;
	mul.f64 	%fd52, %fd51, 0d3BF921FB54442D19;
	cvt.rn.f32.f64 	%f3797, %fd52;
	neg.f32 	%f3798, %f3797;
	setp.lt.s32 	%p777, %r1323, 0;
	selp.f32 	%f5229, %f3797, %f3798, %p777;
	bra.uni 	$L__BB4_1397;
$L__BB4_1396:
	mov.f32 	%f3799, 0f00000000;
	mul.rn.f32 	%f5229, %f1401, %f3799;
	mov.b32 	%r1773, 0;
$L__BB4_1397:
	mul.rn.f32 	%f3803, %f5229, %f5229;
	and.b32  	%r1329, %r1773, 1;
	setp.eq.b32 	%p778, %r1329, 1;
	selp.f32 	%f3804, 0f3F800000, %f5229, %p778;
	fma.rn.f32 	%f3805, %f3803, %f3804, 0f00000000;
	fma.rn.f32 	%f3806, %f3803, 0f37CBAC00, 0fBAB607ED;
	selp.f32 	%f3807, %f3806, 0fB94D4153, %p778;
	selp.f32 	%f3808, 0f3D2AAABB, 0f3C0885E4, %p778;
	fma.rn.f32 	%f3809, %f3807, %f3803, %f3808;
	selp.f32 	%f3810, 0fBEFFFFFF, 0fBE2AAAA8, %p778;
	fma.rn.f32 	%f3811, %f3809, %f3803, %f3810;
	fma.rn.f32 	%f3812, %f3811, %f3805, %f3804;
	and.b32  	%r1330, %r1773, 2;
	setp.eq.s32 	%p779, %r1330, 0;
	mov.f32 	%f3813, 0f00000000;
	sub.f32 	%f3814, %f3813, %f3812;
	selp.f32 	%f3801, %f3812, %f3814, %p779;
	// begin inline asm
	{  cvt.rn.f16.f32 %rs701, %f1407;}

	// end inline asm
	shl.b32 	%r1331, %r1765, 6;
	add.s32 	%r418, %r26, %r1331;
	st.shared.u16 	[%r418], %rs701;
	// begin inline asm
	{  cvt.rn.f16.f32 %rs702, %f3801;}

	// end inline asm
	st.shared.u16 	[%r418+2], %rs702;
	neg.f32 	%f3802, %f3801;
	// begin inline asm
	{  cvt.rn.f16.f32 %rs703, %f3802;}

	// end inline asm
	st.shared.u16 	[%r418+32], %rs703;
	st.shared.u16 	[%r418+34], %rs701;
	shl.b32 	%r1332, %r1765, 8;
	add.s32 	%r419, %r390, %r1332;
	and.b32  	%r1333, %r419, 1023;
	cvt.rn.f32.u32 	%f3815, %r1333;
	mul.f32 	%f3816, %f3815, 0fC0C90FDB;
	mul.f32 	%f1411, %f3816, 0f3A800000;
	mul.f32 	%f3817, %f1411, 0f3F22F983;
	cvt.rni.s32.f32 	%r1781, %f3817;
	cvt.rn.f32.s32 	%f3818, %r1781;
	fma.rn.f32 	%f3819, %f3818, 0fBFC90FDA, %f1411;
	fma.rn.f32 	%f3820, %f3818, 0fB3A22168, %f3819;
	fma.rn.f32 	%f5231, %f3818, 0fA7C234C5, %f3820;
	abs.f32 	%f1413, %f1411;
	setp.ltu.f32 	%p780, %f1413, 0f47CE4780;
	mov.u32 	%r1777, %r1781;
	mov.f32 	%f5230, %f5231;
	@%p780 bra 	$L__BB4_1405;
	setp.eq.f32 	%p781, %f1413, 0f7F800000;
	@%p781 bra 	$L__BB4_1404;
	mov.b32 	%r421, %f1411;
	shl.b32 	%r1335, %r421, 8;
	or.b32  	%r422, %r1335, -2147483648;
	mov.b64 	%rd620, 0;
	mov.b32 	%r1774, 0;
$L__BB4_1400:
	.pragma "nounroll";
	mul.wide.u32 	%rd433, %r1774, 4;
	mov.u64 	%rd434, __cudart_i2opi_f;
	add.s64 	%rd435, %rd434, %rd433;
	ld.global.nc.u32 	%r1336, [%rd435];
	mad.wide.u32 	%rd436, %r1336, %r422, %rd620;
	shr.u64 	%rd620, %rd436, 32;
	add.s64 	%rd437, %rd3, %rd433;
	st.local.u32 	[%rd437], %rd436;
	add.s32 	%r1774, %r1774, 1;
	setp.ne.s32 	%p782, %r1774, 6;
	@%p782 bra 	$L__BB4_1400;
	shr.u32 	%r1337, %r421, 23;
	st.local.u32 	[%rd3+24], %rd620;
	and.b32  	%r425, %r1337, 31;
	and.b32  	%r1338, %r1337, 224;
	add.s32 	%r1339, %r1338, -128;
	shr.u32 	%r1340, %r1339, 5;
	mul.wide.u32 	%rd438, %r1340, 4;
	sub.s64 	%rd84, %rd3, %rd438;
	ld.local.u32 	%r1775, [%rd84+24];
	ld.local.u32 	%r1776, [%rd84+20];
	setp.eq.s32 	%p783, %r425, 0;
	@%p783 bra 	$L__BB4_1403;
	shf.l.wrap.b32 	%r1775, %r1776, %r1775, %r425;
	ld.local.u32 	%r1341, [%rd84+16];
	shf.l.wrap.b32 	%r1776, %r1341, %r1776, %r425;
$L__BB4_1403:
	shr.u32 	%r1342, %r1775, 30;
	shf.l.wrap.b32 	%r1343, %r1776, %r1775, 2;
	shl.b32 	%r1344, %r1776, 2;
	shr.s32 	%r1345, %r1343, 31;
	sub.s32 	%r1777, %r1345, %r1342;
	xor.b32  	%r1346, %r1345, %r1343;
	xor.b32  	%r1347, %r1345, %r1344;
	cvt.u64.u32 	%rd439, %r1346;
	shl.b64 	%rd440, %rd439, 32;
	cvt.u64.u32 	%rd441, %r1347;
	or.b64  	%rd442, %rd440, %rd441;
	cvt.rn.f64.s64 	%fd53, %rd442;
	mul.f64 	%fd54, %fd53, 0d3BF921FB54442D19;
	cvt.rn.f32.f64 	%f3821, %fd54;
	neg.f32 	%f3822, %f3821;
	setp.lt.s32 	%p784, %r1343, 0;
	selp.f32 	%f5230, %f3821, %f3822, %p784;
	bra.uni 	$L__BB4_1405;
$L__BB4_1404:
	mov.f32 	%f3823, 0f00000000;
	mul.rn.f32 	%f5230, %f1411, %f3823;
	mov.b32 	%r1777, 0;
$L__BB4_1405:
	setp.ltu.f32 	%p785, %f1413, 0f47CE4780;
	add.s32 	%r1349, %r1777, 1;
	mul.rn.f32 	%f3824, %f5230, %f5230;
	and.b32  	%r1350, %r1777, 1;
	setp.eq.b32 	%p786, %r1350, 1;
	selp.f32 	%f3825, %f5230, 0f3F800000, %p786;
	fma.rn.f32 	%f3826, %f3824, %f3825, 0f00000000;
	fma.rn.f32 	%f3827, %f3824, 0f37CBAC00, 0fBAB607ED;
	selp.f32 	%f3828, 0fB94D4153, %f3827, %p786;
	selp.f32 	%f3829, 0f3C0885E4, 0f3D2AAABB, %p786;
	fma.rn.f32 	%f3830, %f3828, %f3824, %f3829;
	selp.f32 	%f3831, 0fBE2AAAA8, 0fBEFFFFFF, %p786;
	fma.rn.f32 	%f3832, %f3830, %f3824, %f3831;
	fma.rn.f32 	%f3833, %f3832, %f3826, %f3825;
	and.b32  	%r1351, %r1349, 2;
	setp.eq.s32 	%p787, %r1351, 0;
	mov.f32 	%f3834, 0f00000000;
	sub.f32 	%f3835, %f3834, %f3833;
	selp.f32 	%f1417, %f3833, %f3835, %p787;
	@%p785 bra 	$L__BB4_1413;
	setp.eq.f32 	%p788, %f1413, 0f7F800000;
	@%p788 bra 	$L__BB4_1412;
	mov.b32 	%r434, %f1411;
	shl.b32 	%r1353, %r434, 8;
	or.b32  	%r435, %r1353, -2147483648;
	mov.b64 	%rd621, 0;
	mov.b32 	%r1778, 0;
$L__BB4_1408:
	.pragma "nounroll";
	mul.wide.u32 	%rd444, %r1778, 4;
	mov.u64 	%rd445, __cudart_i2opi_f;
	add.s64 	%rd446, %rd445, %rd444;
	ld.global.nc.u32 	%r1354, [%rd446];
	mad.wide.u32 	%rd447, %r1354, %r435, %rd621;
	shr.u64 	%rd621, %rd447, 32;
	add.s64 	%rd448, %rd2, %rd444;
	st.local.u32 	[%rd448], %rd447;
	add.s32 	%r1778, %r1778, 1;
	setp.ne.s32 	%p789, %r1778, 6;
	@%p789 bra 	$L__BB4_1408;
	shr.u32 	%r1355, %r434, 23;
	st.local.u32 	[%rd2+24], %rd621;
	and.b32  	%r438, %r1355, 31;
	and.b32  	%r1356, %r1355, 224;
	add.s32 	%r1357, %r1356, -128;
	shr.u32 	%r1358, %r1357, 5;
	mul.wide.u32 	%rd449, %r1358, 4;
	sub.s64 	%rd87, %rd2, %rd449;
	ld.local.u32 	%r1779, [%rd87+24];
	ld.local.u32 	%r1780, [%rd87+20];
	setp.eq.s32 	%p790, %r438, 0;
	@%p790 bra 	$L__BB4_1411;
	shf.l.wrap.b32 	%r1779, %r1780, %r1779, %r438;
	ld.local.u32 	%r1359, [%rd87+16];
	shf.l.wrap.b32 	%r1780, %r1359, %r1780, %r438;
$L__BB4_1411:
	shr.u32 	%r1360, %r1779, 30;
	shf.l.wrap.b32 	%r1361, %r1780, %r1779, 2;
	shl.b32 	%r1362, %r1780, 2;
	shr.s32 	%r1363, %r1361, 31;
	sub.s32 	%r1781, %r1363, %r1360;
	xor.b32  	%r1364, %r1363, %r1361;
	xor.b32  	%r1365, %r1363, %r1362;
	cvt.u64.u32 	%rd450, %r1364;
	shl.b64 	%rd451, %rd450, 32;
	cvt.u64.u32 	%rd452, %r1365;
	or.b64  	%rd453, %rd451, %rd452;
	cvt.rn.f64.s64 	%fd55, %rd453;
	mul.f64 	%fd56, %fd55, 0d3BF921FB54442D19;
	cvt.rn.f32.f64 	%f3836, %fd56;
	neg.f32 	%f3837, %f3836;
	setp.lt.s32 	%p791, %r1361, 0;
	selp.f32 	%f5231, %f3836, %f3837, %p791;
	bra.uni 	$L__BB4_1413;
$L__BB4_1412:
	mov.f32 	%f3838, 0f00000000;
	mul.rn.f32 	%f5231, %f1411, %f3838;
	mov.b32 	%r1781, 0;
$L__BB4_1413:
	mul.rn.f32 	%f3842, %f5231, %f5231;
	and.b32  	%r1367, %r1781, 1;
	setp.eq.b32 	%p792, %r1367, 1;
	selp.f32 	%f3843, 0f3F800000, %f5231, %p792;
	fma.rn.f32 	%f3844, %f3842, %f3843, 0f00000000;
	fma.rn.f32 	%f3845, %f3842, 0f37CBAC00, 0fBAB607ED;
	selp.f32 	%f3846, %f3845, 0fB94D4153, %p792;
	selp.f32 	%f3847, 0f3D2AAABB, 0f3C0885E4, %p792;
	fma.rn.f32 	%f3848, %f3846, %f3842, %f3847;
	selp.f32 	%f3849, 0fBEFFFFFF, 0fBE2AAAA8, %p792;
	fma.rn.f32 	%f3850, %f3848, %f3842, %f3849;
	fma.rn.f32 	%f3851, %f3850, %f3844, %f3843;
	and.b32  	%r1368, %r1781, 2;
	setp.eq.s32 	%p793, %r1368, 0;
	mov.f32 	%f3852, 0f00000000;
	sub.f32 	%f3853, %f3852, %f3851;
	selp.f32 	%f3840, %f3851, %f3853, %p793;
	// begin inline asm
	{  cvt.rn.f16.f32 %rs704, %f1417;}

	// end inline asm
	st.shared.u16 	[%r418+4], %rs704;
	// begin inline asm
	{  cvt.rn.f16.f32 %rs705, %f3840;}

	// end inline asm
	st.shared.u16 	[%r418+6], %rs705;
	neg.f32 	%f3841, %f3840;
	// begin inline asm
	{  cvt.rn.f16.f32 %rs706, %f3841;}

	// end inline asm
	st.shared.u16 	[%r418+36], %rs706;
	st.shared.u16 	[%r418+38], %rs704;
	mul.lo.s32 	%r1369, %r388, %r1765;
	and.b32  	%r1370, %r1369, 1023;
	cvt.rn.f32.u32 	%f3854, %r1370;
	mul.f32 	%f3855, %f3854, 0fC0C90FDB;
	mul.f32 	%f1421, %f3855, 0f3A800000;
	mul.f32 	%f3856, %f1421, 0f3F22F983;
	cvt.rni.s32.f32 	%r1789, %f3856;
	cvt.rn.f32.s32 	%f3857, %r1789;
	fma.rn.f32 	%f3858, %f3857, 0fBFC90FDA, %f1421;
	fma.rn.f32 	%f3859, %f3857, 0fB3A22168, %f3858;
	fma.rn.f32 	%f5233, %f3857, 0fA7C234C5, %f3859;
	abs.f32 	%f1423, %f1421;
	setp.ltu.f32 	%p794, %f1423, 0f47CE4780;
	mov.u32 	%r1785, %r1789;
	mov.f32 	%f5232, %f5233;
	@%p794 bra 	$L__BB4_1421;
	setp.eq.f32 	%p795, %f1423, 0f7F800000;
	@%p795 bra 	$L__BB4_1420;
	mov.b32 	%r448, %f1421;
	shl.b32 	%r1372, %r448, 8;
	or.b32  	%r449, %r1372, -2147483648;
	mov.b64 	%rd622, 0;
	mov.b32 	%r1782, 0;
$L__BB4_1416:
	.pragma "nounroll";
	mul.wide.u32 	%rd455, %r1782, 4;
	mov.u64 	%rd456, __cudart_i2opi_f;
	add.s64 	%rd457, %rd456, %rd455;
	ld.global.nc.u32 	%r1373, [%rd457];
	mad.wide.u32 	%rd458, %r1373, %r449, %rd622;
	shr.u64 	%rd622, %rd458, 32;
	add.s64 	%rd459, %rd3, %rd455;
	st.local.u32 	[%rd459], %rd458;
	add.s32 	%r1782, %r1782, 1;
	setp.ne.s32 	%p796, %r1782, 6;
	@%p796 bra 	$L__BB4_1416;
	shr.u32 	%r1374, %r448, 23;
	st.local.u32 	[%rd3+24], %rd622;
	and.b32  	%r452, %r1374, 31;
	and.b32  	%r1375, %r1374, 224;
	add.s32 	%r1376, %r1375, -128;
	shr.u32 	%r1377, %r1376, 5;
	mul.wide.u32 	%rd460, %r1377, 4;
	sub.s64 	%rd90, %rd3, %rd460;
	ld.local.u32 	%r1783, [%rd90+24];
	ld.local.u32 	%r1784, [%rd90+20];
	setp.eq.s32 	%p797, %r452, 0;
	@%p797 bra 	$L__BB4_1419;
	shf.l.wrap.b32 	%r1783, %r1784, %r1783, %r452;
	ld.local.u32 	%r1378, [%rd90+16];
	shf.l.wrap.b32 	%r1784, %r1378, %r1784, %r452;
$L__BB4_1419:
	shr.u32 	%r1379, %r1783, 30;
	shf.l.wrap.b32 	%r1380, %r1784, %r1783, 2;
	shl.b32 	%r1381, %r1784, 2;
	shr.s32 	%r1382, %r1380, 31;
	sub.s32 	%r1785, %r1382, %r1379;
	xor.b32  	%r1383, %r1382, %r1380;
	xor.b32  	%r1384, %r1382, %r1381;
	cvt.u64.u32 	%rd461, %r1383;
	shl.b64 	%rd462, %rd461, 32;
	cvt.u64.u32 	%rd463, %r1384;
	or.b64  	%rd464, %rd462, %rd463;
	cvt.rn.f64.s64 	%fd57, %rd464;
	mul.f64 	%fd58, %fd57, 0d3BF921FB54442D19;
	cvt.rn.f32.f64 	%f3860, %fd58;
	neg.f32 	%f3861, %f3860;
	setp.lt.s32 	%p798, %r1380, 0;
	selp.f32 	%f5232, %f3860, %f3861, %p798;
	bra.uni 	$L__BB4_1421;
$L__BB4_1420:
	mov.f32 	%f3862, 0f00000000;
	mul.rn.f32 	%f5232, %f1421, %f3862;
	mov.b32 	%r1785, 0;
$L__BB4_1421:
	setp.ltu.f32 	%p799, %f1423, 0f47CE4780;
	add.s32 	%r1386, %r1785, 1;
	mul.rn.f32 	%f3863, %f5232, %f5232;
	and.b32  	%r1387, %r1785, 1;
	setp.eq.b32 	%p800, %r1387, 1;
	selp.f32 	%f3864, %f5232, 0f3F800000, %p800;
	fma.rn.f32 	%f3865, %f3863, %f3864, 0f00000000;
	fma.rn.f32 	%f3866, %f3863, 0f37CBAC00, 0fBAB607ED;
	selp.f32 	%f3867, 0fB94D4153, %f3866, %p800;
	selp.f32 	%f3868, 0f3C0885E4, 0f3D2AAABB, %p800;
	fma.rn.f32 	%f3869, %f3867, %f3863, %f3868;
	selp.f32 	%f3870, 0fBE2AAAA8, 0fBEFFFFFF, %p800;
	fma.rn.f32 	%f3871, %f3869, %f3863, %f3870;
	fma.rn.f32 	%f3872, %f3871, %f3865, %f3864;
	and.b32  	%r1388, %r1386, 2;
	setp.eq.s32 	%p801, %r1388, 0;
	mov.f32 	%f3873, 0f00000000;
	sub.f32 	%f3874, %f3873, %f3872;
	selp.f32 	%f1427, %f3872, %f3874, %p801;
	@%p799 bra 	$L__BB4_1429;
	setp.eq.f32 	%p802, %f1423, 0f7F800000;
	@%p802 bra 	$L__BB4_1428;
	mov.b32 	%r461, %f1421;
	shl.b32 	%r1390, %r461, 8;
	or.b32  	%r462, %r1390, -2147483648;
	mov.b64 	%rd623, 0;
	mov.b32 	%r1786, 0;
$L__BB4_1424:
	.pragma "nounroll";
	mul.wide.u32 	%rd466, %r1786, 4;
	mov.u64 	%rd467, __cudart_i2opi_f;
	add.s64 	%rd468, %rd467, %rd466;
	ld.global.nc.u32 	%r1391, [%rd468];
	mad.wide.u32 	%rd469, %r1391, %r462, %rd623;
	shr.u64 	%rd623, %rd469, 32;
	add.s64 	%rd470, %rd2, %rd466;
	st.local.u32 	[%rd470], %rd469;
	add.s32 	%r1786, %r1786, 1;
	setp.ne.s32 	%p803, %r1786, 6;
	@%p803 bra 	$L__BB4_1424;
	shr.u32 	%r1392, %r461, 23;
	st.local.u32 	[%rd2+24], %rd623;
	and.b32  	%r465, %r1392, 31;
	and.b32  	%r1393, %r1392, 224;
	add.s32 	%r1394, %r1393, -128;
	shr.u32 	%r1395, %r1394, 5;
	mul.wide.u32 	%rd471, %r1395, 4;
	sub.s64 	%rd93, %rd2, %rd471;
	ld.local.u32 	%r1787, [%rd93+24];
	ld.local.u32 	%r1788, [%rd93+20];
	setp.eq.s32 	%p804, %r465, 0;
	@%p804 bra 	$L__BB4_1427;
	shf.l.wrap.b32 	%r1787, %r1788, %r1787, %r465;
	ld.local.u32 	%r1396, [%rd93+16];
	shf.l.wrap.b32 	%r1788, %r1396, %r1788, %r465;
$L__BB4_1427:
	shr.u32 	%r1397, %r1787, 30;
	shf.l.wrap.b32 	%r1398, %r1788, %r1787, 2;
	shl.b32 	%r1399, %r1788, 2;
	shr.s32 	%r1400, %r1398, 31;
	sub.s32 	%r1789, %r1400, %r1397;
	xor.b32  	%r1401, %r1400, %r1398;
	xor.b32  	%r1402, %r1400, %r1399;
	cvt.u64.u32 	%rd472, %r1401;
	shl.b64 	%rd473, %rd472, 32;
	cvt.u64.u32 	%rd474, %r1402;
	or.b64  	%rd475, %rd473, %rd474;
	cvt.rn.f64.s64 	%fd59, %rd475;
	mul.f64 	%fd60, %fd59, 0d3BF921FB54442D19;
	cvt.rn.f32.f64 	%f3875, %fd60;
	neg.f32 	%f3876, %f3875;
	setp.lt.s32 	%p805, %r1398, 0;
	selp.f32 	%f5233, %f3875, %f3876, %p805;
	bra.uni 	$L__BB4_1429;
$L__BB4_1428:
	mov.f32 	%f3877, 0f00000000;
	mul.rn.f32 	%f5233, %f1421, %f3877;
	mov.b32 	%r1789, 0;
$L__BB4_1429:
	mul.rn.f32 	%f3881, %f5233, %f5233;
	and.b32  	%r1404, %r1789, 1;
	setp.eq.b32 	%p806, %r1404, 1;
	selp.f32 	%f3882, 0f3F800000, %f5233, %p806;
	fma.rn.f32 	%f3883, %f3881, %f3882, 0f00000000;
	fma.rn.f32 	%f3884, %f3881, 0f37CBAC00, 0fBAB607ED;
	selp.f32 	%f3885, %f3884, 0fB94D4153, %p806;
	selp.f32 	%f3886, 0f3D2AAABB, 0f3C0885E4, %p806;
	fma.rn.f32 	%f3887, %f3885, %f3881, %f3886;
	selp.f32 	%f3888, 0fBEFFFFFF, 0fBE2AAAA8, %p806;
	fma.rn.f32 	%f3889, %f3887, %f3881, %f3888;
	fma.rn.f32 	%f3890, %f3889, %f3883, %f3882;
	and.b32  	%r1405, %r1789, 2;
	setp.eq.s32 	%p807, %r1405, 0;
	mov.f32 	%f3891, 0f00000000;
	sub.f32 	%f3892, %f3891, %f3890;
	selp.f32 	%f3879, %f3890, %f3892, %p807;
	// begin inline asm
	{  cvt.rn.f16.f32 %rs707, %f1427;}

	// end inline asm
	st.shared.u16 	[%r418+8], %rs707;
	// begin inline asm
	{  cvt.rn.f16.f32 %rs708, %f3879;}

	// end inline asm
	st.shared.u16 	[%r418+10], %rs708;
	neg.f32 	%f3880, %f3879;
	// begin inline asm
	{  cvt.rn.f16.f32 %rs709, %f3880;}

	// end inline asm
	st.shared.u16 	[%r418+40], %rs709;
	st.shared.u16 	[%r418+42], %rs707;
	shl.b32 	%r1406, %r1765, 9;
	add.s32 	%r1407, %r419, %r1406;
	and.b32  	%r1408, %r1407, 1023;
	cvt.rn.f32.u32 	%f3893, %r1408;
	mul.f32 	%f3894, %f3893, 0fC0C90FDB;
	mul.f32 	%f1431, %f3894, 0f3A800000;
	mul.f32 	%f3895, %f1431, 0f3F22F983;
	cvt.rni.s32.f32 	%r1797, %f3895;
	cvt.rn.f32.s32 	%f3896, %r1797;
	fma.rn.f32 	%f3897, %f3896, 0fBFC90FDA, %f1431;
	fma.rn.f32 	%f3898, %f3896, 0fB3A22168, %f3897;
	fma.rn.f32 	%f5235, %f3896, 0fA7C234C5, %f3898;
	abs.f32 	%f1433, %f1431;
	setp.ltu.f32 	%p808, %f1433, 0f47CE4780;
	mov.u32 	%r1793, %r1797;
	mov.f32 	%f5234, %f5235;
	@%p808 bra 	$L__BB4_1437;
	setp.eq.f32 	%p809, %f1433, 0f7F800000;
	@%p809 bra 	$L__BB4_1436;
	mov.b32 	%r475, %f1431;
	shl.b32 	%r1410, %r475, 8;
	or.b32  	%r476, %r1410, -2147483648;
	mov.b64 	%rd624, 0;
	mov.b32 	%r1790, 0;
$L__BB4_1432:
	.pragma "nounroll";
	mul.wide.u32 	%rd477, %r1790, 4;
	mov.u64 	%rd478, __cudart_i2opi_f;
	add.s64 	%rd479, %rd478, %rd477;
	ld.global.nc.u32 	%r1411, [%rd479];
	mad.wide.u32 	%rd480, %r1411, %r476, %rd624;
	shr.u64 	%rd624, %rd480, 32;
	add.s64 	%rd481, %rd3, %rd477;
	st.local.u32 	[%rd481], %rd480;
	add.s32 	%r1790, %r1790, 1;
	setp.ne.s32 	%p810, %r1790, 6;
	@%p810 bra 	$L__BB4_1432;
	shr.u32 	%r1412, %r475, 23;
	st.local.u32 	[%rd3+24], %rd624;
	and.b32  	%r479, %r1412, 31;
	and.b32  	%r1413, %r1412, 224;
	add.s32 	%r1414, %r1413, -128;
	shr.u32 	%r1415, %r1414, 5;
	mul.wide.u32 	%rd482, %r1415, 4;
	sub.s64 	%rd96, %rd3, %rd482;
	ld.local.u32 	%r1791, [%rd96+24];
	ld.local.u32 	%r1792, [%rd96+20];
	setp.eq.s32 	%p811, %r479, 0;
	@%p811 bra 	$L__BB4_1435;
	shf.l.wrap.b32 	%r1791, %r1792, %r1791, %r479;
	ld.local.u32 	%r1416, [%rd96+16];
	shf.l.wrap.b32 	%r1792, %r1416, %r1792, %r479;
$L__BB4_1435:
	shr.u32 	%r1417, %r1791, 30;
	shf.l.wrap.b32 	%r1418, %r1792, %r1791, 2;
	shl.b32 	%r1419, %r1792, 2;
	shr.s32 	%r1420, %r1418, 31;
	sub.s32 	%r1793, %r1420, %r1417;
	xor.b32  	%r1421, %r1420, %r1418;
	xor.b32  	%r1422, %r1420, %r1419;
	cvt.u64.u32 	%rd483, %r1421;
	shl.b64 	%rd484, %rd483, 32;
	cvt.u64.u32 	%rd485, %r1422;
	or.b64  	%rd486, %rd484, %rd485;
	cvt.rn.f64.s64 	%fd61, %rd486;
	mul.f64 	%fd62, %fd61, 0d3BF921FB54442D19;
	cvt.rn.f32.f64 	%f3899, %fd62;
	neg.f32 	%f3900, %f3899;
	setp.lt.s32 	%p812, %r1418, 0;
	selp.f32 	%f5234, %f3899, %f3900, %p812;
	bra.uni 	$L__BB4_1437;
$L__BB4_1436:
	mov.f32 	%f3901, 0f00000000;
	mul.rn.f32 	%f5234, %f1431, %f3901;
	mov.b32 	%r1793, 0;
$L__BB4_1437:
	setp.ltu.f32 	%p813, %f1433, 0f47CE4780;
	add.s32 	%r1424, %r1793, 1;
	mul.rn.f32 	%f3902, %f5234, %f5234;
	and.b32  	%r1425, %r1793, 1;
	setp.eq.b32 	%p814, %r1425, 1;
	selp.f32 	%f3903, %f5234, 0f3F800000, %p814;
	fma.rn.f32 	%f3904, %f3902, %f3903, 0f00000000;
	fma.rn.f32 	%f3905, %f3902, 0f37CBAC00, 0fBAB607ED;
	selp.f32 	%f3906, 0fB94D4153, %f3905, %p814;
	selp.f32 	%f3907, 0f3C0885E4, 0f3D2AAABB, %p814;
	fma.rn.f32 	%f3908, %f3906, %f3902, %f3907;
	selp.f32 	%f3909, 0fBE2AAAA8, 0fBEFFFFFF, %p814;
	fma.rn.f32 	%f3910, %f3908, %f3902, %f3909;
	fma.rn.f32 	%f3911, %f3910, %f3904, %f3903;
	and.b32  	%r1426, %r1424, 2;
	setp.eq.s32 	%p815, %r1426, 0;
	mov.f32 	%f3912, 0f00000000;
	sub.f32 	%f3913, %f3912, %f3911;
	selp.f32 	%f1437, %f3911, %f3913, %p815;
	@%p813 bra 	$L__BB4_1445;
	setp.eq.f32 	%p816, %f1433, 0f7F800000;
	@%p816 bra 	$L__BB4_1444;
	mov.b32 	%r488, %f1431;
	shl.b32 	%r1428, %r488, 8;
	or.b32  	%r489, %r1428, -2147483648;
	mov.b64 	%rd625, 0;
	mov.b32 	%r1794, 0;
$L__BB4_1440:
	.pragma "nounroll";
	mul.wide.u32 	%rd488, %r1794, 4;
	add.s64 	%rd490, %rd489, %rd488;
	ld.global.nc.u32 	%r1429, [%rd490];
	mad.wide.u32 	%rd491, %r1429, %r489, %rd625;
	shr.u64 	%rd625, %rd491, 32;
	add.s64 	%rd492, %rd2, %rd488;
	st.local.u32 	[%rd492], %rd491;
	add.s32 	%r1794, %r1794, 1;
	setp.ne.s32 	%p817, %r1794, 6;
	@%p817 bra 	$L__BB4_1440;
	shr.u32 	%r1430, %r488, 23;
	st.local.u32 	[%rd2+24], %rd625;
	and.b32  	%r492, %r1430, 31;
	and.b32  	%r1431, %r1430, 224;
	add.s32 	%r1432, %r1431, -128;
	shr.u32 	%r1433, %r1432, 5;
	mul.wide.u32 	%rd493, %r1433, 4;
	sub.s64 	%rd99, %rd2, %rd493;
	ld.local.u32 	%r1795, [%rd99+24];
	ld.local.u32 	%r1796, [%rd99+20];
	setp.eq.s32 	%p818, %r492, 0;
	@%p818 bra 	$L__BB4_1443;
	shf.l.wrap.b32 	%r1795, %r1796, %r1795, %r492;
	ld.local.u32 	%r1434, [%rd99+16];
	shf.l.wrap.b32 	%r1796, %r1434, %r1796, %r492;
$L__BB4_1443:
	shr.u32 	%r1435, %r1795, 30;
	shf.l.wrap.b32 	%r1436, %r1796, %r1795, 2;
	shl.b32 	%r1437, %r1796, 2;
	shr.s32 	%r1438, %r1436, 31;
	sub.s32 	%r1797, %r1438, %r1435;
	xor.b32  	%r1439, %r1438, %r1436;
	xor.b32  	%r1440, %r1438, %r1437;
	cvt.u64.u32 	%rd494, %r1439;
	shl.b64 	%rd495, %rd494, 32;
	cvt.u64.u32 	%rd496, %r1440;
	or.b64  	%rd497, %rd495, %rd496;
	cvt.rn.f64.s64 	%fd63, %rd497;
	mul.f64 	%fd64, %fd63, 0d3BF921FB54442D19;
	cvt.rn.f32.f64 	%f3914, %fd64;
	neg.f32 	%f3915, %f3914;
	setp.lt.s32 	%p819, %r1436, 0;
	selp.f32 	%f5235, %f3914, %f3915, %p819;
	bra.uni 	$L__BB4_1445;
$L__BB4_1444:
	mov.f32 	%f3916, 0f00000000;
	mul.rn.f32 	%f5235, %f1431, %f3916;
	mov.b32 	%r1797, 0;
$L__BB4_1445:
	mul.rn.f32 	%f3920, %f5235, %f5235;
	and.b32  	%r1442, %r1797, 1;
	setp.eq.b32 	%p820, %r1442, 1;
	selp.f32 	%f3921, 0f3F800000, %f5235, %p820;
	fma.rn.f32 	%f3922, %f3920, %f3921, 0f00000000;
	fma.rn.f32 	%f3923, %f3920, 0f37CBAC00, 0fBAB607ED;
	selp.f32 	%f3924, %f3923, 0fB94D4153, %p820;
	selp.f32 	%f3925, 0f3D2AAABB, 0f3C0885E4, %p820;
	fma.rn.f32 	%f3926, %f3924, %f3920, %f3925;
	selp.f32 	%f3927, 0fBEFFFFFF, 0fBE2AAAA8, %p820;
	fma.rn.f32 	%f3928, %f3926, %f3920, %f3927;
	fma.rn.f32 	%f3929, %f3928, %f3922, %f3921;
	and.b32  	%r1443, %r1797, 2;
	setp.eq.s32 	%p821, %r1443, 0;
	mov.f32 	%f3930, 0f00000000;
	sub.f32 	%f3931, %f3930, %f3929;
	selp.f32 	%f3918, %f3929, %f3931, %p821;
	// begin inline asm
	{  cvt.rn.f16.f32 %rs710, %f1437;}

	// end inline asm
	st.shared.u16 	[%r418+12], %rs710;
	// begin inline asm
	{  cvt.rn.f16.f32 %rs711, %f3918;}

	// end inline asm
	st.shared.u16 	[%r418+14], %rs711;
	neg.f32 	%f3919, %f3918;
	// begin inline asm
	{  cvt.rn.f16.f32 %rs712, %f3919;}

	// end inline asm
	st.shared.u16 	[%r418+44], %rs712;
	st.shared.u16 	[%r418+46], %rs710;
	add.s32 	%r1765, %r1765, 1;
	setp.ne.s32 	%p822, %r1765, 4;
	@%p822 bra 	$L__BB4_1381;
	setp.gt.s32 	%p823, %r386, 1023;
	mov.b32 	%r1444, 16;
	wmma.load.a.sync.aligned.row.m16n16k16.shared.f16 	{%r1445, %r1446, %r1447, %r1448, %r1449, %r1450, %r1451, %r1452}, [%r20], %r1444;
	wmma.load.b.sync.aligned.row.m16n16k16.shared.f16 	{%r1453, %r1454, %r1455, %r1456, %r1457, %r1458, %r1459, %r1460}, [%r26], %r1444;
	mov.f32 	%f3932, 0f00000000;
	wmma.mma.sync.aligned.row.row.m16n16k16.f32.f32 {%f3933, %f3934, %f3935, %f3936, %f3937, %f3938, %f3939, %f3940}, {%r1445, %r1446, %r1447, %r1448, %r1449, %r1450, %r1451, %r1452}, {%r1453, %r1454, %r1455, %r1456, %r1457, %r1458, %r1459, %r1460}, {%f3932, %f3932, %f3932, %f3932, %f3932, %f3932, %f3932, %f3932};
	wmma.store.d.sync.aligned.row.m16n16k16.shared.f32 	[%r21], {%f3933, %f3934, %f3935, %f3936, %f3937, %f3938, %f3939, %f3940}, %r1444;
	@%p823 bra 	$L__BB4_1448;
	ld.shared.f32 	%f3941, [%r21];
	ld.shared.f32 	%f3942, [%r21+4];
	st.shared.v2.f32 	[%r387], {%f3941, %f3942};
$L__BB4_1448:
	setp.gt.s32 	%p824, %r386, 767;
	@%p824 bra 	$L__BB4_1450;
	ld.shared.f32 	%f3943, [%r21+8];
	ld.shared.f32 	%f3944, [%r21+12];
	st.shared.v2.f32 	[%r387+2048], {%f3943, %f3944};
$L__BB4_1450:
	setp.gt.s32 	%p825, %r386, 511;
	@%p825 bra 	$L__BB4_1452;
	ld.shared.f32 	%f3945, [%r21+16];
	ld.shared.f32 	%f3946, [%r21+20];
	st.shared.v2.f32 	[%r387+4096], {%f3945, %f3946};
$L__BB4_1452:
	setp.gt.s32 	%p826, %r386, 255;
	@%p826 bra 	$L__BB4_1454;
	ld.shared.f32 	%f3947, [%r21+24];
	ld.shared.f32 	%f3948, [%r21+28];
	st.shared.v2.f32 	[%r387+6144], {%f3947, %f3948};
$L__BB4_1454:
	setp.gt.s32 	%p827, %r386, -1;
	@%p827 bra 	$L__BB4_1456;
	ld.shared.f32 	%f3949, [%r21+64];
	ld.shared.f32 	%f3950, [%r21+68];
	st.shared.v2.f32 	[%r387+8192], {%f3949, %f3950};
$L__BB4_1456:
	setp.gt.s32 	%p828, %r386, -257;
	@%p828 bra 	$L__BB4_1458;
	ld.shared.f32 	%f3951, [%r21+72];
	ld.shared.f32 	%f3952, [%r21+76];
	st.shared.v2.f32 	[%r387+10240], {%f3951, %f3952};
$L__BB4_1458:
	setp.gt.s32 	%p829, %r386, -513;
	@%p829 bra 	$L__BB4_1460;
	ld.shared.f32 	%f3953, [%r21+80];
	ld.shared.f32 	%f3954, [%r21+84];
	st.shared.v2.f32 	[%r387+12288], {%f3953, %f3954};
$L__BB4_1460:
	setp.gt.s32 	%p830, %r386, -769;
	@%p830 bra 	$L__BB4_1462;
	ld.shared.f32 	%f3955, [%r21+88];
	ld.shared.f32 	%f3956, [%r21+92];
	st.shared.v2.f32 	[%r387+14336], {%f3955, %f3956};
$L__BB4_1462:
	setp.gt.s32 	%p831, %r386, -1025;
	@%p831 bra 	$L__BB4_1464;
	ld.shared.f32 	%f3957, [%r21+128];
	ld.shared.f32 	%f3958, [%r21+132];
	st.shared.v2.f32 	[%r387+16384], {%f3957, %f3958};
$L__BB4_1464:
	setp.gt.s32 	%p832, %r386, -1281;
	@%p832 bra 	$L__BB4_1466;
	ld.shared.f32 	%f3959, [%r21+136];
	ld.shared.f32 	%f3960, [%r21+140];
	st.shared.v2.f32 	[%r387+18432], {%f3959, %f3960};
$L__BB4_1466:
	setp.gt.s32 	%p833, %r386, -1537;
	@%p833 bra 	$L__BB4_1468;
	ld.shared.f32 	%f3961, [%r21+144];
	ld.shared.f32 	%f3962, [%r21+148];
	st.shared.v2.f32 	[%r387+20480], {%f3961, %f3962};
$L__BB4_1468:
	setp.gt.s32 	%p834, %r386, -1793;
	@%p834 bra 	$L__BB4_1470;
	ld.shared.f32 	%f3963, [%r21+152];
	ld.shared.f32 	%f3964, [%r21+156];
	st.shared.v2.f32 	[%r387+22528], {%f3963, %f3964};
$L__BB4_1470:
	setp.gt.s32 	%p835, %r386, -2049;
	@%p835 bra 	$L__BB4_1472;
	ld.shared.f32 	%f3965, [%r21+192];
	ld.shared.f32 	%f3966, [%r21+196];
	st.shared.v2.f32 	[%r387+24576], {%f3965, %f3966};
$L__BB4_1472:
	setp.gt.s32 	%p836, %r386, -2305;
	@%p836 bra 	$L__BB4_1474;
	ld.shared.f32 	%f3967, [%r21+200];
	ld.shared.f32 	%f3968, [%r21+204];
	st.shared.v2.f32 	[%r387+26624], {%f3967, %f3968};
$L__BB4_1474:
	setp.gt.s32 	%p837, %r386, -2561;
	@%p837 bra 	$L__BB4_1476;
	ld.shared.f32 	%f3969, [%r21+208];
	ld.shared.f32 	%f3970, [%r21+212];
	st.shared.v2.f32 	[%r387+28672], {%f3969, %f3970};
$L__BB4_1476:
	setp.gt.s32 	%p838, %r386, -2817;
	@%p838 bra 	$L__BB4_1478;
	ld.shared.f32 	%f3971, [%r21+216];
	ld.shared.f32 	%f3972, [%r21+220];
	st.shared.v2.f32 	[%r387+30720], {%f3971, %f3972};
$L__BB4_1478:
	setp.gt.s32 	%p839, %r386, -3073;
	@%p839 bra 	$L__BB4_1480;
	ld.shared.f32 	%f3973, [%r21+256];
	ld.shared.f32 	%f3974, [%r21+260];
	st.shared.v2.f32 	[%r387+32768], {%f3973, %f3974};
$L__BB4_1480:
	setp.gt.s32 	%p840, %r386, -3329;
	@%p840 bra 	$L__BB4_1482;
	ld.shared.f32 	%f3975, [%r21+264];
	ld.shared.f32 	%f3976, [%r21+268];
	st.shared.v2.f32 	[%r387+34816], {%f3975, %f3976};
$L__BB4_1482:
	setp.gt.s32 	%p841, %r386, -3585;
	@%p841 bra 	$L__BB4_1484;
	ld.shared.f32 	%f3977, [%r21+272];
	ld.shared.f32 	%f3978, [%r21+276];
	st.shared.v2.f32 	[%r387+36864], {%f3977, %f3978};
$L__BB4_1484:
	setp.gt.s32 	%p842, %r386, -3841;
	@%p842 bra 	$L__BB4_1486;
	ld.shared.f32 	%f3979, [%r21+280];
	ld.shared.f32 	%f3980, [%r21+284];
	st.shared.v2.f32 	[%r387+38912], {%f3979, %f3980};
$L__BB4_1486:
	setp.gt.s32 	%p843, %r386, -4097;
	@%p843 bra 	$L__BB4_1488;
	ld.shared.f32 	%f3981, [%r21+320];
	ld.shared.f32 	%f3982, [%r21+324];
	st.shared.v2.f32 	[%r387+40960], {%f3981, %f3982};
$L__BB4_1488:
	setp.gt.s32 	%p844, %r386, -4353;
	@%p844 bra 	$L__BB4_1490;
	ld.shared.f32 	%f3983, [%r21+328];
	ld.shared.f32 	%f3984, [%r21+332];
	st.shared.v2.f32 	[%r387+43008], {%f3983, %f3984};
$L__BB4_1490:
	setp.gt.s32 	%p845, %r386, -4609;
	@%p845 bra 	$L__BB4_1492;
	ld.shared.f32 	%f3985, [%r21+336];
	ld.shared.f32 	%f3986, [%r21+340];
	st.shared.v2.f32 	[%r387+45056], {%f3985, %f3986};
$L__BB4_1492:
	setp.gt.s32 	%p846, %r386, -4865;
	@%p846 bra 	$L__BB4_1494;
	ld.shared.f32 	%f3987, [%r21+344];
	ld.shared.f32 	%f3988, [%r21+348];
	st.shared.v2.f32 	[%r387+47104], {%f3987, %f3988};
$L__BB4_1494:
	setp.gt.s32 	%p847, %r386, -5121;
	@%p847 bra 	$L__BB4_1496;
	ld.shared.f32 	%f3989, [%r21+384];
	ld.shared.f32 	%f3990, [%r21+388];
	st.shared.v2.f32 	[%r387+49152], {%f3989, %f3990};
$L__BB4_1496:
	setp.gt.s32 	%p848, %r386, -5377;
	@%p848 bra 	$L__BB4_1498;
	ld.shared.f32 	%f3991, [%r21+392];
	ld.shared.f32 	%f3992, [%r21+396];
	st.shared.v2.f32 	[%r387+51200], {%f3991, %f3992};
$L__BB4_1498:
	setp.gt.s32 	%p849, %r386, -5633;
	@%p849 bra 	$L__BB4_1500;
	ld.shared.f32 	%f3993, [%r21+400];
	ld.shared.f32 	%f3994, [%r21+404];
	st.shared.v2.f32 	[%r387+53248], {%f3993, %f3994};
$L__BB4_1500:
	setp.gt.s32 	%p850, %r386, -5889;
	@%p850 bra 	$L__BB4_1502;
	ld.shared.f32 	%f3995, [%r21+408];
	ld.shared.f32 	%f3996, [%r21+412];
	st.shared.v2.f32 	[%r387+55296], {%f3995, %f3996};
$L__BB4_1502:
	setp.gt.s32 	%p851, %r386, -6145;
	@%p851 bra 	$L__BB4_1504;
	ld.shared.f32 	%f3997, [%r21+448];
	ld.shared.f32 	%f3998, [%r21+452];
	st.shared.v2.f32 	[%r387+57344], {%f3997, %f3998};
$L__BB4_1504:
	setp.gt.s32 	%p852, %r386, -6401;
	@%p852 bra 	$L__BB4_1506;
	ld.shared.f32 	%f3999, [%r21+456];
	ld.shared.f32 	%f4000, [%r21+460];
	st.shared.v2.f32 	[%r387+59392], {%f3999, %f4000};
$L__BB4_1506:
	setp.gt.s32 	%p853, %r386, -6657;
	@%p853 bra 	$L__BB4_1508;
	ld.shared.f32 	%f4001, [%r21+464];
	ld.shared.f32 	%f4002, [%r21+468];
	st.shared.v2.f32 	[%r387+61440], {%f4001, %f4002};
$L__BB4_1508:
	setp.gt.s32 	%p854, %r386, -6913;
	@%p854 bra 	$L__BB4_1510;
	ld.shared.f32 	%f4003, [%r21+472];
	ld.shared.f32 	%f4004, [%r21+476];
	st.shared.v2.f32 	[%r387+63488], {%f4003, %f4004};
$L__BB4_1510:
	setp.gt.s32 	%p855, %r386, -7169;
	@%p855 bra 	$L__BB4_1512;
	ld.shared.f32 	%f4005, [%r21+512];
	ld.shared.f32 	%f4006, [%r21+516];
	st.shared.v2.f32 	[%r387+65536], {%f4005, %f4006};
$L__BB4_1512:
	setp.gt.s32 	%p856, %r386, -7425;
	@%p856 bra 	$L__BB4_1514;
	ld.shared.f32 	%f4007, [%r21+520];
	ld.shared.f32 	%f4008, [%r21+524];
	st.shared.v2.f32 	[%r387+67584], {%f4007, %f4008};
$L__BB4_1514:
	setp.gt.s32 	%p857, %r386, -7681;
	@%p857 bra 	$L__BB4_1516;
	ld.shared.f32 	%f4009, [%r21+528];
	ld.shared.f32 	%f4010, [%r21+532];
	st.shared.v2.f32 	[%r387+69632], {%f4009, %f4010};
$L__BB4_1516:
	setp.gt.s32 	%p858, %r386, -7937;
	@%p858 bra 	$L__BB4_1518;
	ld.shared.f32 	%f4011, [%r21+536];
	ld.shared.f32 	%f4012, [%r21+540];
	st.shared.v2.f32 	[%r387+71680], {%f4011, %f4012};
$L__BB4_1518:
	setp.gt.s32 	%p859, %r386, -8193;
	@%p859 bra 	$L__BB4_1520;
	ld.shared.f32 	%f4013, [%r21+576];
	ld.shared.f32 	%f4014, [%r21+580];
	st.shared.v2.f32 	[%r387+73728], {%f4013, %f4014};
$L__BB4_1520:
	setp.gt.s32 	%p860, %r386, -8449;
	@%p860 bra 	$L__BB4_1522;
	ld.shared.f32 	%f4015, [%r21+584];
	ld.shared.f32 	%f4016, [%r21+588];
	st.shared.v2.f32 	[%r387+75776], {%f4015, %f4016};
$L__BB4_1522:
	setp.gt.s32 	%p861, %r386, -8705;
	@%p861 bra 	$L__BB4_1524;
	ld.shared.f32 	%f4017, [%r21+592];
	ld.shared.f32 	%f4018, [%r21+596];
	st.shared.v2.f32 	[%r387+77824], {%f4017, %f4018};
$L__BB4_1524:
	setp.gt.s32 	%p862, %r386, -8961;
	@%p862 bra 	$L__BB4_1526;
	ld.shared.f32 	%f4019, [%r21+600];
	ld.shared.f32 	%f4020, [%r21+604];
	st.shared.v2.f32 	[%r387+79872], {%f4019, %f4020};
$L__BB4_1526:
	setp.gt.s32 	%p863, %r386, -9217;
	@%p863 bra 	$L__BB4_1528;
	ld.shared.f32 	%f4021, [%r21+640];
	ld.shared.f32 	%f4022, [%r21+644];
	st.shared.v2.f32 	[%r387+81920], {%f4021, %f4022};
$L__BB4_1528:
	setp.gt.s32 	%p864, %r386, -9473;
	@%p864 bra 	$L__BB4_1530;
	ld.shared.f32 	%f4023, [%r21+648];
	ld.shared.f32 	%f4024, [%r21+652];
	st.shared.v2.f32 	[%r387+83968], {%f4023, %f4024};
$L__BB4_1530:
	setp.gt.s32 	%p865, %r386, -9729;
	@%p865 bra 	$L__BB4_1532;
	ld.shared.f32 	%f4025, [%r21+656];
	ld.shared.f32 	%f4026, [%r21+660];
	st.shared.v2.f32 	[%r387+86016], {%f4025, %f4026};
$L__BB4_1532:
	setp.gt.s32 	%p866, %r386, -9985;
	@%p866 bra 	$L__BB4_1534;
	ld.shared.f32 	%f4027, [%r21+664];
	ld.shared.f32 	%f4028, [%r21+668];
	st.shared.v2.f32 	[%r387+88064], {%f4027, %f4028};
$L__BB4_1534:
	setp.gt.s32 	%p867, %r386, -10241;
	@%p867 bra 	$L__BB4_1536;
	ld.shared.f32 	%f4029, [%r21+704];
	ld.shared.f32 	%f4030, [%r21+708];
	st.shared.v2.f32 	[%r387+90112], {%f4029, %f4030};
$L__BB4_1536:
	setp.gt.s32 	%p868, %r386, -10497;
	@%p868 bra 	$L__BB4_1538;
	ld.shared.f32 	%f4031, [%r21+712];
	ld.shared.f32 	%f4032, [%r21+716];
	st.shared.v2.f32 	[%r387+92160], {%f4031, %f4032};
$L__BB4_1538:
	setp.gt.s32 	%p869, %r386, -10753;
	@%p869 bra 	$L__BB4_1540;
	ld.shared.f32 	%f4033, [%r21+720];
	ld.shared.f32 	%f4034, [%r21+724];
	st.shared.v2.f32 	[%r387+94208], {%f4033, %f4034};
$L__BB4_1540:
	setp.gt.s32 	%p870, %r386, -11009;
	@%p870 bra 	$L__BB4_1542;
	ld.shared.f32 	%f4035, [%r21+728];
	ld.shared.f32 	%f4036, [%r21+732];
	st.shared.v2.f32 	[%r387+96256], {%f4035, %f4036};
$L__BB4_1542:
	setp.gt.s32 	%p871, %r386, -11265;
	@%p871 bra 	$L__BB4_1544;
	ld.shared.f32 	%f4037, [%r21+768];
	ld.shared.f32 	%f4038, [%r21+772];
	st.shared.v2.f32 	[%r387+98304], {%f4037, %f4038};
$L__BB4_1544:
	setp.gt.s32 	%p872, %r386, -11521;
	@%p872 bra 	$L__BB4_1546;
	ld.shared.f32 	%f4039, [%r21+776];
	ld.shared.f32 	%f4040, [%r21+780];
	st.shared.v2.f32 	[%r387+100352], {%f4039, %f4040};
$L__BB4_1546:
	setp.gt.s32 	%p873, %r386, -11777;
	@%p873 bra 	$L__BB4_1548;
	ld.shared.f32 	%f4041, [%r21+784];
	ld.shared.f32 	%f4042, [%r21+788];
	st.shared.v2.f32 	[%r387+102400], {%f4041, %f4042};
$L__BB4_1548:
	setp.gt.s32 	%p874, %r386, -12033;
	@%p874 bra 	$L__BB4_1550;
	ld.shared.f32 	%f4043, [%r21+792];
	ld.shared.f32 	%f4044, [%r21+796];
	st.shared.v2.f32 	[%r387+104448], {%f4043, %f4044};
$L__BB4_1550:
	setp.gt.s32 	%p875, %r386, -12289;
	@%p875 bra 	$L__BB4_1552;
	ld.shared.f32 	%f4045, [%r21+832];
	ld.shared.f32 	%f4046, [%r21+836];
	st.shared.v2.f32 	[%r387+106496], {%f4045, %f4046};
$L__BB4_1552:
	setp.gt.s32 	%p876, %r386, -12545;
	@%p876 bra 	$L__BB4_1554;
	ld.shared.f32 	%f4047, [%r21+840];
	ld.shared.f32 	%f4048, [%r21+844];
	st.shared.v2.f32 	[%r387+108544], {%f4047, %f4048};
$L__BB4_1554:
	setp.gt.s32 	%p877, %r386, -12801;
	@%p877 bra 	$L__BB4_1556;
	ld.shared.f32 	%f4049, [%r21+848];
	ld.shared.f32 	%f4050, [%r21+852];
	st.shared.v2.f32 	[%r387+110592], {%f4049, %f4050};
$L__BB4_1556:
	setp.gt.s32 	%p878, %r386, -13057;
	@%p878 bra 	$L__BB4_1558;
	ld.shared.f32 	%f4051, [%r21+856];
	ld.shared.f32 	%f4052, [%r21+860];
	st.shared.v2.f32 	[%r387+112640], {%f4051, %f4052};
$L__BB4_1558:
	setp.gt.s32 	%p879, %r386, -13313;
	@%p879 bra 	$L__BB4_1560;
	ld.shared.f32 	%f4053, [%r21+896];
	ld.shared.f32 	%f4054, [%r21+900];
	st.shared.v2.f32 	[%r387+114688], {%f4053, %f4054};
$L__BB4_1560:
	setp.gt.s32 	%p880, %r386, -13569;
	@%p880 bra 	$L__BB4_1562;
	ld.shared.f32 	%f4055, [%r21+904];
	ld.shared.f32 	%f4056, [%r21+908];
	st.shared.v2.f32 	[%r387+116736], {%f4055, %f4056};
$L__BB4_1562:
	setp.gt.s32 	%p881, %r386, -13825;
	@%p881 bra 	$L__BB4_1564;
	ld.shared.f32 	%f4057, [%r21+912];
	ld.shared.f32 	%f4058, [%r21+916];
	st.shared.v2.f32 	[%r387+118784], {%f4057, %f4058};
$L__BB4_1564:
	setp.gt.s32 	%p882, %r386, -14081;
	@%p882 bra 	$L__BB4_1566;
	ld.shared.f32 	%f4059, [%r21+920];
	ld.shared.f32 	%f4060, [%r21+924];
	st.shared.v2.f32 	[%r387+120832], {%f4059, %f4060};
$L__BB4_1566:
	setp.gt.s32 	%p883, %r386, -14337;
	@%p883 bra 	$L__BB4_1568;
	ld.shared.f32 	%f4061, [%r21+960];
	ld.shared.f32 	%f4062, [%r21+964];
	st.shared.v2.f32 	[%r387+122880], {%f4061, %f4062};
$L__BB4_1568:
	setp.gt.s32 	%p884, %r386, -14593;
	@%p884 bra 	$L__BB4_1570;
	ld.shared.f32 	%f4063, [%r21+968];
	ld.shared.f32 	%f4064, [%r21+972];
	st.shared.v2.f32 	[%r387+124928], {%f4063, %f4064};
$L__BB4_1570:
	setp.gt.s32 	%p885, %r386, -14849;
	@%p885 bra 	$L__BB4_1572;
	ld.shared.f32 	%f4065, [%r21+976];
	ld.shared.f32 	%f4066, [%r21+980];
	st.shared.v2.f32 	[%r387+126976], {%f4065, %f4066};
$L__BB4_1572:
	setp.gt.s32 	%p886, %r386, -15105;
	@%p886 bra 	$L__BB4_1574;
	ld.shared.f32 	%f4067, [%r21+984];
	ld.shared.f32 	%f4068, [%r21+988];
	st.shared.v2.f32 	[%r387+129024], {%f4067, %f4068};
$L__BB4_1574:
	add.s32 	%r1764, %r1764, 1;
	setp.ne.s32 	%p887, %r1764, 16;
	@%p887 bra 	$L__BB4_1252;
$L__BB4_1575:
	setp.gt.u32 	%p888, %r1, 15;
	bar.sync 	0;
	@%p888 bra 	$L__BB4_1900;
	mov.u32 	%r1464, s_data;
	mov.u64 	%rd574, __cudart_i2opi_f;
	mov.u32 	%r1798, %r1;
$L__BB4_1577:
	and.b32  	%r504, %r1798, 1023;
	shl.b32 	%r1461, %r1798, 6;
	and.b32  	%r1462, %r1461, -65536;
	or.b32  	%r505, %r1462, %r504;
	setp.gt.s32 	%p889, %r505, 1023;
	shl.b32 	%r1463, %r505, 3;
	add.s32 	%r506, %r1464, %r1463;
	mov.f32 	%f5236, 0f00000000;
	mov.f32 	%f5237, %f5236;
	@%p889 bra 	$L__BB4_1579;
	ld.shared.v2.f32 	{%f5236, %f5237}, [%r506];
$L__BB4_1579:
	// begin inline asm
	{  cvt.rn.f16.f32 %rs713, %f5236;}

	// end inline asm
	st.shared.u16 	[%r20], %rs713;
	// begin inline asm
	{  cvt.rn.f16.f32 %rs714, %f5237;}

	// end inline asm
	st.shared.u16 	[%r20+2], %rs714;
	setp.gt.s32 	%p890, %r505, -1;
	mov.f32 	%f5238, 0f00000000;
	mov.f32 	%f5239, %f5238;
	@%p890 bra 	$L__BB4_1581;
	ld.shared.v2.f32 	{%f5238, %f5239}, [%r506+8192];
$L__BB4_1581:
	// begin inline asm
	{  cvt.rn.f16.f32 %rs715, %f5238;}

	// end inline asm
	st.shared.u16 	[%r20+4], %rs715;
	// begin inline asm
	{  cvt.rn.f16.f32 %rs716, %f5239;}

	// end inline asm
	st.shared.u16 	[%r20+6], %rs716;
	setp.gt.s32 	%p891, %r505, -1025;
	mov.f32 	%f5240, 0f00000000;
	mov.f32 	%f5241, %f5240;
	@%p891 bra 	$L__BB4_1583;
	ld.shared.v2.f32 	{%f5240, %f5241}, [%r506+16384];
$L__BB4_1583:
	// begin inline asm
	{  cvt.rn.f16.f32 %rs717, %f5240;}

	// end inline asm
	st.shared.u16 	[%r20+8], %rs717;
	// begin inline asm
	{  cvt.rn.f16.f32 %rs718, %f5241;}

	// end inline asm
	st.shared.u16 	[%r20+10], %rs718;
	setp.gt.s32 	%p892, %r505, -2049;
	mov.f32 	%f5242, 0f00000000;
	mov.f32 	%f5243, %f5242;
	@%p892 bra 	$L__BB4_1585;
	ld.shared.v2.f32 	{%f5242, %f5243}, [%r506+24576];
$L__BB4_1585:
	// begin inline asm
	{  cvt.rn.f16.f32 %rs719, %f5242;}

	// end inline asm
	st.shared.u16 	[%r20+12], %rs719;
	// begin inline asm
	{  cvt.rn.f16.f32 %rs720, %f5243;}

	// end inline asm
	st.shared.u16 	[%r20+14], %rs720;
	setp.gt.s32 	%p893, %r505, -3073;
	mov.f32 	%f5244, 0f00000000;
	mov.f32 	%f5245, %f5244;
	@%p893 bra 	$L__BB4_1587;
	ld.shared.v2.f32 	{%f5244, %f5245}, [%r506+32768];
$L__BB4_1587:
	// begin inline asm
	{  cvt.rn.f16.f32 %rs721, %f5244;}

	// end inline asm
	st.shared.u16 	[%r20+32], %rs721;
	// begin inline asm
	{  cvt.rn.f16.f32 %rs722, %f5245;}

	// end inline asm
	st.shared.u16 	[%r20+34], %rs722;
	setp.gt.s32 	%p894, %r505, -4097;
	mov.f32 	%f5246, 0f00000000;
	mov.f32 	%f5247, %f5246;
	@%p894 bra 	$L__BB4_1589;
	ld.shared.v2.f32 	{%f5246, %f5247}, [%r506+40960];
$L__BB4_1589:
	// begin inline asm
	{  cvt.rn.f16.f32 %rs723, %f5246;}

	// end inline asm
	st.shared.u16 	[%r20+36], %rs723;
	// begin inline asm
	{  cvt.rn.f16.f32 %rs724, %f5247;}

	// end inline asm
	st.shared.u16 	[%r20+38], %rs724;
	setp.gt.s32 	%p895, %r505, -5121;
	mov.f32 	%f5248, 0f00000000;
	mov.f32 	%f5249, %f5248;
	@%p895 bra 	$L__BB4_1591;
	ld.shared.v2.f32 	{%f5248, %f5249}, [%r506+49152];
$L__BB4_1591:
	// begin inline asm
	{  cvt.rn.f16.f32 %rs725, %f5248;}

	// end inline asm
	st.shared.u16 	[%r20+40], %rs725;
	// begin inline asm
	{  cvt.rn.f16.f32 %rs726, %f5249;}

	// end inline asm
	st.shared.u16 	[%r20+42], %rs726;
	setp.gt.s32 	%p896, %r505, -6145;
	mov.f32 	%f5250, 0f00000000;
	mov.f32 	%f5251, %f5250;
	@%p896 bra 	$L__BB4_1593;
	ld.shared.v2.f32 	{%f5250, %f5251}, [%r506+57344];
$L__BB4_1593:
	// begin inline asm
	{  cvt.rn.f16.f32 %rs727, %f5250;}

	// end inline asm
	st.shared.u16 	[%r20+44], %rs727;
	// begin inline asm
	{  cvt.rn.f16.f32 %rs728, %f5251;}

	// end inline asm
	st.shared.u16 	[%r20+46], %rs728;
	setp.gt.s32 	%p897, %r505, -7169;
	mov.f32 	%f5252, 0f00000000;
	mov.f32 	%f5253, %f5252;
	@%p897 bra 	$L__BB4_1595;
	ld.shared.v2.f32 	{%f5252, %f5253}, [%r506+65536];
$L__BB4_1595:
	// begin inline asm
	{  cvt.rn.f16.f32 %rs729, %f5252;}

	// end inline asm
	st.shared.u16 	[%r20+64], %rs729;
	// begin inline asm
	{  cvt.rn.f16.f32 %rs730, %f5253;}

	// end inline asm
	st.shared.u16 	[%r20+66], %rs730;
	setp.gt.s32 	%p898, %r505, -8193;
	mov.f32 	%f5254, 0f00000000;
	mov.f32 	%f5255, %f5254;
	@%p898 bra 	$L__BB4_1597;
	ld.shared.v2.f32 	{%f5254, %f5255}, [%r506+73728];
$L__BB4_1597:
	// begin inline asm
	{  cvt.rn.f16.f32 %rs731, %f5254;}

	// end inline asm
	st.shared.u16 	[%r20+68], %rs731;
	// begin inline asm
	{  cvt.rn.f16.f32 %rs732, %f5255;}

	// end inline asm
	st.shared.u16 	[%r20+70], %rs732;
	setp.gt.s32 	%p899, %r505, -9217;
	mov.f32 	%f5256, 0f00000000;
	mov.f32 	%f5257, %f5256;
	@%p899 bra 	$L__BB4_1599;
	ld.shared.v2.f32 	{%f5256, %f5257}, [%r506+81920];
$L__BB4_1599:
	// begin inline asm
	{  cvt.rn.f16.f32 %rs733, %f5256;}

	// end inline asm
	st.shared.u16 	[%r20+72], %rs733;
	// begin inline asm
	{  cvt.rn.f16.f32 %rs734, %f5257;}

	// end inline asm
	st.shared.u16 	[%r20+74], %rs734;
	setp.gt.s32 	%p900, %r505, -10241;
	mov.f32 	%f5258, 0f00000000;
	mov.f32 	%f5259, %f5258;
	@%p900 bra 	$L__BB4_1601;
	ld.shared.v2.f32 	{%f5258, %f5259}, [%r506+90112];
$L__BB4_1601:
	// begin inline asm
	{  cvt.rn.f16.f32 %rs735, %f5258;}

	// end inline asm
	st.shared.u16 	[%r20+76], %rs735;
	// begin inline asm
	{  cvt.rn.f16.f32 %rs736, %f5259;}

	// end inline asm
	st.shared.u16 	[%r20+78], %rs736;
	setp.gt.s32 	%p901, %r505, -11265;
	mov.f32 	%f5260, 0f00000000;
	mov.f32 	%f5261, %f5260;
	@%p901 bra 	$L__BB4_1603;
	ld.shared.v2.f32 	{%f5260, %f5261}, [%r506+98304];
$L__BB4_1603:
	// begin inline asm
	{  cvt.rn.f16.f32 %rs737, %f5260;}

	// end inline asm
	st.shared.u16 	[%r20+96], %rs737;
	// begin inline asm
	{  cvt.rn.f16.f32 %rs738, %f5261;}

	// end inline asm
	st.shared.u16 	[%r20+98], %rs738;
	setp.gt.s32 	%p902, %r505, -12289;
	mov.f32 	%f5262, 0f00000000;
	mov.f32 	%f5263, %f5262;
	@%p902 bra 	$L__BB4_1605;
	ld.shared.v2.f32 	{%f5262, %f5263}, [%r506+106496];
$L__BB4_1605:
	// begin inline asm
	{  cvt.rn.f16.f32 %rs739, %f5262;}

	// end inline asm
	st.shared.u16 	[%r20+100], %rs739;
	// begin inline asm
	{  cvt.rn.f16.f32 %rs740, %f5263;}

	// end inline asm
	st.shared.u16 	[%r20+102], %rs740;
	setp.gt.s32 	%p903, %r505, -13313;
	mov.f32 	%f5264, 0f00000000;
	mov.f32 	%f5265, %f5264;
	@%p903 bra 	$L__BB4_1607;
	ld.shared.v2.f32 	{%f5264, %f5265}, [%r506+114688];
$L__BB4_1607:
	// begin inline asm
	{  cvt.rn.f16.f32 %rs741, %f5264;}

	// end inline asm
	st.shared.u16 	[%r20+104], %rs741;
	// begin inline asm
	{  cvt.rn.f16.f32 %rs742, %f5265;}

	// end inline asm
	st.shared.u16 	[%r20+106], %rs742;
	setp.gt.s32 	%p904, %r505, -14337;
	mov.f32 	%f5266, 0f00000000;
	mov.f32 	%f5267, %f5266;
	@%p904 bra 	$L__BB4_1609;
	ld.shared.v2.f32 	{%f5266, %f5267}, [%r506+122880];
$L__BB4_1609:
	// begin inline asm
	{  cvt.rn.f16.f32 %rs743, %f5266;}

	// end inline asm
	st.shared.u16 	[%r20+108], %rs743;
	// begin inline asm
	{  cvt.rn.f16.f32 %rs744, %f5267;}

	// end inline asm
	st.shared.u16 	[%r20+110], %rs744;
	setp.gt.s32 	%p905, %r505, -15361;
	mov.f32 	%f5268, 0f00000000;
	mov.f32 	%f5269, %f5268;
	@%p905 bra 	$L__BB4_1611;
	ld.shared.v2.f32 	{%f5268, %f5269}, [%r506+131072];
$L__BB4_1611:
	// begin inline asm
	{  cvt.rn.f16.f32 %rs745, %f5268;}

	// end inline asm
	st.shared.u16 	[%r20+128], %rs745;
	// begin inline asm
	{  cvt.rn.f16.f32 %rs746, %f5269;}

	// end inline asm
	st.shared.u16 	[%r20+130], %rs746;
	setp.gt.s32 	%p906, %r505, -16385;
	mov.f32 	%f5270, 0f00000000;
	mov.f32 	%f5271, %f5270;
	@%p906 bra 	$L__BB4_1613;
	ld.shared.v2.f32 	{%f5270, %f5271}, [%r506+139264];
$L__BB4_1613:
	// begin inline asm
	{  cvt.rn.f16.f32 %rs747, %f5270;}

	// end inline asm
	st.shared.u16 	[%r20+132], %rs747;
	// begin inline asm
	{  cvt.rn.f16.f32 %rs748, %f5271;}

	// end inline asm
	st.shared.u16 	[%r20+134], %rs748;
	setp.gt.s32 	%p907, %r505, -17409;
	mov.f32 	%f5272, 0f00000000;
	mov.f32 	%f5273, %f5272;
	@%p907 bra 	$L__BB4_1615;
	ld.shared.v2.f32 	{%f5272, %f5273}, [%r506+147456];
$L__BB4_1615:
	// begin inline asm
	{  cvt.rn.f16.f32 %rs749, %f5272;}

	// end inline asm
	st.shared.u16 	[%r20+136], %rs749;
	// begin inline asm
	{  cvt.rn.f16.f32 %rs750, %f5273;}

	// end inline asm
	st.shared.u16 	[%r20+138], %rs750;
	setp.gt.s32 	%p908, %r505, -18433;
	mov.f32 	%f5274, 0f00000000;
	mov.f32 	%f5275, %f5274;
	@%p908 bra 	$L__BB4_1617;
	ld.shared.v2.f32 	{%f5274, %f5275}, [%r506+155648];
$L__BB4_1617:
	// begin inline asm
	{  cvt.rn.f16.f32 %rs751, %f5274;}

	// end inline asm
	st.shared.u16 	[%r20+140], %rs751;
	// begin inline asm
	{  cvt.rn.f16.f32 %rs752, %f5275;}

	// end inline asm
	st.shared.u16 	[%r20+142], %rs752;
	setp.gt.s32 	%p909, %r505, -19457;
	mov.f32 	%f5276, 0f00000000;
	mov.f32 	%f5277, %f5276;
	@%p909 bra 	$L__BB4_1619;
	ld.shared.v2.f32 	{%f5276, %f5277}, [%r506+163840];
$L__BB4_1619:
	// begin inline asm
	{  cvt.rn.f16.f32 %rs753, %f5276;}

	// end inline asm
	st.shared.u16 	[%r20+160], %rs753;
	// begin inline asm
	{  cvt.rn.f16.f32 %rs754, %f5277;}

	// end inline asm
	st.shared.u16 	[%r20+162], %rs754;
	setp.gt.s32 	%p910, %r505, -20481;
	mov.f32 	%f5278, 0f00000000;
	mov.f32 	%f5279, %f5278;
	@%p910 bra 	$L__BB4_1621;
	ld.shared.v2.f32 	{%f5278, %f5279}, [%r506+172032];
$L__BB4_1621:
	// begin inline asm
	{  cvt.rn.f16.f32 %rs755, %f5278;}

	// end inline asm
	st.shared.u16 	[%r20+164], %rs755;
	// begin inline asm
	{  cvt.rn.f16.f32 %rs756, %f5279;}

	// end inline asm
	st.shared.u16 	[%r20+166], %rs756;
	setp.gt.s32 	%p911, %r505, -21505;
	mov.f32 	%f5280, 0f00000000;
	mov.f32 	%f5281, %f5280;
	@%p911 bra 	$L__BB4_1623;
	ld.shared.v2.f32 	{%f5280, %f5281}, [%r506+180224];
$L__BB4_1623:
	// begin inline asm
	{  cvt.rn.f16.f32 %rs757, %f5280;}

	// end inline asm
	st.shared.u16 	[%r20+168], %rs757;
	// begin inline asm
	{  cvt.rn.f16.f32 %rs758, %f5281;}

	// end inline asm
	st.shared.u16 	[%r20+170], %rs758;
	setp.gt.s32 	%p912, %r505, -22529;
	mov.f32 	%f5282, 0f00000000;
	mov.f32 	%f5283, %f5282;
	@%p912 bra 	$L__BB4_1625;
	ld.shared.v2.f32 	{%f5282, %f5283}, [%r506+188416];
$L__BB4_1625:
	// begin inline asm
	{  cvt.rn.f16.f32 %rs759, %f5282;}

	// end inline asm
	st.shared.u16 	[%r20+172], %rs759;
	// begin inline asm
	{  cvt.rn.f16.f32 %rs760, %f5283;}

	// end inline asm
	st.shared.u16 	[%r20+174], %rs760;
	setp.gt.s32 	%p913, %r505, -23553;
	mov.f32 	%f5284, 0f00000000;
	mov.f32 	%f5285, %f5284;
	@%p913 bra 	$L__BB4_1627;
	ld.shared.v2.f32 	{%f5284, %f5285}, [%r506+196608];
$L__BB4_1627:
	// begin inline asm
	{  cvt.rn.f16.f32 %rs761, %f5284;}

	// end inline asm
	st.shared.u16 	[%r20+192], %rs761;
	// begin inline asm
	{  cvt.rn.f16.f32 %rs762, %f5285;}

	// end inline asm
	st.shared.u16 	[%r20+194], %rs762;
	setp.gt.s32 	%p914, %r505, -24577;
	mov.f32 	%f5286, 0f00000000;
	mov.f32 	%f5287, %f5286;
	@%p914 bra 	$L__BB4_1629;
	ld.shared.v2.f32 	{%f5286, %f5287}, [%r506+204800];
$L__BB4_1629:
	// begin inline asm
	{  cvt.rn.f16.f32 %rs763, %f5286;}

	// end inline asm
	st.shared.u16 	[%r20+196], %rs763;
	// begin inline asm
	{  cvt.rn.f16.f32 %rs764, %f5287;}

	// end inline asm
	st.shared.u16 	[%r20+198], %rs764;
	setp.gt.s32 	%p915, %r505, -25601;
	mov.f32 	%f5288, 0f00000000;
	mov.f32 	%f5289, %f5288;
	@%p915 bra 	$L__BB4_1631;
	ld.shared.v2.f32 	{%f5288, %f5289}, [%r506+212992];
$L__BB4_1631:
	// begin inline asm
	{  cvt.rn.f16.f32 %rs765, %f5288;}

	// end inline asm
	st.shared.u16 	[%r20+200], %rs765;
	// begin inline asm
	{  cvt.rn.f16.f32 %rs766, %f5289;}

	// end inline asm
	st.shared.u16 	[%r20+202], %rs766;
	setp.gt.s32 	%p916, %r505, -26625;
	mov.f32 	%f5290, 0f00000000;
	mov.f32 	%f5291, %f5290;
	@%p916 bra 	$L__BB4_1633;
	ld.shared.v2.f32 	{%f5290, %f5291}, [%r506+221184];
$L__BB4_1633:
	// begin inline asm
	{  cvt.rn.f16.f32 %rs767, %f5290;}

	// end inline asm
	st.shared.u16 	[%r20+204], %rs767;
	// begin inline asm
	{  cvt.rn.f16.f32 %rs768, %f5291;}

	// end inline asm
	st.shared.u16 	[%r20+206], %rs768;
	setp.gt.s32 	%p917, %r505, -27649;
	mov.f32 	%f5292, 0f00000000;
	mov.f32 	%f5293, %f5292;
	@%p917 bra 	$L__BB4_1635;
	ld.shared.v2.f32 	{%f5292, %f5293}, [%r506+229376];
$L__BB4_1635:
	// begin inline asm
	{  cvt.rn.f16.f32 %rs769, %f5292;}

	// end inline asm
	st.shared.u16 	[%r20+224], %rs769;
	// begin inline asm
	{  cvt.rn.f16.f32 %rs770, %f5293;}

	// end inline asm
	st.shared.u16 	[%r20+226], %rs770;
	setp.gt.s32 	%p918, %r505, -28673;
	mov.f32 	%f5294, 0f00000000;
	mov.f32 	%f5295, %f5294;
	@%p918 bra 	$L__BB4_1637;
	ld.shared.v2.f32 	{%f5294, %f5295}, [%r506+237568];
$L__BB4_1637:
	// begin inline asm
	{  cvt.rn.f16.f32 %rs771, %f5294;}

	// end inline asm
	st.shared.u16 	[%r20+228], %rs771;
	// begin inline asm
	{  cvt.rn.f16.f32 %rs772, %f5295;}

	// end inline asm
	st.shared.u16 	[%r20+230], %rs772;
	setp.gt.s32 	%p919, %r505, -29697;
	mov.f32 	%f5296, 0f00000000;
	mov.f32 	%f5297, %f5296;
	@%p919 bra 	$L__BB4_1639;
	ld.shared.v2.f32 	{%f5296, %f5297}, [%r506+245760];
$L__BB4_1639:
	// begin inline asm
	{  cvt.rn.f16.f32 %rs773, %f5296;}

	// end inline asm
	st.shared.u16 	[%r20+232], %rs773;
	// begin inline asm
	{  cvt.rn.f16.f32 %rs774, %f5297;}

	// end inline asm
	st.shared.u16 	[%r20+234], %rs774;
	setp.gt.s32 	%p920, %r505, -30721;
	mov.f32 	%f5298, 0f00000000;
	mov.f32 	%f5299, %f5298;
	@%p920 bra 	$L__BB4_1641;
	ld.shared.v2.f32 	{%f5298, %f5299}, [%r506+253952];
$L__BB4_1641:
	// begin inline asm
	{  cvt.rn.f16.f32 %rs775, %f5298;}

	// end inline asm
	st.shared.u16 	[%r20+236], %rs775;
	// begin inline asm
	{  cvt.rn.f16.f32 %rs776, %f5299;}

	// end inline asm
	st.shared.u16 	[%r20+238], %rs776;
	setp.gt.s32 	%p921, %r505, -31745;
	mov.f32 	%f5300, 0f00000000;
	mov.f32 	%f5301, %f5300;
	@%p921 bra 	$L__BB4_1643;
	ld.shared.v2.f32 	{%f5300, %f5301}, [%r506+262144];
$L__BB4_1643:
	// begin inline asm
	{  cvt.rn.f16.f32 %rs777, %f5300;}

	// end inline asm
	st.shared.u16 	[%r20+256], %rs777;
	// begin inline asm
	{  cvt.rn.f16.f32 %rs778, %f5301;}

	// end inline asm
	st.shared.u16 	[%r20+258], %rs778;
	setp.gt.s32 	%p922, %r505, -32769;
	mov.f32 	%f5302, 0f00000000;
	mov.f32 	%f5303, %f5302;
	@%p922 bra 	$L__BB4_1645;
	ld.shared.v2.f32 	{%f5302, %f5303}, [%r506+270336];
$L__BB4_1645:
	// begin inline asm
	{  cvt.rn.f16.f32 %rs779, %f5302;}

	// end inline asm
	st.shared.u16 	[%r20+260], %rs779;
	// begin inline asm
	{  cvt.rn.f16.f32 %rs780, %f5303;}

	// end inline asm
	st.shared.u16 	[%r20+262], %rs780;
	setp.gt.s32 	%p923, %r505, -33793;
	mov.f32 	%f5304, 0f00000000;
	mov.f32 	%f5305, %f5304;
	@%p923 bra 	$L__BB4_1647;
	ld.shared.v2.f32 	{%f5304, %f5305}, [%r506+278528];
$L__BB4_1647:
	// begin inline asm
	{  cvt.rn.f16.f32 %rs781, %f5304;}

	// end inline asm
	st.shared.u16 	[%r20+264], %rs781;
	// begin inline asm
	{  cvt.rn.f16.f32 %rs782, %f5305;}

	// end inline asm
	st.shared.u16 	[%r20+266], %rs782;
	setp.gt.s32 	%p924, %r505, -34817;
	mov.f32 	%f5306, 0f00000000;
	mov.f32 	%f5307, %f5306;
	@%p924 bra 	$L__BB4_1649;
	ld.shared.v2.f32 	{%f5306, %f5307}, [%r506+286720];
$L__BB4_1649:
	// begin inline asm
	{  cvt.rn.f16.f32 %rs783, %f5306;}

	// end inline asm
	st.shared.u16 	[%r20+268], %rs783;
	// begin inline asm
	{  cvt.rn.f16.f32 %rs784, %f5307;}

	// end inline asm
	st.shared.u16 	[%r20+270], %rs784;
	setp.gt.s32 	%p925, %r505, -35841;
	mov.f32 	%f5308, 0f00000000;
	mov.f32 	%f5309, %f5308;
	@%p925 bra 	$L__BB4_1651;
	ld.shared.v2.f32 	{%f5308, %f5309}, [%r506+294912];
$L__BB4_1651:
	// begin inline asm
	{  cvt.rn.f16.f32 %rs785, %f5308;}

	// end inline asm
	st.shared.u16 	[%r20+288], %rs785;
	// begin inline asm
	{  cvt.rn.f16.f32 %rs786, %f5309;}

	// end inline asm
	st.shared.u16 	[%r20+290], %rs786;
	setp.gt.s32 	%p926, %r505, -36865;
	mov.f32 	%f5310, 0f00000000;
	mov.f32 	%f5311, %f5310;
	@%p926 bra 	$L__BB4_1653;
	ld.shared.v2.f32 	{%f5310, %f5311}, [%r506+303104];
$L__BB4_1653:
	// begin inline asm
	{  cvt.rn.f16.f32 %rs787, %f5310;}

	// end inline asm
	st.shared.u16 	[%r20+292], %rs787;
	// begin inline asm
	{  cvt.rn.f16.f32 %rs788, %f5311;}

	// end inline asm
	st.shared.u16 	[%r20+294], %rs788;
	setp.gt.s32 	%p927, %r505, -37889;
	mov.f32 	%f5312, 0f00000000;
	mov.f32 	%f5313, %f5312;
	@%p927 bra 	$L__BB4_1655;
	ld.shared.v2.f32 	{%f5312, %f5313}, [%r506+311296];
$L__BB4_1655:
	// begin inline asm
	{  cvt.rn.f16.f32 %rs789, %f5312;}

	// end inline asm
	st.shared.u16 	[%r20+296], %rs789;
	// begin inline asm
	{  cvt.rn.f16.f32 %rs790, %f5313;}

	// end inline asm
	st.shared.u16 	[%r20+298], %rs790;
	setp.gt.s32 	%p928, %r505, -38913;
	mov.f32 	%f5314, 0f00000000;
	mov.f32 	%f5315, %f5314;
	@%p928 bra 	$L__BB4_1657;
	ld.shared.v2.f32 	{%f5314, %f5315}, [%r506+319488];
$L__BB4_1657:
	// begin inline asm
	{  cvt.rn.f16.f32 %rs791, %f5314;}

	// end inline asm
	st.shared.u16 	[%r20+300], %rs791;
	// begin inline asm
	{  cvt.rn.f16.f32 %rs792, %f5315;}

	// end inline asm
	st.shared.u16 	[%r20+302], %rs792;
	setp.gt.s32 	%p929, %r505, -39937;
	mov.f32 	%f5316, 0f00000000;
	mov.f32 	%f5317, %f5316;
	@%p929 bra 	$L__BB4_1659;
	ld.shared.v2.f32 	{%f5316, %f5317}, [%r506+327680];
$L__BB4_1659:
	// begin inline asm
	{  cvt.rn.f16.f32 %rs793, %f5316;}

	// end inline asm
	st.shared.u16 	[%r20+320], %rs793;
	// begin inline asm
	{  cvt.rn.f16.f32 %rs794, %f5317;}

	// end inline asm
	st.shared.u16 	[%r20+322], %rs794;
	setp.gt.s32 	%p930, %r505, -40961;
	mov.f32 	%f5318, 0f00000000;
	mov.f32 	%f5319, %f5318;
	@%p930 bra 	$L__BB4_1661;
	ld.shared.v2.f32 	{%f5318, %f5319}, [%r506+335872];
$L__BB4_1661:
	// begin inline asm
	{  cvt.rn.f16.f32 %rs795, %f5318;}

	// end inline asm
	st.shared.u16 	[%r20+324], %rs795;
	// begin inline asm
	{  cvt.rn.f16.f32 %rs796, %f5319;}

	// end inline asm
	st.shared.u16 	[%r20+326], %rs796;
	setp.gt.s32 	%p931, %r505, -41985;
	mov.f32 	%f5320, 0f00000000;
	mov.f32 	%f5321, %f5320;
	@%p931 bra 	$L__BB4_1663;
	ld.shared.v2.f32 	{%f5320, %f5321}, [%r506+344064];
$L__BB4_1663:
	// begin inline asm
	{  cvt.rn.f16.f32 %rs797, %f5320;}

	// end inline asm
	st.shared.u16 	[%r20+328], %rs797;
	// begin inline asm
	{  cvt.rn.f16.f32 %rs798, %f5321;}

	// end inline asm
	st.shared.u16 	[%r20+330], %rs798;
	setp.gt.s32 	%p932, %r505, -43009;
	mov.f32 	%f5322, 0f00000000;
	mov.f32 	%f5323, %f5322;
	@%p932 bra 	$L__BB4_1665;
	ld.shared.v2.f32 	{%f5322, %f5323}, [%r506+352256];
$L__BB4_1665:
	// begin inline asm
	{  cvt.rn.f16.f32 %rs799, %f5322;}

	// end inline asm
	st.shared.u16 	[%r20+332], %rs799;
	// begin inline asm
	{  cvt.rn.f16.f32 %rs800, %f5323;}

	// end inline asm
	st.shared.u16 	[%r20+334], %rs800;
	setp.gt.s32 	%p933, %r505, -44033;
	mov.f32 	%f5324, 0f00000000;
	mov.f32 	%f5325, %f5324;
	@%p933 bra 	$L__BB4_1667;
	ld.shared.v2.f32 	{%f5324, %f5325}, [%r506+360448];
$L__BB4_1667:
	// begin inline asm
	{  cvt.rn.f16.f32 %rs801, %f5324;}

	// end inline asm
	st.shared.u16 	[%r20+352], %rs801;
	// begin inline asm
	{  cvt.rn.f16.f32 %rs802, %f5325;}

	// end inline asm
	st.shared.u16 	[%r20+354], %rs802;
	setp.gt.s32 	%p934, %r505, -45057;
	mov.f32 	%f5326, 0f00000000;
	mov.f32 	%f5327, %f5326;
	@%p934 bra 	$L__BB4_1669;
	ld.shared.v2.f32 	{%f5326, %f5327}, [%r506+368640];
$L__BB4_1669:
	// begin inline asm
	{  cvt.rn.f16.f32 %rs803, %f5326;}

	// end inline asm
	st.shared.u16 	[%r20+356], %rs803;
	// begin inline asm
	{  cvt.rn.f16.f32 %rs804, %f5327;}

	// end inline asm
	st.shared.u16 	[%r20+358], %rs804;
	setp.gt.s32 	%p935, %r505, -46081;
	mov.f32 	%f5328, 0f00000000;
	mov.f32 	%f5329, %f5328;
	@%p935 bra 	$L__BB4_1671;
	ld.shared.v2.f32 	{%f5328, %f5329}, [%r506+376832];
$L__BB4_1671:
	// begin inline asm
	{  cvt.rn.f16.f32 %rs805, %f5328;}

	// end inline asm
	st.shared.u16 	[%r20+360], %rs805;
	// begin inline asm
	{  cvt.rn.f16.f32 %rs806, %f5329;}

	// end inline asm
	st.shared.u16 	[%r20+362], %rs806;
	setp.gt.s32 	%p936, %r505, -47105;
	mov.f32 	%f5330, 0f00000000;
	mov.f32 	%f5331, %f5330;
	@%p936 bra 	$L__BB4_1673;
	ld.shared.v2.f32 	{%f5330, %f5331}, [%r506+385024];
$L__BB4_1673:
	// begin inline asm
	{  cvt.rn.f16.f32 %rs807, %f5330;}

	// end inline asm
	st.shared.u16 	[%r20+364], %rs807;
	// begin inline asm
	{  cvt.rn.f16.f32 %rs808, %f5331;}

	// end inline asm
	st.shared.u16 	[%r20+366], %rs808;
	setp.gt.s32 	%p937, %r505, -48129;
	mov.f32 	%f5332, 0f00000000;
	mov.f32 	%f5333, %f5332;
	@%p937 bra 	$L__BB4_1675;
	ld.shared.v2.f32 	{%f5332, %f5333}, [%r506+393216];
$L__BB4_1675:
	// begin inline asm
	{  cvt.rn.f16.f32 %rs809, %f5332;}

	// end inline asm
	st.shared.u16 	[%r20+384], %rs809;
	// begin inline asm
	{  cvt.rn.f16.f32 %rs810, %f5333;}

	// end inline asm
	st.shared.u16 	[%r20+386], %rs810;
	setp.gt.s32 	%p938, %r505, -49153;
	mov.f32 	%f5334, 0f00000000;
	mov.f32 	%f5335, %f5334;
	@%p938 bra 	$L__BB4_1677;
	ld.shared.v2.f32 	{%f5334, %f5335}, [%r506+401408];
$L__BB4_1677:
	// begin inline asm
	{  cvt.rn.f16.f32 %rs811, %f5334;}

	// end inline asm
	st.shared.u16 	[%r20+388], %rs811;
	// begin inline asm
	{  cvt.rn.f16.f32 %rs812, %f5335;}

	// end inline asm
	st.shared.u16 	[%r20+390], %rs812;
	setp.gt.s32 	%p939, %r505, -50177;
	mov.f32 	%f5336, 0f00000000;
	mov.f32 	%f5337, %f5336;
	@%p939 bra 	$L__BB4_1679;
	ld.shared.v2.f32 	{%f5336, %f5337}, [%r506+409600];
$L__BB4_1679:
	// begin inline asm
	{  cvt.rn.f16.f32 %rs813, %f5336;}

	// end inline asm
	st.shared.u16 	[%r20+392], %rs813;
	// begin inline asm
	{  cvt.rn.f16.f32 %rs814, %f5337;}

	// end inline asm
	st.shared.u16 	[%r20+394], %rs814;
	setp.gt.s32 	%p940, %r505, -51201;
	mov.f32 	%f5338, 0f00000000;
	mov.f32 	%f5339, %f5338;
	@%p940 bra 	$L__BB4_1681;
	ld.shared.v2.f32 	{%f5338, %f5339}, [%r506+417792];
$L__BB4_1681:
	// begin inline asm
	{  cvt.rn.f16.f32 %rs815, %f5338;}

	// end inline asm
	st.shared.u16 	[%r20+396], %rs815;
	// begin inline asm
	{  cvt.rn.f16.f32 %rs816, %f5339;}

	// end inline asm
	st.shared.u16 	[%r20+398], %rs816;
	setp.gt.s32 	%p941, %r505, -52225;
	mov.f32 	%f5340, 0f00000000;
	mov.f32 	%f5341, %f5340;
	@%p941 bra 	$L__BB4_1683;
	ld.shared.v2.f32 	{%f5340, %f5341}, [%r506+425984];
$L__BB4_1683:
	// begin inline asm
	{  cvt.rn.f16.f32 %rs817, %f5340;}

	// end inline asm
	st.shared.u16 	[%r20+416], %rs817;
	// begin inline asm
	{  cvt.rn.f16.f32 %rs818, %f5341;}

	// end inline asm
	st.shared.u16 	[%r20+418], %rs818;
	setp.gt.s32 	%p942, %r505, -53249;
	mov.f32 	%f5342, 0f00000000;
	mov.f32 	%f5343, %f5342;
	@%p942 bra 	$L__BB4_1685;
	ld.shared.v2.f32 	{%f5342, %f5343}, [%r506+434176];
$L__BB4_1685:
	// begin inline asm
	{  cvt.rn.f16.f32 %rs819, %f5342;}

	// end inline asm
	st.shared.u16 	[%r20+420], %rs819;
	// begin inline asm
	{  cvt.rn.f16.f32 %rs820, %f5343;}

	// end inline asm
	st.shared.u16 	[%r20+422], %rs820;
	setp.gt.s32 	%p943, %r505, -54273;
	mov.f32 	%f5344, 0f00000000;
	mov.f32 	%f5345, %f5344;
	@%p943 bra 	$L__BB4_1687;
	ld.shared.v2.f32 	{%f5344, %f5345}, [%r506+442368];
$L__BB4_1687:
	// begin inline asm
	{  cvt.rn.f16.f32 %rs821, %f5344;}

	// end inline asm
	st.shared.u16 	[%r20+424], %rs821;
	// begin inline asm
	{  cvt.rn.f16.f32 %rs822, %f5345;}

	// end inline asm
	st.shared.u16 	[%r20+426], %rs822;
	setp.gt.s32 	%p944, %r505, -55297;
	mov.f32 	%f5346, 0f00000000;
	mov.f32 	%f5347, %f5346;
	@%p944 bra 	$L__BB4_1689;
	ld.shared.v2.f32 	{%f5346, %f5347}, [%r506+450560];
$L__BB4_1689:
	// begin inline asm
	{  cvt.rn.f16.f32 %rs823, %f5346;}

	// end inline asm
	st.shared.u16 	[%r20+428], %rs823;
	// begin inline asm
	{  cvt.rn.f16.f32 %rs824, %f5347;}

	// end inline asm
	st.shared.u16 	[%r20+430], %rs824;
	setp.gt.s32 	%p945, %r505, -56321;
	mov.f32 	%f5348, 0f00000000;
	mov.f32 	%f5349, %f5348;
	@%p945 bra 	$L__BB4_1691;
	ld.shared.v2.f32 	{%f5348, %f5349}, [%r506+458752];
$L__BB4_1691:
	// begin inline asm
	{  cvt.rn.f16.f32 %rs825, %f5348;}

	// end inline asm
	st.shared.u16 	[%r20+448], %rs825;
	// begin inline asm
	{  cvt.rn.f16.f32 %rs826, %f5349;}

	// end inline asm
	st.shared.u16 	[%r20+450], %rs826;
	setp.gt.s32 	%p946, %r505, -57345;
	mov.f32 	%f5350, 0f00000000;
	mov.f32 	%f5351, %f5350;
	@%p946 bra 	$L__BB4_1693;
	ld.shared.v2.f32 	{%f5350, %f5351}, [%r506+466944];
$L__BB4_1693:
	// begin inline asm
	{  cvt.rn.f16.f32 %rs827, %f5350;}

	// end inline asm
	st.shared.u16 	[%r20+452], %rs827;
	// begin inline asm
	{  cvt.rn.f16.f32 %rs828, %f5351;}

	// end inline asm
	st.shared.u16 	[%r20+454], %rs828;
	setp.gt.s32 	%p947, %r505, -58369;
	mov.f32 	%f5352, 0f00000000;
	mov.f32 	%f5353, %f5352;
	@%p947 bra 	$L__BB4_1695;
	ld.shared.v2.f32 	{%f5352, %f5353}, [%r506+475136];
$L__BB4_1695:
	// begin inline asm
	{  cvt.rn.f16.f32 %rs829, %f5352;}

	// end inline asm
	st.shared.u16 	[%r20+456], %rs829;
	// begin inline asm
	{  cvt.rn.f16.f32 %rs830, %f5353;}

	// end inline asm
	st.shared.u16 	[%r20+458], %rs830;
	setp.gt.s32 	%p948, %r505, -59393;
	mov.f32 	%f5354, 0f00000000;
	mov.f32 	%f5355, %f5354;
	@%p948 bra 	$L__BB4_1697;
	ld.shared.v2.f32 	{%f5354, %f5355}, [%r506+483328];
$L__BB4_1697:
	// begin inline asm
	{  cvt.rn.f16.f32 %rs831, %f5354;}

	// end inline asm
	st.shared.u16 	[%r20+460], %rs831;
	// begin inline asm
	{  cvt.rn.f16.f32 %rs832, %f5355;}

	// end inline asm
	st.shared.u16 	[%r20+462], %rs832;
	setp.gt.s32 	%p949, %r505, -60417;
	mov.f32 	%f5356, 0f00000000;
	mov.f32 	%f5357, %f5356;
	@%p949 bra 	$L__BB4_1699;
	ld.shared.v2.f32 	{%f5356, %f5357}, [%r506+491520];
$L__BB4_1699:
	// begin inline asm
	{  cvt.rn.f16.f32 %rs833, %f5356;}

	// end inline asm
	st.shared.u16 	[%r20+480], %rs833;
	// begin inline asm
	{  cvt.rn.f16.f32 %rs834, %f5357;}

	// end inline asm
	st.shared.u16 	[%r20+482], %rs834;
	setp.gt.s32 	%p950, %r505, -61441;
	mov.f32 	%f5358, 0f00000000;
	mov.f32 	%f5359, %f5358;
	@%p950 bra 	$L__BB4_1701;
	ld.shared.v2.f32 	{%f5358, %f5359}, [%r506+499712];
$L__BB4_1701:
	// begin inline asm
	{  cvt.rn.f16.f32 %rs835, %f5358;}

	// end inline asm
	st.shared.u16 	[%r20+484], %rs835;
	// begin inline asm
	{  cvt.rn.f16.f32 %rs836, %f5359;}

	// end inline asm
	st.shared.u16 	[%r20+486], %rs836;
	setp.gt.s32 	%p951, %r505, -62465;
	mov.f32 	%f5360, 0f00000000;
	mov.f32 	%f5361, %f5360;
	@%p951 bra 	$L__BB4_1703;
	ld.shared.v2.f32 	{%f5360, %f5361}, [%r506+507904];
$L__BB4_1703:
	// begin inline asm
	{  cvt.rn.f16.f32 %rs837, %f5360;}

	// end inline asm
	st.shared.u16 	[%r20+488], %rs837;
	// begin inline asm
	{  cvt.rn.f16.f32 %rs838, %f5361;}

	// end inline asm
	st.shared.u16 	[%r20+490], %rs838;
	setp.gt.s32 	%p952, %r505, -63489;
	mov.f32 	%f5362, 0f00000000;
	mov.f32 	%f5363, %f5362;
	@%p952 bra 	$L__BB4_1705;
	ld.shared.v2.f32 	{%f5362, %f5363}, [%r506+516096];
$L__BB4_1705:
	// begin inline asm
	{  cvt.rn.f16.f32 %rs839, %f5362;}

	// end inline asm
	st.shared.u16 	[%r20+492], %rs839;
	// begin inline asm
	{  cvt.rn.f16.f32 %rs840, %f5363;}

	// end inline asm
	st.shared.u16 	[%r20+494], %rs840;
	mov.b32 	%r1799, 0;
$L__BB4_1706:
	mul.lo.s32 	%r508, %r504, %r1799;
	and.b32  	%r1466, %r508, 4095;
	cvt.rn.f32.u32 	%f4261, %r1466;
	mul.f32 	%f4262, %f4261, 0fC0C90FDB;
	mul.f32 	%f1697, %f4262, 0f39800000;
	mul.f32 	%f4263, %f1697, 0f3F22F983;
	cvt.rni.s32.f32 	%r1807, %f4263;
	cvt.rn.f32.s32 	%f4264, %r1807;
	fma.rn.f32 	%f4265, %f4264, 0fBFC90FDA, %f1697;
	fma.rn.f32 	%f4266, %f4264, 0fB3A22168, %f4265;
	fma.rn.f32 	%f5365, %f4264, 0fA7C234C5, %f4266;
	abs.f32 	%f1699, %f1697;
	setp.ltu.f32 	%p953, %f1699, 0f47CE4780;
	mov.u32 	%r1803, %r1807;
	mov.f32 	%f5364, %f5365;
	@%p953 bra 	$L__BB4_1714;
	setp.eq.f32 	%p954, %f1699, 0f7F800000;
	@%p954 bra 	$L__BB4_1713;
	mov.b64 	%rd628, 0;
	mov.b32 	%r1800, 0;
	mov.u64 	%rd626, __cudart_i2opi_f;
	mov.u64 	%rd627, %rd3;
$L__BB4_1709:
	.pragma "nounroll";
	ld.global.nc.u32 	%r1468, [%rd626];
	mov.b32 	%r1469, %f1697;
	shl.b32 	%r1470, %r1469, 8;
	or.b32  	%r1471, %r1470, -2147483648;
	mad.wide.u32 	%rd500, %r1468, %r1471, %rd628;
	shr.u64 	%rd628, %rd500, 32;
	st.local.u32 	[%rd627], %rd500;
	add.s32 	%r1800, %r1800, 1;
	add.s64 	%rd627, %rd627, 4;
	add.s64 	%rd626, %rd626, 4;
	setp.ne.s32 	%p955, %r1800, 6;
	@%p955 bra 	$L__BB4_1709;
	shr.u32 	%r1473, %r1469, 23;
	st.local.u32 	[%rd3+24], %rd628;
	and.b32  	%r512, %r1473, 31;
	and.b32  	%r1474, %r1473, 224;
	add.s32 	%r1475, %r1474, -128;
	shr.u32 	%r1476, %r1475, 5;
	mul.wide.u32 	%rd501, %r1476, 4;
	sub.s64 	%rd106, %rd3, %rd501;
	ld.local.u32 	%r1801, [%rd106+24];
	ld.local.u32 	%r1802, [%rd106+20];
	setp.eq.s32 	%p956, %r512, 0;
	@%p956 bra 	$L__BB4_1712;
	shf.l.wrap.b32 	%r1801, %r1802, %r1801, %r512;
	ld.local.u32 	%r1477, [%rd106+16];
	shf.l.wrap.b32 	%r1802, %r1477, %r1802, %r512;
$L__BB4_1712:
	shr.u32 	%r1478, %r1801, 30;
	shf.l.wrap.b32 	%r1479, %r1802, %r1801, 2;
	shl.b32 	%r1480, %r1802, 2;
	shr.s32 	%r1481, %r1479, 31;
	sub.s32 	%r1803, %r1481, %r1478;
	xor.b32  	%r1482, %r1481, %r1479;
	xor.b32  	%r1483, %r1481, %r1480;
	cvt.u64.u32 	%rd502, %r1482;
	shl.b64 	%rd503, %rd502, 32;
	cvt.u64.u32 	%rd504, %r1483;
	or.b64  	%rd505, %rd503, %rd504;
	cvt.rn.f64.s64 	%fd65, %rd505;
	mul.f64 	%fd66, %fd65, 0d3BF921FB54442D19;
	cvt.rn.f32.f64 	%f4267, %fd66;
	neg.f32 	%f4268, %f4267;
	setp.lt.s32 	%p957, %r1479, 0;
	selp.f32 	%f5364, %f4267, %f4268, %p957;
	bra.uni 	$L__BB4_1714;
$L__BB4_1713:
	mov.f32 	%f4269, 0f00000000;
	mul.rn.f32 	%f5364, %f1697, %f4269;
	mov.b32 	%r1803, 0;
$L__BB4_1714:
	setp.ltu.f32 	%p958, %f1699, 0f47CE4780;
	add.s32 	%r1485, %r1803, 1;
	mul.rn.f32 	%f4270, %f5364, %f5364;
	and.b32  	%r1486, %r1803, 1;
	setp.eq.b32 	%p959, %r1486, 1;
	selp.f32 	%f4271, %f5364, 0f3F800000, %p959;
	fma.rn.f32 	%f4272, %f4270, %f4271, 0f00000000;
	fma.rn.f32 	%f4273, %f4270, 0f37CBAC00, 0fBAB607ED;
	selp.f32 	%f4274, 0fB94D4153, %f4273, %p959;
	selp.f32 	%f4275, 0f3C0885E4, 0f3D2AAABB, %p959;
	fma.rn.f32 	%f4276, %f4274, %f4270, %f4275;
	selp.f32 	%f4277, 0fBE2AAAA8, 0fBEFFFFFF, %p959;
	fma.rn.f32 	%f4278, %f4276, %f4270, %f4277;
	fma.rn.f32 	%f4279, %f4278, %f4272, %f4271;
	and.b32  	%r1487, %r1485, 2;
	setp.eq.s32 	%p960, %r1487, 0;
	mov.f32 	%f4280, 0f00000000;
	sub.f32 	%f4281, %f4280, %f4279;
	selp.f32 	%f1703, %f4279, %f4281, %p960;
	@%p958 bra 	$L__BB4_1722;
	setp.eq.f32 	%p961, %f1699, 0f7F800000;
	@%p961 bra 	$L__BB4_1721;
	mov.b32 	%r521, %f1697;
	shl.b32 	%r1489, %r521, 8;
	or.b32  	%r522, %r1489, -2147483648;
	mov.b64 	%rd629, 0;
	mov.b32 	%r1804, 0;
$L__BB4_1717:
	.pragma "nounroll";
	mul.wide.u32 	%rd507, %r1804, 4;
	mov.u64 	%rd508, __cudart_i2opi_f;
	add.s64 	%rd509, %rd508, %rd507;
	ld.global.nc.u32 	%r1490, [%rd509];
	mad.wide.u32 	%rd510, %r1490, %r522, %rd629;
	shr.u64 	%rd629, %rd510, 32;
	add.s64 	%rd511, %rd2, %rd507;
	st.local.u32 	[%rd511], %rd510;
	add.s32 	%r1804, %r1804, 1;
	setp.ne.s32 	%p962, %r1804, 6;
	@%p962 bra 	$L__BB4_1717;
	shr.u32 	%r1491, %r521, 23;
	st.local.u32 	[%rd2+24], %rd629;
	and.b32  	%r525, %r1491, 31;
	and.b32  	%r1492, %r1491, 224;
	add.s32 	%r1493, %r1492, -128;
	shr.u32 	%r1494, %r1493, 5;
	mul.wide.u32 	%rd512, %r1494, 4;
	sub.s64 	%rd109, %rd2, %rd512;
	ld.local.u32 	%r1805, [%rd109+24];
	ld.local.u32 	%r1806, [%rd109+20];
	setp.eq.s32 	%p963, %r525, 0;
	@%p963 bra 	$L__BB4_1720;
	shf.l.wrap.b32 	%r1805, %r1806, %r1805, %r525;
	ld.local.u32 	%r1495, [%rd109+16];
	shf.l.wrap.b32 	%r1806, %r1495, %r1806, %r525;
$L__BB4_1720:
	shr.u32 	%r1496, %r1805, 30;
	shf.l.wrap.b32 	%r1497, %r1806, %r1805, 2;
	shl.b32 	%r1498, %r1806, 2;
	shr.s32 	%r1499, %r1497, 31;
	sub.s32 	%r1807, %r1499, %r1496;
	xor.b32  	%r1500, %r1499, %r1497;
	xor.b32  	%r1501, %r1499, %r1498;
	cvt.u64.u32 	%rd513, %r1500;
	shl.b64 	%rd514, %rd513, 32;
	cvt.u64.u32 	%rd515, %r1501;
	or.b64  	%rd516, %rd514, %rd515;
	cvt.rn.f64.s64 	%fd67, %rd516;
	mul.f64 	%fd68, %fd67, 0d3BF921FB54442D19;
	cvt.rn.f32.f64 	%f4282, %fd68;
	neg.f32 	%f4283, %f4282;
	setp.lt.s32 	%p964, %r1497, 0;
	selp.f32 	%f5365, %f4282, %f4283, %p964;
	bra.uni 	$L__BB4_1722;
$L__BB4_1721:
	mov.f32 	%f4284, 0f00000000;
	mul.rn.f32 	%f5365, %f1697, %f4284;
	mov.b32 	%r1807, 0;
$L__BB4_1722:
	mul.rn.f32 	%f4288, %f5365, %f5365;
	and.b32  	%r1503, %r1807, 1;
	setp.eq.b32 	%p965, %r1503, 1;
	selp.f32 	%f4289, 0f3F800000, %f5365, %p965;
	fma.rn.f32 	%f4290, %f4288, %f4289, 0f00000000;
	fma.rn.f32 	%f4291, %f4288, 0f37CBAC00, 0fBAB607ED;
	selp.f32 	%f4292, %f4291, 0fB94D4153, %p965;
	selp.f32 	%f4293, 0f3D2AAABB, 0f3C0885E4, %p965;
	fma.rn.f32 	%f4294, %f4292, %f4288, %f4293;
	selp.f32 	%f4295, 0fBEFFFFFF, 0fBE2AAAA8, %p965;
	fma.rn.f32 	%f4296, %f4294, %f4288, %f4295;
	fma.rn.f32 	%f4297, %f4296, %f4290, %f4289;
	and.b32  	%r1504, %r1807, 2;
	setp.eq.s32 	%p966, %r1504, 0;
	mov.f32 	%f4298, 0f00000000;
	sub.f32 	%f4299, %f4298, %f4297;
	selp.f32 	%f4286, %f4297, %f4299, %p966;
	// begin inline asm
	{  cvt.rn.f16.f32 %rs841, %f1703;}

	// end inline asm
	shl.b32 	%r1505, %r1799, 6;
	add.s32 	%r534, %r26, %r1505;
	st.shared.u16 	[%r534], %rs841;
	// begin inline asm
	{  cvt.rn.f16.f32 %rs842, %f4286;}

	// end inline asm
	st.shared.u16 	[%r534+2], %rs842;
	neg.f32 	%f4287, %f4286;
	// begin inline asm
	{  cvt.rn.f16.f32 %rs843, %f4287;}

	// end inline asm
	st.shared.u16 	[%r534+32], %rs843;
	st.shared.u16 	[%r534+34], %rs841;
	shl.b32 	%r1506, %r1799, 10;
	add.s32 	%r535, %r508, %r1506;
	and.b32  	%r1507, %r535, 4095;
	cvt.rn.f32.u32 	%f4300, %r1507;
	mul.f32 	%f4301, %f4300, 0fC0C90FDB;
	mul.f32 	%f1707, %f4301, 0f39800000;
	mul.f32 	%f4302, %f1707, 0f3F22F983;
	cvt.rni.s32.f32 	%r1815, %f4302;
	cvt.rn.f32.s32 	%f4303, %r1815;
	fma.rn.f32 	%f4304, %f4303, 0fBFC90FDA, %f1707;
	fma.rn.f32 	%f4305, %f4303, 0fB3A22168, %f4304;
	fma.rn.f32 	%f5367, %f4303, 0fA7C234C5, %f4305;
	abs.f32 	%f1709, %f1707;
	setp.ltu.f32 	%p967, %f1709, 0f47CE4780;
	mov.u32 	%r1811, %r1815;
	mov.f32 	%f5366, %f5367;
	@%p967 bra 	$L__BB4_1730;
	setp.eq.f32 	%p968, %f1709, 0f7F800000;
	@%p968 bra 	$L__BB4_1729;
	mov.b32 	%r537, %f1707;
	shl.b32 	%r1509, %r537, 8;
	or.b32  	%r538, %r1509, -2147483648;
	mov.b64 	%rd630, 0;
	mov.b32 	%r1808, 0;
$L__BB4_1725:
	.pragma "nounroll";
	mul.wide.u32 	%rd518, %r1808, 4;
	mov.u64 	%rd519, __cudart_i2opi_f;
	add.s64 	%rd520, %rd519, %rd518;
	ld.global.nc.u32 	%r1510, [%rd520];
	mad.wide.u32 	%rd521, %r1510, %r538, %rd630;
	shr.u64 	%rd630, %rd521, 32;
	add.s64 	%rd522, %rd3, %rd518;
	st.local.u32 	[%rd522], %rd521;
	add.s32 	%r1808, %r1808, 1;
	setp.ne.s32 	%p969, %r1808, 6;
	@%p969 bra 	$L__BB4_1725;
	shr.u32 	%r1511, %r537, 23;
	st.local.u32 	[%rd3+24], %rd630;
	and.b32  	%r541, %r1511, 31;
	and.b32  	%r1512, %r1511, 224;
	add.s32 	%r1513, %r1512, -128;
	shr.u32 	%r1514, %r1513, 5;
	mul.wide.u32 	%rd523, %r1514, 4;
	sub.s64 	%rd112, %rd3, %rd523;
	ld.local.u32 	%r1809, [%rd112+24];
	ld.local.u32 	%r1810, [%rd112+20];
	setp.eq.s32 	%p970, %r541, 0;
	@%p970 bra 	$L__BB4_1728;
	shf.l.wrap.b32 	%r1809, %r1810, %r1809, %r541;
	ld.local.u32 	%r1515, [%rd112+16];
	shf.l.wrap.b32 	%r1810, %r1515, %r1810, %r541;
$L__BB4_1728:
	shr.u32 	%r1516, %r1809, 30;
	shf.l.wrap.b32 	%r1517, %r1810, %r1809, 2;
	shl.b32 	%r1518, %r1810, 2;
	shr.s32 	%r1519, %r1517, 31;
	sub.s32 	%r1811, %r1519, %r1516;
	xor.b32  	%r1520, %r1519, %r1517;
	xor.b32  	%r1521, %r1519, %r1518;
	cvt.u64.u32 	%rd524, %r1520;
	shl.b64 	%rd525, %rd524, 32;
	cvt.u64.u32 	%rd526, %r1521;
	or.b64  	%rd527, %rd525, %rd526;
	cvt.rn.f64.s64 	%fd69, %rd527;
	mul.f64 	%fd70, %fd69, 0d3BF921FB54442D19;
	cvt.rn.f32.f64 	%f4306, %fd70;
	neg.f32 	%f4307, %f4306;
	setp.lt.s32 	%p971, %r1517, 0;
	selp.f32 	%f5366, %f4306, %f4307, %p971;
	bra.uni 	$L__BB4_1730;
$L__BB4_1729:
	mov.f32 	%f4308, 0f00000000;
	mul.rn.f32 	%f5366, %f1707, %f4308;
	mov.b32 	%r1811, 0;
$L__BB4_1730:
	setp.ltu.f32 	%p972, %f1709, 0f47CE4780;
	add.s32 	%r1523, %r1811, 1;
	mul.rn.f32 	%f4309, %f5366, %f5366;
	and.b32  	%r1524, %r1811, 1;
	setp.eq.b32 	%p973, %r1524, 1;
	selp.f32 	%f4310, %f5366, 0f3F800000, %p973;
	fma.rn.f32 	%f4311, %f4309, %f4310, 0f00000000;
	fma.rn.f32 	%f4312, %f4309, 0f37CBAC00, 0fBAB607ED;
	selp.f32 	%f4313, 0fB94D4153, %f4312, %p973;
	selp.f32 	%f4314, 0f3C0885E4, 0f3D2AAABB, %p973;
	fma.rn.f32 	%f4315, %f4313, %f4309, %f4314;
	selp.f32 	%f4316, 0fBE2AAAA8, 0fBEFFFFFF, %p973;
	fma.rn.f32 	%f4317, %f4315, %f4309, %f4316;
	fma.rn.f32 	%f4318, %f4317, %f4311, %f4310;
	and.b32  	%r1525, %r1523, 2;
	setp.eq.s32 	%p974, %r1525, 0;
	mov.f32 	%f4319, 0f00000000;
	sub.f32 	%f4320, %f4319, %f4318;
	selp.f32 	%f1713, %f4318, %f4320, %p974;
	@%p972 bra 	$L__BB4_1738;
	setp.eq.f32 	%p975, %f1709, 0f7F800000;
	@%p975 bra 	$L__BB4_1737;
	mov.b32 	%r550, %f1707;
	shl.b32 	%r1527, %r550, 8;
	or.b32  	%r551, %r1527, -2147483648;
	mov.b64 	%rd631, 0;
	mov.b32 	%r1812, 0;
$L__BB4_1733:
	.pragma "nounroll";
	mul.wide.u32 	%rd529, %r1812, 4;
	mov.u64 	%rd530, __cudart_i2opi_f;
	add.s64 	%rd531, %rd530, %rd529;
	ld.global.nc.u32 	%r1528, [%rd531];
	mad.wide.u32 	%rd532, %r1528, %r551, %rd631;
	shr.u64 	%rd631, %rd532, 32;
	add.s64 	%rd533, %rd2, %rd529;
	st.local.u32 	[%rd533], %rd532;
	add.s32 	%r1812, %r1812, 1;
	setp.ne.s32 	%p976, %r1812, 6;
	@%p976 bra 	$L__BB4_1733;
	shr.u32 	%r1529, %r550, 23;
	st.local.u32 	[%rd2+24], %rd631;
	and.b32  	%r554, %r1529, 31;
	and.b32  	%r1530, %r1529, 224;
	add.s32 	%r1531, %r1530, -128;
	shr.u32 	%r1532, %r1531, 5;
	mul.wide.u32 	%rd534, %r1532, 4;
	sub.s64 	%rd115, %rd2, %rd534;
	ld.local.u32 	%r1813, [%rd115+24];
	ld.local.u32 	%r1814, [%rd115+20];
	setp.eq.s32 	%p977, %r554, 0;
	@%p977 bra 	$L__BB4_1736;
	shf.l.wrap.b32 	%r1813, %r1814, %r1813, %r554;
	ld.local.u32 	%r1533, [%rd115+16];
	shf.l.wrap.b32 	%r1814, %r1533, %r1814, %r554;
$L__BB4_1736:
	shr.u32 	%r1534, %r1813, 30;
	shf.l.wrap.b32 	%r1535, %r1814, %r1813, 2;
	shl.b32 	%r1536, %r1814, 2;
	shr.s32 	%r1537, %r1535, 31;
	sub.s32 	%r1815, %r1537, %r1534;
	xor.b32  	%r1538, %r1537, %r1535;
	xor.b32  	%r1539, %r1537, %r1536;
	cvt.u64.u32 	%rd535, %r1538;
	shl.b64 	%rd536, %rd535, 32;
	cvt.u64.u32 	%rd537, %r1539;
	or.b64  	%rd538, %rd536, %rd537;
	cvt.rn.f64.s64 	%fd71, %rd538;
	mul.f64 	%fd72, %fd71, 0d3BF921FB54442D19;
	cvt.rn.f32.f64 	%f4321, %fd72;
	neg.f32 	%f4322, %f4321;
	setp.lt.s32 	%p978, %r1535, 0;
	selp.f32 	%f5367, %f4321, %f4322, %p978;
	bra.uni 	$L__BB4_1738;
$L__BB4_1737:
	mov.f32 	%f4323, 0f00000000;
	mul.rn.f32 	%f5367, %f1707, %f4323;
	mov.b32 	%r1815, 0;
$L__BB4_1738:
	mul.rn.f32 	%f4327, %f5367, %f5367;
	and.b32  	%r1541, %r1815, 1;
	setp.eq.b32 	%p979, %r1541, 1;
	selp.f32 	%f4328, 0f3F800000, %f5367, %p979;
	fma.rn.f32 	%f4329, %f4327, %f4328, 0f00000000;
	fma.rn.f32 	%f4330, %f4327, 0f37CBAC00, 0fBAB607ED;
	selp.f32 	%f4331, %f4330, 0fB94D4153, %p979;
	selp.f32 	%f4332, 0f3D2AAABB, 0f3C0885E4, %p979;
	fma.rn.f32 	%f4333, %f4331, %f4327, %f4332;
	selp.f32 	%f4334, 0fBEFFFFFF, 0fBE2AAAA8, %p979;
	fma.rn.f32 	%f4335, %f4333, %f4327, %f4334;
	fma.rn.f32 	%f4336, %f4335, %f4329, %f4328;
	and.b32  	%r1542, %r1815, 2;
	setp.eq.s32 	%p980, %r1542, 0;
	mov.f32 	%f4337, 0f00000000;
	sub.f32 	%f4338, %f4337, %f4336;
	selp.f32 	%f4325, %f4336, %f4338, %p980;
	// begin inline asm
	{  cvt.rn.f16.f32 %rs844, %f1713;}

	// end inline asm
	st.shared.u16 	[%r534+4], %rs844;
	// begin inline asm
	{  cvt.rn.f16.f32 %rs845, %f4325;}

	// end inline asm
	st.shared.u16 	[%r534+6], %rs845;
	neg.f32 	%f4326, %f4325;
	// begin inline asm
	{  cvt.rn.f16.f32 %rs846, %f4326;}

	// end inline asm
	st.shared.u16 	[%r534+36], %rs846;
	st.shared.u16 	[%r534+38], %rs844;
	or.b32  	%r1543, %r504, 2048;
	mul.lo.s32 	%r1544, %r1543, %r1799;
	and.b32  	%r1545, %r1544, 4095;
	cvt.rn.f32.u32 	%f4339, %r1545;
	mul.f32 	%f4340, %f4339, 0fC0C90FDB;
	mul.f32 	%f1717, %f4340, 0f39800000;
	mul.f32 	%f4341, %f1717, 0f3F22F983;
	cvt.rni.s32.f32 	%r1823, %f4341;
	cvt.rn.f32.s32 	%f4342, %r1823;
	fma.rn.f32 	%f4343, %f4342, 0fBFC90FDA, %f1717;
	fma.rn.f32 	%f4344, %f4342, 0fB3A22168, %f4343;
	fma.rn.f32 	%f5369, %f4342, 0fA7C234C5, %f4344;
	abs.f32 	%f1719, %f1717;
	setp.ltu.f32 	%p981, %f1719, 0f47CE4780;
	mov.u32 	%r1819, %r1823;
	mov.f32 	%f5368, %f5369;
	@%p981 bra 	$L__BB4_1746;
	setp.eq.f32 	%p982, %f1719, 0f7F800000;
	@%p982 bra 	$L__BB4_1745;
	mov.b32 	%r564, %f1717;
	shl.b32 	%r1547, %r564, 8;
	or.b32  	%r565, %r1547, -2147483648;
	mov.b64 	%rd632, 0;
	mov.b32 	%r1816, 0;
$L__BB4_1741:
	.pragma "nounroll";
	mul.wide.u32 	%rd540, %r1816, 4;
	mov.u64 	%rd541, __cudart_i2opi_f;
	add.s64 	%rd542, %rd541, %rd540;
	ld.global.nc.u32 	%r1548, [%rd542];
	mad.wide.u32 	%rd543, %r1548, %r565, %rd632;
	shr.u64 	%rd632, %rd543, 32;
	add.s64 	%rd544, %rd3, %rd540;
	st.local.u32 	[%rd544], %rd543;
	add.s32 	%r1816, %r1816, 1;
	setp.ne.s32 	%p983, %r1816, 6;
	@%p983 bra 	$L__BB4_1741;
	shr.u32 	%r1549, %r564, 23;
	st.local.u32 	[%rd3+24], %rd632;
	and.b32  	%r568, %r1549, 31;
	and.b32  	%r1550, %r1549, 224;
	add.s32 	%r1551, %r1550, -128;
	shr.u32 	%r1552, %r1551, 5;
	mul.wide.u32 	%rd545, %r1552, 4;
	sub.s64 	%rd118, %rd3, %rd545;
	ld.local.u32 	%r1817, [%rd118+24];
	ld.local.u32 	%r1818, [%rd118+20];
	setp.eq.s32 	%p984, %r568, 0;
	@%p984 bra 	$L__BB4_1744;
	shf.l.wrap.b32 	%r1817, %r1818, %r1817, %r568;
	ld.local.u32 	%r1553, [%rd118+16];
	shf.l.wrap.b32 	%r1818, %r1553, %r1818, %r568;
$L__BB4_1744:
	shr.u32 	%r1554, %r1817, 30;
	shf.l.wrap.b32 	%r1555, %r1818, %r1817, 2;
	shl.b32 	%r1556, %r1818, 2;
	shr.s32 	%r1557, %r1555, 31;
	sub.s32 	%r1819, %r1557, %r1554;
	xor.b32  	%r1558, %r1557, %r1555;
	xor.b32  	%r1559, %r1557, %r1556;
	cvt.u64.u32 	%rd546, %r1558;
	shl.b64 	%rd547, %rd546, 32;
	cvt.u64.u32 	%rd548, %r1559;
	or.b64  	%rd549, %rd547, %rd548;
	cvt.rn.f64.s64 	%fd73, %rd549;
	mul.f64 	%fd74, %fd73, 0d3BF921FB54442D19;
	cvt.rn.f32.f64 	%f4345, %fd74;
	neg.f32 	%f4346, %f4345;
	setp.lt.s32 	%p985, %r1555, 0;
	selp.f32 	%f5368, %f4345, %f4346, %p985;
	bra.uni 	$L__BB4_1746;
$L__BB4_1745:
	mov.f32 	%f4347, 0f00000000;
	mul.rn.f32 	%f5368, %f1717, %f4347;
	mov.b32 	%r1819, 0;
$L__BB4_1746:
	setp.ltu.f32 	%p986, %f1719, 0f47CE4780;
	add.s32 	%r1561, %r1819, 1;
	mul.rn.f32 	%f4348, %f5368, %f5368;
	and.b32  	%r1562, %r1819, 1;
	setp.eq.b32 	%p987, %r1562, 1;
	selp.f32 	%f4349, %f5368, 0f3F800000, %p987;
	fma.rn.f32 	%f4350, %f4348, %f4349, 0f00000000;
	fma.rn.f32 	%f4351, %f4348, 0f37CBAC00, 0fBAB607ED;
	selp.f32 	%f4352, 0fB94D4153, %f4351, %p987;
	selp.f32 	%f4353, 0f3C0885E4, 0f3D2AAABB, %p987;
	fma.rn.f32 	%f4354, %f4352, %f4348, %f4353;
	selp.f32 	%f4355, 0fBE2AAAA8, 0fBEFFFFFF, %p987;
	fma.rn.f32 	%f4356, %f4354, %f4348, %f4355;
	fma.rn.f32 	%f4357, %f4356, %f4350, %f4349;
	and.b32  	%r1563, %r1561, 2;
	setp.eq.s32 	%p988, %r1563, 0;
	mov.f32 	%f4358, 0f00000000;
	sub.f32 	%f4359, %f4358, %f4357;
	selp.f32 	%f1723, %f4357, %f4359, %p988;
	@%p986 bra 	$L__BB4_1754;
	setp.eq.f32 	%p989, %f1719, 0f7F800000;
	@%p989 bra 	$L__BB4_1753;
	mov.b32 	%r577, %f1717;
	shl.b32 	%r1565, %r577, 8;
	or.b32  	%r578, %r1565, -2147483648;
	mov.b64 	%rd633, 0;
	mov.b32 	%r1820, 0;
$L__BB4_1749:
	.pragma "nounroll";
	mul.wide.u32 	%rd551, %r1820, 4;
	mov.u64 	%rd552, __cudart_i2opi_f;
	add.s64 	%rd553, %rd552, %rd551;
	ld.global.nc.u32 	%r1566, [%rd553];
	mad.wide.u32 	%rd554, %r1566, %r578, %rd633;
	shr.u64 	%rd633, %rd554, 32;
	add.s64 	%rd555, %rd2, %rd551;
	st.local.u32 	[%rd555], %rd554;
	add.s32 	%r1820, %r1820, 1;
	setp.ne.s32 	%p990, %r1820, 6;
	@%p990 bra 	$L__BB4_1749;
	shr.u32 	%r1567, %r577, 23;
	st.local.u32 	[%rd2+24], %rd633;
	and.b32  	%r581, %r1567, 31;
	and.b32  	%r1568, %r1567, 224;
	add.s32 	%r1569, %r1568, -128;
	shr.u32 	%r1570, %r1569, 5;
	mul.wide.u32 	%rd556, %r1570, 4;
	sub.s64 	%rd121, %rd2, %rd556;
	ld.local.u32 	%r1821, [%rd121+24];
	ld.local.u32 	%r1822, [%rd121+20];
	setp.eq.s32 	%p991, %r581, 0;
	@%p991 bra 	$L__BB4_1752;
	shf.l.wrap.b32 	%r1821, %r1822, %r1821, %r581;
	ld.local.u32 	%r1571, [%rd121+16];
	shf.l.wrap.b32 	%r1822, %r1571, %r1822, %r581;
$L__BB4_1752:
	shr.u32 	%r1572, %r1821, 30;
	shf.l.wrap.b32 	%r1573, %r1822, %r1821, 2;
	shl.b32 	%r1574, %r1822, 2;
	shr.s32 	%r1575, %r1573, 31;
	sub.s32 	%r1823, %r1575, %r1572;
	xor.b32  	%r1576, %r1575, %r1573;
	xor.b32  	%r1577, %r1575, %r1574;
	cvt.u64.u32 	%rd557, %r1576;
	shl.b64 	%rd558, %rd557, 32;
	cvt.u64.u32 	%rd559, %r1577;
	or.b64  	%rd560, %rd558, %rd559;
	cvt.rn.f64.s64 	%fd75, %rd560;
	mul.f64 	%fd76, %fd75, 0d3BF921FB54442D19;
	cvt.rn.f32.f64 	%f4360, %fd76;
	neg.f32 	%f4361, %f4360;
	setp.lt.s32 	%p992, %r1573, 0;
	selp.f32 	%f5369, %f4360, %f4361, %p992;
	bra.uni 	$L__BB4_1754;
$L__BB4_1753:
	mov.f32 	%f4362, 0f00000000;
	mul.rn.f32 	%f5369, %f1717, %f4362;
	mov.b32 	%r1823, 0;
$L__BB4_1754:
	mul.rn.f32 	%f4366, %f5369, %f5369;
	and.b32  	%r1579, %r1823, 1;
	setp.eq.b32 	%p993, %r1579, 1;
	selp.f32 	%f4367, 0f3F800000, %f5369, %p993;
	fma.rn.f32 	%f4368, %f4366, %f4367, 0f00000000;
	fma.rn.f32 	%f4369, %f4366, 0f37CBAC00, 0fBAB607ED;
	selp.f32 	%f4370, %f4369, 0fB94D4153, %p993;
	selp.f32 	%f4371, 0f3D2AAABB, 0f3C0885E4, %p993;
	fma.rn.f32 	%f4372, %f4370, %f4366, %f4371;
	selp.f32 	%f4373, 0fBEFFFFFF, 0fBE2AAAA8, %p993;
	fma.rn.f32 	%f4374, %f4372, %f4366, %f4373;
	fma.rn.f32 	%f4375, %f4374, %f4368, %f4367;
	and.b32  	%r1580, %r1823, 2;
	setp.eq.s32 	%p994, %r1580, 0;
	mov.f32 	%f4376, 0f00000000;
	sub.f32 	%f4377, %f4376, %f4375;
	selp.f32 	%f4364, %f4375, %f4377, %p994;
	// begin inline asm
	{  cvt.rn.f16.f32 %rs847, %f1723;}

	// end inline asm
	st.shared.u16 	[%r534+8], %rs847;
	// begin inline asm
	{  cvt.rn.f16.f32 %rs848, %f4364;}

	// end inline asm
	st.shared.u16 	[%r534+10], %rs848;
	neg.f32 	%f4365, %f4364;
	// begin inline asm
	{  cvt.rn.f16.f32 %rs849, %f4365;}

	// end inline asm
	st.shared.u16 	[%r534+40], %rs849;
	st.shared.u16 	[%r534+42], %rs847;
	shl.b32 	%r1581, %r1799, 11;
	add.s32 	%r1582, %r535, %r1581;
	and.b32  	%r1583, %r1582, 4095;
	cvt.rn.f32.u32 	%f4378, %r1583;
	mul.f32 	%f4379, %f4378, 0fC0C90FDB;
	mul.f32 	%f1727, %f4379, 0f39800000;
	mul.f32 	%f4380, %f1727, 0f3F22F983;
	cvt.rni.s32.f32 	%r1831, %f4380;
	cvt.rn.f32.s32 	%f4381, %r1831;
	fma.rn.f32 	%f4382, %f4381, 0fBFC90FDA, %f1727;
	fma.rn.f32 	%f4383, %f4381, 0fB3A22168, %f4382;
	fma.rn.f32 	%f5371, %f4381, 0fA7C234C5, %f4383;
	abs.f32 	%f1729, %f1727;
	setp.ltu.f32 	%p995, %f1729, 0f47CE4780;
	mov.u32 	%r1827, %r1831;
	mov.f32 	%f5370, %f5371;
	@%p995 bra 	$L__BB4_1762;
	setp.eq.f32 	%p996, %f1729, 0f7F800000;
	@%p996 bra 	$L__BB4_1761;
	mov.b32 	%r591, %f1727;
	shl.b32 	%r1585, %r591, 8;
	or.b32  	%r592, %r1585, -2147483648;
	mov.b64 	%rd634, 0;
	mov.b32 	%r1824, 0;
$L__BB4_1757:
	.pragma "nounroll";
	mul.wide.u32 	%rd562, %r1824, 4;
	mov.u64 	%rd563, __cudart_i2opi_f;
	add.s64 	%rd564, %rd563, %rd562;
	ld.global.nc.u32 	%r1586, [%rd564];
	mad.wide.u32 	%rd565, %r1586, %r592, %rd634;
	shr.u64 	%rd634, %rd565, 32;
	add.s64 	%rd566, %rd3, %rd562;
	st.local.u32 	[%rd566], %rd565;
	add.s32 	%r1824, %r1824, 1;
	setp.ne.s32 	%p997, %r1824, 6;
	@%p997 bra 	$L__BB4_1757;
	shr.u32 	%r1587, %r591, 23;
	st.local.u32 	[%rd3+24], %rd634;
	and.b32  	%r595, %r1587, 31;
	and.b32  	%r1588, %r1587, 224;
	add.s32 	%r1589, %r1588, -128;
	shr.u32 	%r1590, %r1589, 5;
	mul.wide.u32 	%rd567, %r1590, 4;
	sub.s64 	%rd124, %rd3, %rd567;
	ld.local.u32 	%r1825, [%rd124+24];
	ld.local.u32 	%r1826, [%rd124+20];
	setp.eq.s32 	%p998, %r595, 0;
	@%p998 bra 	$L__BB4_1760;
	shf.l.wrap.b32 	%r1825, %r1826, %r1825, %r595;
	ld.local.u32 	%r1591, [%rd124+16];
	shf.l.wrap.b32 	%r1826, %r1591, %r1826, %r595;
$L__BB4_1760:
	shr.u32 	%r1592, %r1825, 30;
	shf.l.wrap.b32 	%r1593, %r1826, %r1825, 2;
	shl.b32 	%r1594, %r1826, 2;
	shr.s32 	%r1595, %r1593, 31;
	sub.s32 	%r1827, %r1595, %r1592;
	xor.b32  	%r1596, %r1595, %r1593;
	xor.b32  	%r1597, %r1595, %r1594;
	cvt.u64.u32 	%rd568, %r1596;
	shl.b64 	%rd569, %rd568, 32;
	cvt.u64.u32 	%rd570, %r1597;
	or.b64  	%rd571, %rd569, %rd570;
	cvt.rn.f64.s64 	%fd77, %rd571;
	mul.f64 	%fd78, %fd77, 0d3BF921FB54442D19;
	cvt.rn.f32.f64 	%f4384, %fd78;
	neg.f32 	%f4385, %f4384;
	setp.lt.s32 	%p999, %r1593, 0;
	selp.f32 	%f5370, %f4384, %f4385, %p999;
	bra.uni 	$L__BB4_1762;
$L__BB4_1761:
	mov.f32 	%f4386, 0f00000000;
	mul.rn.f32 	%f5370, %f1727, %f4386;
	mov.b32 	%r1827, 0;
$L__BB4_1762:
	setp.ltu.f32 	%p1000, %f1729, 0f47CE4780;
	add.s32 	%r1599, %r1827, 1;
	mul.rn.f32 	%f4387, %f5370, %f5370;
	and.b32  	%r1600, %r1827, 1;
	setp.eq.b32 	%p1001, %r1600, 1;
	selp.f32 	%f4388, %f5370, 0f3F800000, %p1001;
	fma.rn.f32 	%f4389, %f4387, %f4388, 0f00000000;
	fma.rn.f32 	%f4390, %f4387, 0f37CBAC00, 0fBAB607ED;
	selp.f32 	%f4391, 0fB94D4153, %f4390, %p1001;
	selp.f32 	%f4392, 0f3C0885E4, 0f3D2AAABB, %p1001;
	fma.rn.f32 	%f4393, %f4391, %f4387, %f4392;
	selp.f32 	%f4394, 0fBE2AAAA8, 0fBEFFFFFF, %p1001;
	fma.rn.f32 	%f4395, %f4393, %f4387, %f4394;
	fma.rn.f32 	%f4396, %f4395, %f4389, %f4388;
	and.b32  	%r1601, %r1599, 2;
	setp.eq.s32 	%p1002, %r1601, 0;
	mov.f32 	%f4397, 0f00000000;
	sub.f32 	%f4398, %f4397, %f4396;
	selp.f32 	%f1733, %f4396, %f4398, %p1002;
	@%p1000 bra 	$L__BB4_1770;
	setp.eq.f32 	%p1003, %f1729, 0f7F800000;
	@%p1003 bra 	$L__BB4_1769;
	mov.b32 	%r604, %f1727;
	shl.b32 	%r1603, %r604, 8;
	or.b32  	%r605, %r1603, -2147483648;
	mov.b64 	%rd635, 0;
	mov.b32 	%r1828, 0;
$L__BB4_1765:
	.pragma "nounroll";
	mul.wide.u32 	%rd573, %r1828, 4;
	add.s64 	%rd575, %rd574, %rd573;
	ld.global.nc.u32 	%r1604, [%rd575];
	mad.wide.u32 	%rd576, %r1604, %r605, %rd635;
	shr.u64 	%rd635, %rd576, 32;
	add.s64 	%rd577, %rd2, %rd573;
	st.local.u32 	[%rd577], %rd576;
	add.s32 	%r1828, %r1828, 1;
	setp.ne.s32 	%p1004, %r1828, 6;
	@%p1004 bra 	$L__BB4_1765;
	shr.u32 	%r1605, %r604, 23;
	st.local.u32 	[%rd2+24], %rd635;
	and.b32  	%r608, %r1605, 31;
	and.b32  	%r1606, %r1605, 224;
	add.s32 	%r1607, %r1606, -128;
	shr.u32 	%r1608, %r1607, 5;
	mul.wide.u32 	%rd578, %r1608, 4;
	sub.s64 	%rd127, %rd2, %rd578;
	ld.local.u32 	%r1829, [%rd127+24];
	ld.local.u32 	%r1830, [%rd127+20];
	setp.eq.s32 	%p1005, %r608, 0;
	@%p1005 bra 	$L__BB4_1768;
	shf.l.wrap.b32 	%r1829, %r1830, %r1829, %r608;
	ld.local.u32 	%r1609, [%rd127+16];
	shf.l.wrap.b32 	%r1830, %r1609, %r1830, %r608;
$L__BB4_1768:
	shr.u32 	%r1610, %r1829, 30;
	shf.l.wrap.b32 	%r1611, %r1830, %r1829, 2;
	shl.b32 	%r1612, %r1830, 2;
	shr.s32 	%r1613, %r1611, 31;
	sub.s32 	%r1831, %r1613, %r1610;
	xor.b32  	%r1614, %r1613, %r1611;
	xor.b32  	%r1615, %r1613, %r1612;
	cvt.u64.u32 	%rd579, %r1614;
	shl.b64 	%rd580, %rd579, 32;
	cvt.u64.u32 	%rd581, %r1615;
	or.b64  	%rd582, %rd580, %rd581;
	cvt.rn.f64.s64 	%fd79, %rd582;
	mul.f64 	%fd80, %fd79, 0d3BF921FB54442D19;
	cvt.rn.f32.f64 	%f4399, %fd80;
	neg.f32 	%f4400, %f4399;
	setp.lt.s32 	%p1006, %r1611, 0;
	selp.f32 	%f5371, %f4399, %f4400, %p1006;
	bra.uni 	$L__BB4_1770;
$L__BB4_1769:
	mov.f32 	%f4401, 0f00000000;
	mul.rn.f32 	%f5371, %f1727, %f4401;
	mov.b32 	%r1831, 0;
$L__BB4_1770:
	mul.rn.f32 	%f4405, %f5371, %f5371;
	and.b32  	%r1617, %r1831, 1;
	setp.eq.b32 	%p1007, %r1617, 1;
	selp.f32 	%f4406, 0f3F800000, %f5371, %p1007;
	fma.rn.f32 	%f4407, %f4405, %f4406, 0f00000000;
	fma.rn.f32 	%f4408, %f4405, 0f37CBAC00, 0fBAB607ED;
	selp.f32 	%f4409, %f4408, 0fB94D4153, %p1007;
	selp.f32 	%f4410, 0f3D2AAABB, 0f3C0885E4, %p1007;
	fma.rn.f32 	%f4411, %f4409, %f4405, %f4410;
	selp.f32 	%f4412, 0fBEFFFFFF, 0fBE2AAAA8, %p1007;
	fma.rn.f32 	%f4413, %f4411, %f4405, %f4412;
	fma.rn.f32 	%f4414, %f4413, %f4407, %f4406;
	and.b32  	%r1618, %r1831, 2;
	setp.eq.s32 	%p1008, %r1618, 0;
	mov.f32 	%f4415, 0f00000000;
	sub.f32 	%f4416, %f4415, %f4414;
	selp.f32 	%f4403, %f4414, %f4416, %p1008;
	// begin inline asm
	{  cvt.rn.f16.f32 %rs850, %f1733;}

	// end inline asm
	st.shared.u16 	[%r534+12], %rs850;
	// begin inline asm
	{  cvt.rn.f16.f32 %rs851, %f4403;}

	// end inline asm
	st.shared.u16 	[%r534+14], %rs851;
	neg.f32 	%f4404, %f4403;
	// begin inline asm
	{  cvt.rn.f16.f32 %rs852, %f4404;}

	// end inline asm
	st.shared.u16 	[%r534+44], %rs852;
	st.shared.u16 	[%r534+46], %rs850;
	add.s32 	%r1799, %r1799, 1;
	setp.ne.s32 	%p1009, %r1799, 4;
	@%p1009 bra 	$L__BB4_1706;
	setp.gt.s32 	%p1010, %r505, 1023;
	mov.b32 	%r1619, 16;
	wmma.load.a.sync.aligned.row.m16n16k16.shared.f16 	{%r1620, %r1621, %r1622, %r1623, %r1624, %r1625, %r1626, %r1627}, [%r20], %r1619;
	wmma.load.b.sync.aligned.row.m16n16k16.shared.f16 	{%r1628, %r1629, %r1630, %r1631, %r1632, %r1633, %r1634, %r1635}, [%r26], %r1619;
	mov.f32 	%f4417, 0f00000000;
	wmma.mma.sync.aligned.row.row.m16n16k16.f32.f32 {%f4418, %f4419, %f4420, %f4421, %f4422, %f4423, %f4424, %f4425}, {%r1620, %r1621, %r1622, %r1623, %r1624, %r1625, %r1626, %r1627}, {%r1628, %r1629, %r1630, %r1631, %r1632, %r1633, %r1634, %r1635}, {%f4417, %f4417, %f4417, %f4417, %f4417, %f4417, %f4417, %f4417};
	wmma.store.d.sync.aligned.row.m16n16k16.shared.f32 	[%r21], {%f4418, %f4419, %f4420, %f4421, %f4422, %f4423, %f4424, %f4425}, %r1619;
	@%p1010 bra 	$L__BB4_1773;
	ld.shared.f32 	%f4426, [%r21];
	ld.shared.f32 	%f4427, [%r21+4];
	st.shared.v2.f32 	[%r506], {%f4426, %f4427};
$L__BB4_1773:
	setp.gt.s32 	%p1011, %r505, -1;
	@%p1011 bra 	$L__BB4_1775;
	ld.shared.f32 	%f4428, [%r21+8];
	ld.shared.f32 	%f4429, [%r21+12];
	st.shared.v2.f32 	[%r506+8192], {%f4428, %f4429};
$L__BB4_1775:
	setp.gt.s32 	%p1012, %r505, -1025;
	@%p1012 bra 	$L__BB4_1777;
	ld.shared.f32 	%f4430, [%r21+16];
	ld.shared.f32 	%f4431, [%r21+20];
	st.shared.v2.f32 	[%r506+16384], {%f4430, %f4431};
$L__BB4_1777:
	setp.gt.s32 	%p1013, %r505, -2049;
	@%p1013 bra 	$L__BB4_1779;
	ld.shared.f32 	%f4432, [%r21+24];
	ld.shared.f32 	%f4433, [%r21+28];
	st.shared.v2.f32 	[%r506+24576], {%f4432, %f4433};
$L__BB4_1779:
	setp.gt.s32 	%p1014, %r505, -3073;
	@%p1014 bra 	$L__BB4_1781;
	ld.shared.f32 	%f4434, [%r21+64];
	ld.shared.f32 	%f4435, [%r21+68];
	st.shared.v2.f32 	[%r506+32768], {%f4434, %f4435};
$L__BB4_1781:
	setp.gt.s32 	%p1015, %r505, -4097;
	@%p1015 bra 	$L__BB4_1783;
	ld.shared.f32 	%f4436, [%r21+72];
	ld.shared.f32 	%f4437, [%r21+76];
	st.shared.v2.f32 	[%r506+40960], {%f4436, %f4437};
$L__BB4_1783:
	setp.gt.s32 	%p1016, %r505, -5121;
	@%p1016 bra 	$L__BB4_1785;
	ld.shared.f32 	%f4438, [%r21+80];
	ld.shared.f32 	%f4439, [%r21+84];
	st.shared.v2.f32 	[%r506+49152], {%f4438, %f4439};
$L__BB4_1785:
	setp.gt.s32 	%p1017, %r505, -6145;
	@%p1017 bra 	$L__BB4_1787;
	ld.shared.f32 	%f4440, [%r21+88];
	ld.shared.f32 	%f4441, [%r21+92];
	st.shared.v2.f32 	[%r506+57344], {%f4440, %f4441};
$L__BB4_1787:
	setp.gt.s32 	%p1018, %r505, -7169;
	@%p1018 bra 	$L__BB4_1789;
	ld.shared.f32 	%f4442, [%r21+128];
	ld.shared.f32 	%f4443, [%r21+132];
	st.shared.v2.f32 	[%r506+65536], {%f4442, %f4443};
$L__BB4_1789:
	setp.gt.s32 	%p1019, %r505, -8193;
	@%p1019 bra 	$L__BB4_1791;
	ld.shared.f32 	%f4444, [%r21+136];
	ld.shared.f32 	%f4445, [%r21+140];
	st.shared.v2.f32 	[%r506+73728], {%f4444, %f4445};
$L__BB4_1791:
	setp.gt.s32 	%p1020, %r505, -9217;
	@%p1020 bra 	$L__BB4_1793;
	ld.shared.f32 	%f4446, [%r21+144];
	ld.shared.f32 	%f4447, [%r21+148];
	st.shared.v2.f32 	[%r506+81920], {%f4446, %f4447};
$L__BB4_1793:
	setp.gt.s32 	%p1021, %r505, -10241;
	@%p1021 bra 	$L__BB4_1795;
	ld.shared.f32 	%f4448, [%r21+152];
	ld.shared.f32 	%f4449, [%r21+156];
	st.shared.v2.f32 	[%r506+90112], {%f4448, %f4449};
$L__BB4_1795:
	setp.gt.s32 	%p1022, %r505, -11265;
	@%p1022 bra 	$L__BB4_1797;
	ld.shared.f32 	%f4450, [%r21+192];
	ld.shared.f32 	%f4451, [%r21+196];
	st.shared.v2.f32 	[%r506+98304], {%f4450, %f4451};
$L__BB4_1797:
	setp.gt.s32 	%p1023, %r505, -12289;
	@%p1023 bra 	$L__BB4_1799;
	ld.shared.f32 	%f4452, [%r21+200];
	ld.shared.f32 	%f4453, [%r21+204];
	st.shared.v2.f32 	[%r506+106496], {%f4452, %f4453};
$L__BB4_1799:
	setp.gt.s32 	%p1024, %r505, -13313;
	@%p1024 bra 	$L__BB4_1801;
	ld.shared.f32 	%f4454, [%r21+208];
	ld.shared.f32 	%f4455, [%r21+212];
	st.shared.v2.f32 	[%r506+114688], {%f4454, %f4455};
$L__BB4_1801:
	setp.gt.s32 	%p1025, %r505, -14337;
	@%p1025 bra 	$L__BB4_1803;
	ld.shared.f32 	%f4456, [%r21+216];
	ld.shared.f32 	%f4457, [%r21+220];
	st.shared.v2.f32 	[%r506+122880], {%f4456, %f4457};
$L__BB4_1803:
	setp.gt.s32 	%p1026, %r505, -15361;
	@%p1026 bra 	$L__BB4_1805;
	ld.shared.f32 	%f4458, [%r21+256];
	ld.shared.f32 	%f4459, [%r21+260];
	st.shared.v2.f32 	[%r506+131072], {%f4458, %f4459};
$L__BB4_1805:
	setp.gt.s32 	%p1027, %r505, -16385;
	@%p1027 bra 	$L__BB4_1807;
	ld.shared.f32 	%f4460, [%r21+264];
	ld.shared.f32 	%f4461, [%r21+268];
	st.shared.v2.f32 	[%r506+139264], {%f4460, %f4461};
$L__BB4_1807:
	setp.gt.s32 	%p1028, %r505, -17409;
	@%p1028 bra 	$L__BB4_1809;
	ld.shared.f32 	%f4462, [%r21+272];
	ld.shared.f32 	%f4463, [%r21+276];
	st.shared.v2.f32 	[%r506+147456], {%f4462, %f4463};
$L__BB4_1809:
	setp.gt.s32 	%p1029, %r505, -18433;
	@%p1029 bra 	$L__BB4_1811;
	ld.shared.f32 	%f4464, [%r21+280];
	ld.shared.f32 	%f4465, [%r21+284];
	st.shared.v2.f32 	[%r506+155648], {%f4464, %f4465};
$L__BB4_1811:
	setp.gt.s32 	%p1030, %r505, -19457;
	@%p1030 bra 	$L__BB4_1813;
	ld.shared.f32 	%f4466, [%r21+320];
	ld.shared.f32 	%f4467, [%r21+324];
	st.shared.v2.f32 	[%r506+163840], {%f4466, %f4467};
$L__BB4_1813:
	setp.gt.s32 	%p1031, %r505, -20481;
	@%p1031 bra 	$L__BB4_1815;
	ld.shared.f32 	%f4468, [%r21+328];
	ld.shared.f32 	%f4469, [%r21+332];
	st.shared.v2.f32 	[%r506+172032], {%f4468, %f4469};
$L__BB4_1815:
	setp.gt.s32 	%p1032, %r505, -21505;
	@%p1032 bra 	$L__BB4_1817;
	ld.shared.f32 	%f4470, [%r21+336];
	ld.shared.f32 	%f4471, [%r21+340];
	st.shared.v2.f32 	[%r506+180224], {%f4470, %f4471};
$L__BB4_1817:
	setp.gt.s32 	%p1033, %r505, -22529;
	@%p1033 bra 	$L__BB4_1819;
	ld.shared.f32 	%f4472, [%r21+344];
	ld.shared.f32 	%f4473, [%r21+348];
	st.shared.v2.f32 	[%r506+188416], {%f4472, %f4473};
$L__BB4_1819:
	setp.gt.s32 	%p1034, %r505, -23553;
	@%p1034 bra 	$L__BB4_1821;
	ld.shared.f32 	%f4474, [%r21+384];
	ld.shared.f32 	%f4475, [%r21+388];
	st.shared.v2.f32 	[%r506+196608], {%f4474, %f4475};
$L__BB4_1821:
	setp.gt.s32 	%p1035, %r505, -24577;
	@%p1035 bra 	$L__BB4_1823;
	ld.shared.f32 	%f4476, [%r21+392];
	ld.shared.f32 	%f4477, [%r21+396];
	st.shared.v2.f32 	[%r506+204800], {%f4476, %f4477};
$L__BB4_1823:
	setp.gt.s32 	%p1036, %r505, -25601;
	@%p1036 bra 	$L__BB4_1825;
	ld.shared.f32 	%f4478, [%r21+400];
	ld.shared.f32 	%f4479, [%r21+404];
	st.shared.v2.f32 	[%r506+212992], {%f4478, %f4479};
$L__BB4_1825:
	setp.gt.s32 	%p1037, %r505, -26625;
	@%p1037 bra 	$L__BB4_1827;
	ld.shared.f32 	%f4480, [%r21+408];
	ld.shared.f32 	%f4481, [%r21+412];
	st.shared.v2.f32 	[%r506+221184], {%f4480, %f4481};
$L__BB4_1827:
	setp.gt.s32 	%p1038, %r505, -27649;
	@%p1038 bra 	$L__BB4_1829;
	ld.shared.f32 	%f4482, [%r21+448];
	ld.shared.f32 	%f4483, [%r21+452];
	st.shared.v2.f32 	[%r506+229376], {%f4482, %f4483};
$L__BB4_1829:
	setp.gt.s32 	%p1039, %r505, -28673;
	@%p1039 bra 	$L__BB4_1831;
	ld.shared.f32 	%f4484, [%r21+456];
	ld.shared.f32 	%f4485, [%r21+460];
	st.shared.v2.f32 	[%r506+237568], {%f4484, %f4485};
$L__BB4_1831:
	setp.gt.s32 	%p1040, %r505, -29697;
	@%p1040 bra 	$L__BB4_1833;
	ld.shared.f32 	%f4486, [%r21+464];
	ld.shared.f32 	%f4487, [%r21+468];
	st.shared.v2.f32 	[%r506+245760], {%f4486, %f4487};
$L__BB4_1833:
	setp.gt.s32 	%p1041, %r505, -30721;
	@%p1041 bra 	$L__BB4_1835;
	ld.shared.f32 	%f4488, [%r21+472];
	ld.shared.f32 	%f4489, [%r21+476];
	st.shared.v2.f32 	[%r506+253952], {%f4488, %f4489};
$L__BB4_1835:
	setp.gt.s32 	%p1042, %r505, -31745;
	@%p1042 bra 	$L__BB4_1837;
	ld.shared.f32 	%f4490, [%r21+512];
	ld.shared.f32 	%f4491, [%r21+516];
	st.shared.v2.f32 	[%r506+262144], {%f4490, %f4491};
$L__BB4_1837:
	setp.gt.s32 	%p1043, %r505, -32769;
	@%p1043 bra 	$L__BB4_1839;
	ld.shared.f32 	%f4492, [%r21+520];
	ld.shared.f32 	%f4493, [%r21+524];
	st.shared.v2.f32 	[%r506+270336], {%f4492, %f4493};
$L__BB4_1839:
	setp.gt.s32 	%p1044, %r505, -33793;
	@%p1044 bra 	$L__BB4_1841;
	ld.shared.f32 	%f4494, [%r21+528];
	ld.shared.f32 	%f4495, [%r21+532];
	st.shared.v2.f32 	[%r506+278528], {%f4494, %f4495};
$L__BB4_1841:
	setp.gt.s32 	%p1045, %r505, -34817;
	@%p1045 bra 	$L__BB4_1843;
	ld.shared.f32 	%f4496, [%r21+536];
	ld.shared.f32 	%f4497, [%r21+540];
	st.shared.v2.f32 	[%r506+286720], {%f4496, %f4497};
$L__BB4_1843:
	setp.gt.s32 	%p1046, %r505, -35841;
	@%p1046 bra 	$L__BB4_1845;
	ld.shared.f32 	%f4498, [%r21+576];
	ld.shared.f32 	%f4499, [%r21+580];
	st.shared.v2.f32 	[%r506+294912], {%f4498, %f4499};
$L__BB4_1845:
	setp.gt.s32 	%p1047, %r505, -36865;
	@%p1047 bra 	$L__BB4_1847;
	ld.shared.f32 	%f4500, [%r21+584];
	ld.shared.f32 	%f4501, [%r21+588];
	st.shared.v2.f32 	[%r506+303104], {%f4500, %f4501};
$L__BB4_1847:
	setp.gt.s32 	%p1048, %r505, -37889;
	@%p1048 bra 	$L__BB4_1849;
	ld.shared.f32 	%f4502, [%r21+592];
	ld.shared.f32 	%f4503, [%r21+596];
	st.shared.v2.f32 	[%r506+311296], {%f4502, %f4503};
$L__BB4_1849:
	setp.gt.s32 	%p1049, %r505, -38913;
	@%p1049 bra 	$L__BB4_1851;
	ld.shared.f32 	%f4504, [%r21+600];
	ld.shared.f32 	%f4505, [%r21+604];
	st.shared.v2.f32 	[%r506+319488], {%f4504, %f4505};
$L__BB4_1851:
	setp.gt.s32 	%p1050, %r505, -39937;
	@%p1050 bra 	$L__BB4_1853;
	ld.shared.f32 	%f4506, [%r21+640];
	ld.shared.f32 	%f4507, [%r21+644];
	st.shared.v2.f32 	[%r506+327680], {%f4506, %f4507};
$L__BB4_1853:
	setp.gt.s32 	%p1051, %r505, -40961;
	@%p1051 bra 	$L__BB4_1855;
	ld.shared.f32 	%f4508, [%r21+648];
	ld.shared.f32 	%f4509, [%r21+652];
	st.shared.v2.f32 	[%r506+335872], {%f4508, %f4509};
$L__BB4_1855:
	setp.gt.s32 	%p1052, %r505, -41985;
	@%p1052 bra 	$L__BB4_1857;
	ld.shared.f32 	%f4510, [%r21+656];
	ld.shared.f32 	%f4511, [%r21+660];
	st.shared.v2.f32 	[%r506+344064], {%f4510, %f4511};
$L__BB4_1857:
	setp.gt.s32 	%p1053, %r505, -43009;
	@%p1053 bra 	$L__BB4_1859;
	ld.shared.f32 	%f4512, [%r21+664];
	ld.shared.f32 	%f4513, [%r21+668];
	st.shared.v2.f32 	[%r506+352256], {%f4512, %f4513};
$L__BB4_1859:
	setp.gt.s32 	%p1054, %r505, -44033;
	@%p1054 bra 	$L__BB4_1861;
	ld.shared.f32 	%f4514, [%r21+704];
	ld.shared.f32 	%f4515, [%r21+708];
	st.shared.v2.f32 	[%r506+360448], {%f4514, %f4515};
$L__BB4_1861:
	setp.gt.s32 	%p1055, %r505, -45057;
	@%p1055 bra 	$L__BB4_1863;
	ld.shared.f32 	%f4516, [%r21+712];
	ld.shared.f32 	%f4517, [%r21+716];
	st.shared.v2.f32 	[%r506+368640], {%f4516, %f4517};
$L__BB4_1863:
	setp.gt.s32 	%p1056, %r505, -46081;
	@%p1056 bra 	$L__BB4_1865;
	ld.shared.f32 	%f4518, [%r21+720];
	ld.shared.f32 	%f4519, [%r21+724];
	st.shared.v2.f32 	[%r506+376832], {%f4518, %f4519};
$L__BB4_1865:
	setp.gt.s32 	%p1057, %r505, -47105;
	@%p1057 bra 	$L__BB4_1867;
	ld.shared.f32 	%f4520, [%r21+728];
	ld.shared.f32 	%f4521, [%r21+732];
	st.shared.v2.f32 	[%r506+385024], {%f4520, %f4521};
$L__BB4_1867:
	setp.gt.s32 	%p1058, %r505, -48129;
	@%p1058 bra 	$L__BB4_1869;
	ld.shared.f32 	%f4522, [%r21+768];
	ld.shared.f32 	%f4523, [%r21+772];
	st.shared.v2.f32 	[%r506+393216], {%f4522, %f4523};
$L__BB4_1869:
	setp.gt.s32 	%p1059, %r505, -49153;
	@%p1059 bra 	$L__BB4_1871;
	ld.shared.f32 	%f4524, [%r21+776];
	ld.shared.f32 	%f4525, [%r21+780];
	st.shared.v2.f32 	[%r506+401408], {%f4524, %f4525};
$L__BB4_1871:
	setp.gt.s32 	%p1060, %r505, -50177;
	@%p1060 bra 	$L__BB4_1873;
	ld.shared.f32 	%f4526, [%r21+784];
	ld.shared.f32 	%f4527, [%r21+788];
	st.shared.v2.f32 	[%r506+409600], {%f4526, %f4527};
$L__BB4_1873:
	setp.gt.s32 	%p1061, %r505, -51201;
	@%p1061 bra 	$L__BB4_1875;
	ld.shared.f32 	%f4528, [%r21+792];
	ld.shared.f32 	%f4529, [%r21+796];
	st.shared.v2.f32 	[%r506+417792], {%f4528, %f4529};
$L__BB4_1875:
	setp.gt.s32 	%p1062, %r505, -52225;
	@%p1062 bra 	$L__BB4_1877;
	ld.shared.f32 	%f4530, [%r21+832];
	ld.shared.f32 	%f4531, [%r21+836];
	st.shared.v2.f32 	[%r506+425984], {%f4530, %f4531};
$L__BB4_1877:
	setp.gt.s32 	%p1063, %r505, -53249;
	@%p1063 bra 	$L__BB4_1879;
	ld.shared.f32 	%f4532, [%r21+840];
	ld.shared.f32 	%f4533, [%r21+844];
	st.shared.v2.f32 	[%r506+434176], {%f4532, %f4533};
$L__BB4_1879:
	setp.gt.s32 	%p1064, %r505, -54273;
	@%p1064 bra 	$L__BB4_1881;
	ld.shared.f32 	%f4534, [%r21+848];
	ld.shared.f32 	%f4535, [%r21+852];
	st.shared.v2.f32 	[%r506+442368], {%f4534, %f4535};
$L__BB4_1881:
	setp.gt.s32 	%p1065, %r505, -55297;
	@%p1065 bra 	$L__BB4_1883;
	ld.shared.f32 	%f4536, [%r21+856];
	ld.shared.f32 	%f4537, [%r21+860];
	st.shared.v2.f32 	[%r506+450560], {%f4536, %f4537};
$L__BB4_1883:
	setp.gt.s32 	%p1066, %r505, -56321;
	@%p1066 bra 	$L__BB4_1885;
	ld.shared.f32 	%f4538, [%r21+896];
	ld.shared.f32 	%f4539, [%r21+900];
	st.shared.v2.f32 	[%r506+458752], {%f4538, %f4539};
$L__BB4_1885:
	setp.gt.s32 	%p1067, %r505, -57345;
	@%p1067 bra 	$L__BB4_1887;
	ld.shared.f32 	%f4540, [%r21+904];
	ld.shared.f32 	%f4541, [%r21+908];
	st.shared.v2.f32 	[%r506+466944], {%f4540, %f4541};
$L__BB4_1887:
	setp.gt.s32 	%p1068, %r505, -58369;
	@%p1068 bra 	$L__BB4_1889;
	ld.shared.f32 	%f4542, [%r21+912];
	ld.shared.f32 	%f4543, [%r21+916];
	st.shared.v2.f32 	[%r506+475136], {%f4542, %f4543};
$L__BB4_1889:
	setp.gt.s32 	%p1069, %r505, -59393;
	@%p1069 bra 	$L__BB4_1891;
	ld.shared.f32 	%f4544, [%r21+920];
	ld.shared.f32 	%f4545, [%r21+924];
	st.shared.v2.f32 	[%r506+483328], {%f4544, %f4545};
$L__BB4_1891:
	setp.gt.s32 	%p1070, %r505, -60417;
	@%p1070 bra 	$L__BB4_1893;
	ld.shared.f32 	%f4546, [%r21+960];
	ld.shared.f32 	%f4547, [%r21+964];
	st.shared.v2.f32 	[%r506+491520], {%f4546, %f4547};
$L__BB4_1893:
	setp.gt.s32 	%p1071, %r505, -61441;
	@%p1071 bra 	$L__BB4_1895;
	ld.shared.f32 	%f4548, [%r21+968];
	ld.shared.f32 	%f4549, [%r21+972];
	st.shared.v2.f32 	[%r506+499712], {%f4548, %f4549};
$L__BB4_1895:
	setp.gt.s32 	%p1072, %r505, -62465;
	@%p1072 bra 	$L__BB4_1897;
	ld.shared.f32 	%f4550, [%r21+976];
	ld.shared.f32 	%f4551, [%r21+980];
	st.shared.v2.f32 	[%r506+507904], {%f4550, %f4551};
$L__BB4_1897:
	setp.gt.s32 	%p1073, %r505, -63489;
	@%p1073 bra 	$L__BB4_1899;
	ld.shared.f32 	%f4552, [%r21+984];
	ld.shared.f32 	%f4553, [%r21+988];
	st.shared.v2.f32 	[%r506+516096], {%f4552, %f4553};
$L__BB4_1899:
	add.s32 	%r1798, %r1798, 1;
	setp.ne.s32 	%p1074, %r1798, 16;
	@%p1074 bra 	$L__BB4_1577;
$L__BB4_1900:
	ld.param.u64 	%rd593, [_Z24fft_kernel_radix4_matmulILi1024ELj1EEvP6float2_param_0];
	mov.u32 	%r619, %tid.x;
	mov.u32 	%r620, %ntid.y;
	mov.u32 	%r621, %ntid.x;
	cvta.to.global.u64 	%rd128, %rd593;
	mul.lo.s32 	%r622, %r621, %r620;
	setp.gt.u32 	%p1075, %r622, 341;
	bar.sync 	0;
	mov.b32 	%r1838, 0;
	@%p1075 bra 	$L__BB4_1911;
	mul.lo.s32 	%r1637, %r1, %r621;
	add.s32 	%r1832, %r1637, %r619;
	and.b32  	%r1838, %r4, 2044;
	neg.s32 	%r1837, %r1838;
	add.s32 	%r1638, %r1, %r620;
	mul.lo.s32 	%r1639, %r621, %r1638;
	add.s32 	%r1836, %r619, %r1639;
	shl.b32 	%r627, %r622, 2;
	shl.b32 	%r1640, %r1639, 3;
	mov.u32 	%r1641, s_data;
	add.s32 	%r628, %r1641, %r1640;
	shl.b32 	%r1835, %r619, 3;
	shl.b32 	%r630, %r622, 5;
	shl.b32 	%r1642, %r620, 1;
	add.s32 	%r1643, %r1, %r1642;
	mul.lo.s32 	%r1644, %r621, %r1643;
	add.s32 	%r1834, %r619, %r1644;
	shl.b32 	%r1645, %r1644, 3;
	add.s32 	%r632, %r1641, %r1645;
	mad.lo.s32 	%r1646, %r620, 3, %r1;
	mul.lo.s32 	%r1647, %r621, %r1646;
	add.s32 	%r1833, %r619, %r1647;
	shl.b32 	%r1648, %r1647, 3;
	add.s32 	%r634, %r1641, %r1648;
	shl.b32 	%r1649, %r1637, 3;
	add.s32 	%r635, %r1641, %r1649;
$L__BB4_1902:
	setp.gt.u32 	%p1076, %r1832, 1023;
	@%p1076 bra 	$L__BB4_1904;
	mul.wide.u32 	%rd583, %r1832, 8;
	add.s64 	%rd584, %rd128, %rd583;
	add.s32 	%r1650, %r635, %r1835;
	ld.shared.v2.f32 	{%f4554, %f4555}, [%r1650];
	st.global.v2.f32 	[%rd584], {%f4554, %f4555};
$L__BB4_1904:
	setp.gt.u32 	%p1077, %r1836, 1023;
	@%p1077 bra 	$L__BB4_1906;
	mul.wide.u32 	%rd585, %r1836, 8;
	add.s64 	%rd586, %rd128, %rd585;
	add.s32 	%r1651, %r628, %r1835;
	ld.shared.v2.f32 	{%f4556, %f4557}, [%r1651];
	st.global.v2.f32 	[%rd586], {%f4556, %f4557};
$L__BB4_1906:
	setp.gt.u32 	%p1078, %r1834, 1023;
	@%p1078 bra 	$L__BB4_1908;
	mul.wide.u32 	%rd587, %r1834, 8;
	add.s64 	%rd588, %rd128, %rd587;
	add.s32 	%r1652, %r632, %r1835;
	ld.shared.v2.f32 	{%f4558, %f4559}, [%r1652];
	st.global.v2.f32 	[%rd588], {%f4558, %f4559};
$L__BB4_1908:
	setp.gt.u32 	%p1079, %r1833, 1023;
	@%p1079 bra 	$L__BB4_1910;
	mul.wide.u32 	%rd589, %r1833, 8;
	add.s64 	%rd590, %rd128, %rd589;
	add.s32 	%r1653, %r634, %r1835;
	ld.shared.v2.f32 	{%f4560, %f4561}, [%r1653];
	st.global.v2.f32 	[%rd590], {%f4560, %f4561};
$L__BB4_1910:
	add.s32 	%r1837, %r1837, 4;
	add.s32 	%r1836, %r1836, %r627;
	add.s32 	%r1835, %r1835, %r630;
	add.s32 	%r1834, %r1834, %r627;
	add.s32 	%r1833, %r1833, %r627;
	add.s32 	%r1832, %r1832, %r627;
	setp.ne.s32 	%p1080, %r1837, 0;
	@%p1080 bra 	$L__BB4_1902;
$L__BB4_1911:
	setp.eq.s32 	%p1081, %r5, 0;
	@%p1081 bra 	$L__BB4_1916;
	mad.lo.s32 	%r1654, %r620, %r1838, %r1;
	mad.lo.s32 	%r1840, %r621, %r1654, %r619;
	shl.b32 	%r1655, %r1840, 3;
	mov.u32 	%r1656, s_data;
	add.s32 	%r1841, %r1656, %r1655;
	shl.b32 	%r651, %r622, 3;
	mul.wide.u32 	%rd591, %r1840, 8;
	add.s64 	%rd636, %rd128, %rd591;
	mul.wide.u32 	%rd592, %r620, %r621;
	shl.b64 	%rd130, %rd592, 3;
	neg.s32 	%r1839, %r5;
$L__BB4_1913:
	.pragma "nounroll";
	setp.gt.u32 	%p1082, %r1840, 1023;
	@%p1082 bra 	$L__BB4_1915;
	ld.shared.v2.f32 	{%f4562, %f4563}, [%r1841];
	st.global.v2.f32 	[%rd636], {%f4562, %f4563};
$L__BB4_1915:
	add.s32 	%r1841, %r1841, %r651;
	add.s64 	%rd636, %rd636, %rd130;
	add.s32 	%r1840, %r1840, %r622;
	add.s32 	%r1839, %r1839, 1;
	setp.ne.s32 	%p1083, %r1839, 0;
	@%p1083 bra 	$L__BB4_1913;
$L__BB4_1916:
	ret;

}
	// .globl	_Z24fft_kernel_radix4_matmulILi4096ELj1EEvP6float2
.visible .entry _Z24fft_kernel_radix4_matmulILi4096ELj1EEvP6float2(
	.param .u64 .ptr .align 1 _Z24fft_kernel_radix4_matmulILi4096ELj1EEvP6float2_param_0
)
{
	.local .align 4 .b8 	__local_depot5[28];
	.reg .b64 	%SP;
	.reg .b64 	%SPL;
	.reg .pred 	%p<1084>;
	.reg .b16 	%rs<853>;
	.reg .b32 	%r<1852>;
	.reg .b32 	%f<5372>;
	.reg .b64 	%rd<632>;
	.reg .b64 	%fd<81>;
	// demoted variable
	.shared .align 2 .b8 _ZZ24fft_kernel_radix4_matmulILi4096ELj1EEvP6float2E9_a_matrix[512];
	// demoted variable
	.shared .align 2 .b8 _ZZ24fft_kernel_radix4_matmulILi4096ELj1EEvP6float2E9_b_matrix[512];
	// demoted variable
	.shared .align 4 .b8 _ZZ24fft_kernel_radix4_matmulILi4096ELj1EEvP6float2E7_output[1024];
	mov.u64 	%SPL, __local_depot5;
	ld.param.u64 	%rd129, [_Z24fft_kernel_radix4_matmulILi4096ELj1EEvP6float2_param_0];
	cvta.to.global.u64 	%rd1, %rd129;
	add.u64 	%rd2, %SPL, 0;
	add.u64 	%rd3, %SPL, 0;
	mov.u32 	%r660, %tid.x;
	mov.u32 	%r1, %tid.y;
	mov.u32 	%r661, %ntid.x;
	mov.u32 	%r662, %ntid.y;
	mul.lo.s32 	%r2, %r661, %r662;
	mad.lo.s32 	%r3, %r1, %r661, %r660;
	div.u32 	%r663, 4095, %r2;
	add.s32 	%r4, %r663, 1;
	and.b32  	%r5, %r4, 3;
	setp.gt.u32 	%p1, %r2, 1365;
	mov.b32 	%r1669, 0;
	@%p1 bra 	$L__BB5_11;
	and.b32  	%r1669, %r4, 8188;
	shl.b32 	%r665, %r3, 10;
	and.b32  	%r7, %r665, 3072;
	mov.b32 	%r1667, 0;
$L__BB5_2:
	mad.lo.s32 	%r9, %r1667, %r2, %r3;
	setp.gt.u32 	%p2, %r9, 4095;
	@%p2 bra 	$L__BB5_4;
	shl.b32 	%r666, %r9, 6;
	and.b32  	%r667, %r666, 768;
	or.b32  	%r668, %r667, %r7;
	shl.b32 	%r669, %r9, 2;
	and.b32  	%r670, %r669, 192;
	or.b32  	%r671, %r670, %r668;
	shr.u32 	%r672, %r9, 2;
	and.b32  	%r673, %r672, 48;
	or.b32  	%r674, %r673, %r671;
	shr.u32 	%r675, %r9, 6;
	and.b32  	%r676, %r675, 12;
	or.b32  	%r677, %r676, %r674;
	shr.u32 	%r678, %r9, 10;
	or.b32  	%r679, %r678, %r677;
	mul.wide.u32 	%rd132, %r679, 8;
	add.s64 	%rd133, %rd1, %rd132;
	ld.global.v2.f32 	{%f1737, %f1738}, [%rd133];
	shl.b32 	%r680, %r9, 3;
	mov.u32 	%r681, s_data;
	add.s32 	%r682, %r681, %r680;
	st.shared.v2.f32 	[%r682], {%f1737, %f1738};
$L__BB5_4:
	add.s32 	%r10, %r9, %r2;
	setp.gt.u32 	%p3, %r10, 4095;
	@%p3 bra 	$L__BB5_6;
	shl.b32 	%r683, %r10, 10;
	and.b32  	%r684, %r683, 3072;
	shl.b32 	%r685, %r10, 6;
	and.b32  	%r686, %r685, 768;
	or.b32  	%r687, %r686, %r684;
	shl.b32 	%r688, %r10, 2;
	and.b32  	%r689, %r688, 192;
	or.b32  	%r690, %r689, %r687;
	shr.u32 	%r691, %r10, 2;
	and.b32  	%r692, %r691, 48;
	or.b32  	%r693, %r692, %r690;
	shr.u32 	%r694, %r10, 6;
	and.b32  	%r695, %r694, 12;
	or.b32  	%r696, %r695, %r693;
	shr.u32 	%r697, %r10, 10;
	or.b32  	%r698, %r697, %r696;
	mul.wide.u32 	%rd134, %r698, 8;
	add.s64 	%rd135, %rd1, %rd134;
	ld.global.v2.f32 	{%f1739, %f1740}, [%rd135];
	shl.b32 	%r699, %r10, 3;
	mov.u32 	%r700, s_data;
	add.s32 	%r701, %r700, %r699;
	st.shared.v2.f32 	[%r701], {%f1739, %f1740};
$L__BB5_6:
	add.s32 	%r11, %r10, %r2;
	setp.gt.u32 	%p4, %r11, 4095;
	@%p4 bra 	$L__BB5_8;
	shl.b32 	%r702, %r11, 10;
	and.b32  	%r703, %r702, 3072;
	shl.b32 	%r704, %r11, 6;
	and.b32  	%r705, %r704, 768;
	or.b32  	%r706, %r705, %r703;
	shl.b32 	%r707, %r11, 2;
	and.b32  	%r708, %r707, 192;
	or.b32  	%r709, %r708, %r706;
	shr.u32 	%r710, %r11, 2;
	and.b32  	%r711, %r710, 48;
	or.b32  	%r712, %r711, %r709;
	shr.u32 	%r713, %r11, 6;
	and.b32  	%r714, %r713, 12;
	or.b32  	%r715, %r714, %r712;
	shr.u32 	%r716, %r11, 10;
	or.b32  	%r717, %r716, %r715;
	mul.wide.u32 	%rd136, %r717, 8;
	add.s64 	%rd137, %rd1, %rd136;
	ld.global.v2.f32 	{%f1741, %f1742}, [%rd137];
	shl.b32 	%r718, %r11, 3;
	mov.u32 	%r719, s_data;
	add.s32 	%r720, %r719, %r718;
	st.shared.v2.f32 	[%r720], {%f1741, %f1742};
$L__BB5_8:
	add.s32 	%r12, %r11, %r2;
	setp.gt.u32 	%p5, %r12, 4095;
	@%p5 bra 	$L__BB5_10;
	shl.b32 	%r721, %r12, 10;
	and.b32  	%r722, %r721, 3072;
	shl.b32 	%r723, %r12, 6;
	and.b32  	%r724, %r723, 768;
	or.b32  	%r725, %r724, %r722;
	shl.b32 	%r726, %r12, 2;
	and.b32  	%r727, %r726, 192;
	or.b32  	%r728, %r727, %r725;
	shr.u32 	%r729, %r12, 2;
	and.b32  	%r730, %r729, 48;
	or.b32  	%r731, %r730, %r728;
	shr.u32 	%r732, %r12, 6;
	and.b32  	%r733, %r732, 12;
	or.b32  	%r734, %r733, %r731;
	shr.u32 	%r735, %r12, 10;
	or.b32  	%r736, %r735, %r734;
	mul.wide.u32 	%rd138, %r736, 8;
	add.s64 	%rd139, %rd1, %rd138;
	ld.global.v2.f32 	{%f1743, %f1744}, [%rd139];
	shl.b32 	%r737, %r12, 3;
	mov.u32 	%r738, s_data;
	add.s32 	%r739, %r738, %r737;
	st.shared.v2.f32 	[%r739], {%f1743, %f1744};
$L__BB5_10:
	add.s32 	%r1667, %r1667, 4;
	setp.ne.s32 	%p6, %r1667, %r1669;
	@%p6 bra 	$L__BB5_2;
$L__BB5_11:
	setp.eq.s32 	%p7, %r5, 0;
	@%p7 bra 	$L__BB5_16;
	mov.b32 	%r1670, 0;
$L__BB5_13:
	.pragma "nounroll";
	mad.lo.s32 	%r17, %r1669, %r2, %r3;
	setp.gt.u32 	%p8, %r17, 4095;
	@%p8 bra 	$L__BB5_15;
	shl.b32 	%r741, %r17, 10;
	and.b32  	%r742, %r741, 3072;
	shl.b32 	%r743, %r17, 6;
	and.b32  	%r744, %r743, 768;
	or.b32  	%r745, %r744, %r742;
	shl.b32 	%r746, %r17, 2;
	and.b32  	%r747, %r746, 192;
	or.b32  	%r748, %r747, %r745;
	shr.u32 	%r749, %r17, 2;
	and.b32  	%r750, %r749, 48;
	or.b32  	%r751, %r750, %r748;
	shr.u32 	%r752, %r17, 6;
	and.b32  	%r753, %r752, 12;
	or.b32  	%r754, %r753, %r751;
	shr.u32 	%r755, %r17, 10;
	or.b32  	%r756, %r755, %r754;
	mul.wide.u32 	%rd140, %r756, 8;
	add.s64 	%rd141, %rd1, %rd140;
	ld.global.v2.f32 	{%f1745, %f1746}, [%rd141];
	shl.b32 	%r757, %r17, 3;
	mov.u32 	%r758, s_data;
	add.s32 	%r759, %r758, %r757;
	st.shared.v2.f32 	[%r759], {%f1745, %f1746};
$L__BB5_15:
	add.s32 	%r1669, %r1669, 1;
	add.s32 	%r1670, %r1670, 1;
	setp.ne.s32 	%p9, %r1670, %r5;
	@%p9 bra 	$L__BB5_13;
$L__BB5_16:
	bar.sync 	0;
	shl.b32 	%r760, %r1, 9;
	mov.u32 	%r761, _ZZ24fft_kernel_radix4_matmulILi4096ELj1EEvP6float2E9_a_matrix;
	add.s32 	%r20, %r761, %r760;
	shl.b32 	%r762, %r1, 10;
	mov.u32 	%r763, _ZZ24fft_kernel_radix4_matmulILi4096ELj1EEvP6float2E7_output;
	add.s32 	%r21, %r763, %r762;
	setp.gt.u32 	%p10, %r1, 63;
	@%p10 bra 	$L__BB5_275;
	mov.f32 	%f1759, 0f80000000;
	mul.rn.f32 	%f1760, %f1759, %f1759;
	add.f32 	%f1761, %f1760, 0f00000000;
	fma.rn.f32 	%f1762, %f1760, 0f37CBAC00, 0fBAB607ED;
	fma.rn.f32 	%f1763, %f1762, %f1760, 0f3D2AAABB;
	fma.rn.f32 	%f1764, %f1763, %f1760, 0fBEFFFFFF;
	fma.rn.f32 	%f1747, %f1764, %f1761, 0f3F800000;
	fma.rn.f32 	%f1765, %f1760, 0f80000000, 0f00000000;
	fma.rn.f32 	%f1766, %f1760, 0fB94D4153, 0f3C0885E4;
	fma.rn.f32 	%f1767, %f1766, %f1760, 0fBE2AAAA8;
	mul.f32 	%f1748, %f1767, %f1765;
	// begin inline asm
	{  cvt.rn.f16.f32 %rs13, %f1747;}

	// end inline asm
	// begin inline asm
	{  cvt.rn.f16.f32 %rs14, %f1748;}

	// end inline asm
	neg.f32 	%f1749, %f1748;
	// begin inline asm
	{  cvt.rn.f16.f32 %rs15, %f1749;}

	// end inline asm
	mov.f32 	%f1768, 0fB33BBD2E;
	mul.rn.f32 	%f1769, %f1768, %f1768;
	fma.rn.f32 	%f1770, %f1769, 0fB33BBD2E, 0f00000000;
	fma.rn.f32 	%f1771, %f1769, 0fB94D4153, 0f3C0885E4;
	fma.rn.f32 	%f1772, %f1771, %f1769, 0fBE2AAAA8;
	fma.rn.f32 	%f1750, %f1772, %f1770, 0fB33BBD2E;
	add.f32 	%f1773, %f1769, 0f00000000;
	fma.rn.f32 	%f1774, %f1769, 0f37CBAC00, 0fBAB607ED;
	fma.rn.f32 	%f1775, %f1774, %f1769, 0f3D2AAABB;
	fma.rn.f32 	%f1776, %f1775, %f1769, 0fBEFFFFFF;
	fma.rn.f32 	%f1777, %f1776, %f1773, 0f3F800000;
	mov.f32 	%f1778, 0f00000000;
	sub.f32 	%f1751, %f1778, %f1777;
	// begin inline asm
	{  cvt.rn.f16.f32 %rs16, %f1750;}

	// end inline asm
	// begin inline asm
	{  cvt.rn.f16.f32 %rs17, %f1751;}

	// end inline asm
	neg.f32 	%f1752, %f1751;
	// begin inline asm
	{  cvt.rn.f16.f32 %rs18, %f1752;}

	// end inline asm
	mov.f32 	%f1779, 0fB3BBBD2E;
	mul.rn.f32 	%f1780, %f1779, %f1779;
	add.f32 	%f1781, %f1780, 0f00000000;
	fma.rn.f32 	%f1782, %f1780, 0f37CBAC00, 0fBAB607ED;
	fma.rn.f32 	%f1783, %f1782, %f1780, 0f3D2AAABB;
	fma.rn.f32 	%f1784, %f1783, %f1780, 0fBEFFFFFF;
	fma.rn.f32 	%f1785, %f1784, %f1781, 0f3F800000;
	sub.f32 	%f1753, %f1778, %f1785;
	fma.rn.f32 	%f1786, %f1780, 0fB3BBBD2E, 0f00000000;
	fma.rn.f32 	%f1787, %f1780, 0fB94D4153, 0f3C0885E4;
	fma.rn.f32 	%f1788, %f1787, %f1780, 0fBE2AAAA8;
	fma.rn.f32 	%f1789, %f1788, %f1786, 0fB3BBBD2E;
	sub.f32 	%f1754, %f1778, %f1789;
	// begin inline asm
	{  cvt.rn.f16.f32 %rs19, %f1753;}

	// end inline asm
	// begin inline asm
	{  cvt.rn.f16.f32 %rs20, %f1754;}

	// end inline asm
	neg.f32 	%f1755, %f1754;
	// begin inline asm
	{  cvt.rn.f16.f32 %rs21, %f1755;}

	// end inline asm
	mov.f32 	%f1790, 0fB24CDE2E;
	mul.rn.f32 	%f1791, %f1790, %f1790;
	fma.rn.f32 	%f1792, %f1791, 0fB24CDE2E, 0f00000000;
	fma.rn.f32 	%f1793, %f1791, 0fB94D4153, 0f3C0885E4;
	fma.rn.f32 	%f1794, %f1793, %f1791, 0fBE2AAAA8;
	fma.rn.f32 	%f1795, %f1794, %f1792, 0fB24CDE2E;
	sub.f32 	%f1756, %f1778, %f1795;
	add.f32 	%f1796, %f1791, 0f00000000;
	fma.rn.f32 	%f1797, %f1791, 0f37CBAC00, 0fBAB607ED;
	fma.rn.f32 	%f1798, %f1797, %f1791, 0f3D2AAABB;
	fma.rn.f32 	%f1799, %f1798, %f1791, 0fBEFFFFFF;
	fma.rn.f32 	%f1757, %f1799, %f1796, 0f3F800000;
	// begin inline asm
	{  cvt.rn.f16.f32 %rs22, %f1756;}

	// end inline asm
	// begin inline asm
	{  cvt.rn.f16.f32 %rs23, %f1757;}

	// end inline asm
	neg.f32 	%f1758, %f1757;
	// begin inline asm
	{  cvt.rn.f16.f32 %rs24, %f1758;}

	// end inline asm
	mov.u32 	%r765, s_data;
	mov.u32 	%r1671, %r1;
$L__BB5_18:
	shl.b32 	%r23, %r1671, 6;
	setp.gt.s32 	%p11, %r23, 4095;
	shl.b32 	%r764, %r1671, 9;
	add.s32 	%r24, %r765, %r764;
	mov.f32 	%f4564, 0f00000000;
	mov.f32 	%f4565, %f4564;
	@%p11 bra 	$L__BB5_20;
	ld.shared.v2.f32 	{%f4564, %f4565}, [%r24];
$L__BB5_20:
	// begin inline asm
	{  cvt.rn.f16.f32 %rs25, %f4564;}

	// end inline asm
	st.shared.u16 	[%r20], %rs25;
	// begin inline asm
	{  cvt.rn.f16.f32 %rs26, %f4565;}

	// end inline asm
	st.shared.u16 	[%r20+2], %rs26;
	setp.gt.s32 	%p12, %r23, 4094;
	mov.f32 	%f4566, 0f00000000;
	mov.f32 	%f4567, %f4566;
	@%p12 bra 	$L__BB5_22;
	ld.shared.v2.f32 	{%f4566, %f4567}, [%r24+8];
$L__BB5_22:
	// begin inline asm
	{  cvt.rn.f16.f32 %rs27, %f4566;}

	// end inline asm
	st.shared.u16 	[%r20+4], %rs27;
	// begin inline asm
	{  cvt.rn.f16.f32 %rs28, %f4567;}

	// end inline asm
	st.shared.u16 	[%r20+6], %rs28;
	setp.gt.s32 	%p13, %r23, 4093;
	mov.f32 	%f4568, 0f00000000;
	mov.f32 	%f4569, %f4568;
	@%p13 bra 	$L__BB5_24;
	ld.shared.v2.f32 	{%f4568, %f4569}, [%r24+16];
$L__BB5_24:
	// begin inline asm
	{  cvt.rn.f16.f32 %rs29, %f4568;}

	// end inline asm
	st.shared.u16 	[%r20+8], %rs29;
	// begin inline asm
	{  cvt.rn.f16.f32 %rs30, %f4569;}

	// end inline asm
	st.shared.u16 	[%r20+10], %rs30;
	setp.gt.s32 	%p14, %r23, 4092;
	mov.f32 	%f4570, 0f00000000;
	mov.f32 	%f4571, %f4570;
	@%p14 bra 	$L__BB5_26;
	ld.shared.v2.f32 	{%f4570, %f4571}, [%r24+24];
$L__BB5_26:
	// begin inline asm
	{  cvt.rn.f16.f32 %rs31, %f4570;}

	// end inline asm
	st.shared.u16 	[%r20+12], %rs31;
	// begin inline asm
	{  cvt.rn.f16.f32 %rs32, %f4571;}

	// end inline asm
	st.shared.u16 	[%r20+14], %rs32;
	setp.gt.s32 	%p15, %r23, 4091;
	mov.f32 	%f4572, 0f00000000;
	mov.f32 	%f4573, %f4572;
	@%p15 bra 	$L__BB5_28;
	ld.shared.v2.f32 	{%f4572, %f4573}, [%r24+32];
$L__BB5_28:
	// begin inline asm
	{  cvt.rn.f16.f32 %rs33, %f4572;}

	// end inline asm
	st.shared.u16 	[%r20+32], %rs33;
	// begin inline asm
	{  cvt.rn.f16.f32 %rs34, %f4573;}

	// end inline asm
	st.shared.u16 	[%r20+34], %rs34;
	setp.gt.s32 	%p16, %r23, 4090;
	mov.f32 	%f4574, 0f00000000;
	mov.f32 	%f4575, %f4574;
	@%p16 bra 	$L__BB5_30;
	ld.shared.v2.f32 	{%f4574, %f4575}, [%r24+40];
$L__BB5_30:
	// begin inline asm
	{  cvt.rn.f16.f32 %rs35, %f4574;}

	// end inline asm
	st.shared.u16 	[%r20+36], %rs35;
	// begin inline asm
	{  cvt.rn.f16.f32 %rs36, %f4575;}

	// end inline asm
	st.shared.u16 	[%r20+38], %rs36;
	setp.gt.s32 	%p17, %r23, 4089;
	mov.f32 	%f4576, 0f00000000;
	mov.f32 	%f4577, %f4576;
	@%p17 bra 	$L__BB5_32;
	ld.shared.v2.f32 	{%f4576, %f4577}, [%r24+48];
$L__BB5_32:
	// begin inline asm
	{  cvt.rn.f16.f32 %rs37, %f4576;}

	// end inline asm
	st.shared.u16 	[%r20+40], %rs37;
	// begin inline asm
	{  cvt.rn.f16.f32 %rs38, %f4577;}

	// end inline asm
	st.shared.u16 	[%r20+42], %rs38;
	setp.gt.s32 	%p18, %r23, 4088;
	mov.f32 	%f4578, 0f00000000;
	mov.f32 	%f4579, %f4578;
	@%p18 bra 	$L__BB5_34;
	ld.shared.v2.f32 	{%f4578, %f4579}, [%r24+56];
$L__BB5_34:
	// begin inline asm
	{  cvt.rn.f16.f32 %rs39, %f4578;}

	// end inline asm
	st.shared.u16 	[%r20+44], %rs39;
	// begin inline asm
	{  cvt.rn.f16.f32 %rs40, %f4579;}

	// end inline asm
	st.shared.u16 	[%r20+46], %rs40;
	setp.gt.s32 	%p19, %r23, 4087;
	mov.f32 	%f4580, 0f00000000;
	mov.f32 	%f4581, %f4580;
	@%p19 bra 	$L__BB5_36;
	ld.shared.v2.f32 	{%f4580, %f4581}, [%r24+64];
$L__BB5_36:
	// begin inline asm
	{  cvt.rn.f16.f32 %rs41, %f4580;}

	// end inline asm
	st.shared.u16 	[%r20+64], %rs41;
	// begin inline asm
	{  cvt.rn.f16.f32 %rs42, %f4581;}

	// end inline asm
	st.shared.u16 	[%r20+66], %rs42;
	setp.gt.s32 	%p20, %r23, 4086;
	mov.f32 	%f4582, 0f00000000;
	mov.f32 	%f4583, %f4582;
	@%p20 bra 	$L__BB5_38;
	ld.shared.v2.f32 	{%f4582, %f4583}, [%r24+72];
$L__BB5_38:
	// begin inline asm
	{  cvt.rn.f16.f32 %rs43, %f4582;}

	// end inline asm
	st.shared.u16 	[%r20+68], %rs43;
	// begin inline asm
	{  cvt.rn.f16.f32 %rs44, %f4583;}

	// end inline asm
	st.shared.u16 	[%r20+70], %rs44;
	setp.gt.s32 	%p21, %r23, 4085;
	mov.f32 	%f4584, 0f00000000;
	mov.f32 	%f4585, %f4584;
	@%p21 bra 	$L__BB5_40;
	ld.shared.v2.f32 	{%f4584, %f4585}, [%r24+80];
$L__BB5_40:
	// begin inline asm
	{  cvt.rn.f16.f32 %rs45, %f4584;}

	// end inline asm
	st.shared.u16 	[%r20+72], %rs45;
	// begin inline asm
	{  cvt.rn.f16.f32 %rs46, %f4585;}

	// end inline asm
	st.shared.u16 	[%r20+74], %rs46;
	setp.gt.s32 	%p22, %r23, 4084;
	mov.f32 	%f4586, 0f00000000;
	mov.f32 	%f4587, %f4586;
	@%p22 bra 	$L__BB5_42;
	ld.shared.v2.f32 	{%f4586, %f4587}, [%r24+88];
$L__BB5_42:
	// begin inline asm
	{  cvt.rn.f16.f32 %rs47, %f4586;}

	// end inline asm
	st.shared.u16 	[%r20+76], %rs47;
	// begin inline asm
	{  cvt.rn.f16.f32 %rs48, %f4587;}

	// end inline asm
	st.shared.u16 	[%r20+78], %rs48;
	setp.gt.s32 	%p23, %r23, 4083;
	mov.f32 	%f4588, 0f00000000;
	mov.f32 	%f4589, %f4588;
	@%p23 bra 	$L__BB5_44;
	ld.shared.v2.f32 	{%f4588, %f4589}, [%r24+96];
$L__BB5_44:
	// begin inline asm
	{  cvt.rn.f16.f32 %rs49, %f4588;}

	// end inline asm
	st.shared.u16 	[%r20+96], %rs49;
	// begin inline asm
	{  cvt.rn.f16.f32 %rs50, %f4589;}

	// end inline asm
	st.shared.u16 	[%r20+98], %rs50;
	setp.gt.s32 	%p24, %r23, 4082;
	mov.f32 	%f4590, 0f00000000;
	mov.f32 	%f4591, %f4590;
	@%p24 bra 	$L__BB5_46;
	ld.shared.v2.f32 	{%f4590, %f4591}, [%r24+104];
$L__BB5_46:
	// begin inline asm
	{  cvt.rn.f16.f32 %rs51, %f4590;}

	// end inline asm
	st.shared.u16 	[%r20+100], %rs51;
	// begin inline asm
	{  cvt.rn.f16.f32 %rs52, %f4591;}

	// end inline asm
	st.shared.u16 	[%r20+102], %rs52;
	setp.gt.s32 	%p25, %r23, 4081;
	mov.f32 	%f4592, 0f00000000;
	mov.f32 	%f4593, %f4592;
	@%p25 bra 	$L__BB5_48;
	ld.shared.v2.f32 	{%f4592, %f4593}, [%r24+112];
$L__BB5_48:
	// begin inline asm
	{  cvt.rn.f16.f32 %rs53, %f4592;}

	// end inline asm
	st.shared.u16 	[%r20+104], %rs53;
	// begin inline asm
	{  cvt.rn.f16.f32 %rs54, %f4593;}

	// end inline asm
	st.shared.u16 	[%r20+106], %rs54;
	setp.gt.s32 	%p26, %r23, 4080;
	mov.f32 	%f4594, 0f00000000;
	mov.f32 	%f4595, %f4594;
	@%p26 bra 	$L__BB5_50;
	ld.shared.v2.f32 	{%f4594, %f4595}, [%r24+120];
$L__BB5_50:
	// begin inline asm
	{  cvt.rn.f16.f32 %rs55, %f4594;}

	// end inline asm
	st.shared.u16 	[%r20+108], %rs55;
	// begin inline asm
	{  cvt.rn.f16.f32 %rs56, %f4595;}

	// end inline asm
	st.shared.u16 	[%r20+110], %rs56;
	setp.gt.s32 	%p27, %r23, 4079;
	mov.f32 	%f4596, 0f00000000;
	mov.f32 	%f4597, %f4596;
	@%p27 bra 	$L__BB5_52;
	ld.shared.v2.f32 	{%f4596, %f4597}, [%r24+128];
$L__BB5_52:
	// begin inline asm
	{  cvt.rn.f16.f32 %rs57, %f4596;}

	// end inline asm
	st.shared.u16 	[%r20+128], %rs57;
	// begin inline asm
	{  cvt.rn.f16.f32 %rs58, %f4597;}

	// end inline asm
	st.shared.u16 	[%r20+130], %rs58;
	setp.gt.s32 	%p28, %r23, 4078;
	mov.f32 	%f4598, 0f00000000;
	mov.f32 	%f4599, %f4598;
	@%p28 bra 	$L__BB5_54;
	ld.shared.v2.f32 	{%f4598, %f4599}, [%r24+136];
$L__BB5_54:
	// begin inline asm
	{  cvt.rn.f16.f32 %rs59, %f4598;}

	// end inline asm
	st.shared.u16 	[%r20+132], %rs59;
	// begin inline asm
	{  cvt.rn.f16.f32 %rs60, %f4599;}

	// end inline asm
	st.shared.u16 	[%r20+134], %rs60;
	setp.gt.s32 	%p29, %r23, 4077;
	mov.f32 	%f4600, 0f00000000;
	mov.f32 	%f4601, %f4600;
	@%p29 bra 	$L__BB5_56;
	ld.shared.v2.f32 	{%f4600, %f4601}, [%r24+144];
$L__BB5_56:
	// begin inline asm
	{  cvt.rn.f16.f32 %rs61, %f4600;}

	// end inline asm
	st.shared.u16 	[%r20+136], %rs61;
	// begin inline asm
	{  cvt.rn.f16.f32 %rs62, %f4601;}

	// end inline asm
	st.shared.u16 	[%r20+138], %rs62;
	setp.gt.s32 	%p30, %r23, 4076;
	mov.f32 	%f4602, 0f00000000;
	mov.f32 	%f4603, %f4602;
	@%p30 bra 	$L__BB5_58;
	ld.shared.v2.f32 	{%f4602, %f4603}, [%r24+152];
$L__BB5_58:
	// begin inline asm
	{  cvt.rn.f16.f32 %rs63, %f4602;}

	// end inline asm
	st.shared.u16 	[%r20+140], %rs63;
	// begin inline asm
	{  cvt.rn.f16.f32 %rs64, %f4603;}

	// end inline asm
	st.shared.u16 	[%r20+142], %rs64;
	setp.gt.s32 	%p31, %r23, 4075;
	mov.f32 	%f4604, 0f00000000;
	mov.f32 	%f4605, %f4604;
	@%p31 bra 	$L__BB5_60;
	ld.shared.v2.f32 	{%f4604, %f4605}, [%r24+160];
$L__BB5_60:
	// begin inline asm
	{  cvt.rn.f16.f32 %rs65, %f4604;}

	// end inline asm
	st.shared.u16 	[%r20+160], %rs65;
	// begin inline asm
	{  cvt.rn.f16.f32 %rs66, %f4605;}

	// end inline asm
	st.shared.u16 	[%r20+162], %rs66;
	setp.gt.s32 	%p32, %r23, 4074;
	mov.f32 	%f4606, 0f00000000;
	mov.f32 	%f4607, %f4606;
	@%p32 bra 	$L__BB5_62;
	ld.shared.v2.f32 	{%f4606, %f4607}, [%r24+168];
$L__BB5_62:
	// begin inline asm
	{  cvt.rn.f16.f32 %rs67, %f4606;}

	// end inline asm
	st.shared.u16 	[%r20+164], %rs67;
	// begin inline asm
	{  cvt.rn.f16.f32 %rs68, %f4607;}

	// end inline asm
	st.shared.u16 	[%r20+166], %rs68;
	setp.gt.s32 	%p33, %r23, 4073;
	mov.f32 	%f4608, 0f00000000;
	mov.f32 	%f4609, %f4608;
	@%p33 bra 	$L__BB5_64;
	ld.shared.v2.f32 	{%f4608, %f4609}, [%r24+176];
$L__BB5_64:
	// begin inline asm
	{  cvt.rn.f16.f32 %rs69, %f4608;}

	// end inline asm
	st.shared.u16 	[%r20+168], %rs69;
	// begin inline asm
	{  cvt.rn.f16.f32 %rs70, %f4609;}

	// end inline asm
	st.shared.u16 	[%r20+170], %rs70;
	setp.gt.s32 	%p34, %r23, 4072;
	mov.f32 	%f4610, 0f00000000;
	mov.f32 	%f4611, %f4610;
	@%p34 bra 	$L__BB5_66;
	ld.shared.v2.f32 	{%f4610, %f4611}, [%r24+184];
$L__BB5_66:
	// begin inline asm
	{  cvt.rn.f16.f32 %rs71, %f4610;}

	// end inline asm
	st.shared.u16 	[%r20+172], %rs71;
	// begin inline asm
	{  cvt.rn.f16.f32 %rs72, %f4611;}

	// end inline asm
	st.shared.u16 	[%r20+174], %rs72;
	setp.gt.s32 	%p35, %r23, 4071;
	mov.f32 	%f4612, 0f00000000;
	mov.f32 	%f4613, %f4612;
	@%p35 bra 	$L__BB5_68;
	ld.shared.v2.f32 	{%f4612, %f4613}, [%r24+192];
$L__BB5_68:
	// begin inline asm
	{  cvt.rn.f16.f32 %rs73, %f4612;}

	// end inline asm
	st.shared.u16 	[%r20+192], %rs73;
	// begin inline asm
	{  cvt.rn.f16.f32 %rs74, %f4613;}

	// end inline asm
	st.shared.u16 	[%r20+194], %rs74;
	setp.gt.s32 	%p36, %r23, 4070;
	mov.f32 	%f4614, 0f00000000;
	mov.f32 	%f4615, %f4614;
	@%p36 bra 	$L__BB5_70;
	ld.shared.v2.f32 	{%f4614, %f4615}, [%r24+200];
$L__BB5_70:
	// begin inline asm
	{  cvt.rn.f16.f32 %rs75, %f4614;}

	// end inline asm
	st.shared.u16 	[%r20+196], %rs75;
	// begin inline asm
	{  cvt.rn.f16.f32 %rs76, %f4615;}

	// end inline asm
	st.shared.u16 	[%r20+198], %rs76;
	setp.gt.s32 	%p37, %r23, 4069;
	mov.f32 	%f4616, 0f00000000;
	mov.f32 	%f4617, %f4616;
	@%p37 bra 	$L__BB5_72;
	ld.shared.v2.f32 	{%f4616, %f4617}, [%r24+208];
$L__BB5_72:
	// begin inline asm
	{  cvt.rn.f16.f32 %rs77, %f4616;}

	// end inline asm
	st.shared.u16 	[%r20+200], %rs77;
	// begin inline asm
	{  cvt.rn.f16.f32 %rs78, %f4617;}

	// end inline asm
	st.shared.u16 	[%r20+202], %rs78;
	setp.gt.s32 	%p38, %r23, 4068;
	mov.f32 	%f4618, 0f00000000;
	mov.f32 	%f4619, %f4618;
	@%p38 bra 	$L__BB5_74;
	ld.shared.v2.f32 	{%f4618, %f4619}, [%r24+216];
$L__BB5_74:
	// begin inline asm
	{  cvt.rn.f16.f32 %rs79, %f4618;}

	// end inline asm
	st.shared.u16 	[%r20+204], %rs79;
	// begin inline asm
	{  cvt.rn.f16.f32 %rs80, %f4619;}

	// end inline asm
	st.shared.u16 	[%r20+206], %rs80;
	setp.gt.s32 	%p39, %r23, 4067;
	mov.f32 	%f4620, 0f00000000;
	mov.f32 	%f4621, %f4620;
	@%p39 bra 	$L__BB5_76;
	ld.shared.v2.f32 	{%f4620, %f4621}, [%r24+224];
$L__BB5_76:
	// begin inline asm
	{  cvt.rn.f16.f32 %rs81, %f4620;}

	// end inline asm
	st.shared.u16 	[%r20+224], %rs81;
	// begin inline asm
	{  cvt.rn.f16.f32 %rs82, %f4621;}

	// end inline asm
	st.shared.u16 	[%r20+226], %rs82;
	setp.gt.s32 	%p40, %r23, 4066;
	mov.f32 	%f4622, 0f00000000;
	mov.f32 	%f4623, %f4622;
	@%p40 bra 	$L__BB5_78;
	ld.shared.v2.f32 	{%f4622, %f4623}, [%r24+232];
$L__BB5_78:
	// begin inline asm
	{  cvt.rn.f16.f32 %rs83, %f4622;}

	// end inline asm
	st.shared.u16 	[%r20+228], %rs83;
	// begin inline asm
	{  cvt.rn.f16.f32 %rs84, %f4623;}

	// end inline asm
	st.shared.u16 	[%r20+230], %rs84;
	setp.gt.s32 	%p41, %r23, 4065;
	mov.f32 	%f4624, 0f00000000;
	mov.f32 	%f4625, %f4624;
	@%p41 bra 	$L__BB5_80;
	ld.shared.v2.f32 	{%f4624, %f4625}, [%r24+240];
$L__BB5_80:
	// begin inline asm
	{  cvt.rn.f16.f32 %rs85, %f4624;}

	// end inline asm
	st.shared.u16 	[%r20+232], %rs85;
	// begin inline asm
	{  cvt.rn.f16.f32 %rs86, %f4625;}

	// end inline asm
	st.shared.u16 	[%r20+234], %rs86;
	setp.gt.s32 	%p42, %r23, 4064;
	mov.f32 	%f4626, 0f00000000;
	mov.f32 	%f4627, %f4626;
	@%p42 bra 	$L__BB5_82;
	ld.shared.v2.f32 	{%f4626, %f4627}, [%r24+248];
$L__BB5_82:
	// begin inline asm
	{  cvt.rn.f16.f32 %rs87, %f4626;}

	// end inline asm
	st.shared.u16 	[%r20+236], %rs87;
	// begin inline asm
	{  cvt.rn.f16.f32 %rs88, %f4627;}

	// end inline asm
	st.shared.u16 	[%r20+238], %rs88;
	setp.gt.s32 	%p43, %r23, 4063;
	mov.f32 	%f4628, 0f00000000;
	mov.f32 	%f4629, %f4628;
	@%p43 bra 	$L__BB5_84;
	ld.shared.v2.f32 	{%f4628, %f4629}, [%r24+256];
$L__BB5_84:
	// begin inline asm
	{  cvt.rn.f16.f32 %rs89, %f4628;}

	// end inline asm
	st.shared.u16 	[%r20+256], %rs89;
	// begin inline asm
	{  cvt.rn.f16.f32 %rs90, %f4629;}

	// end inline asm
	st.shared.u16 	[%r20+258], %rs90;
	setp.gt.s32 	%p44, %r23, 4062;
	mov.f32 	%f4630, 0f00000000;
	mov.f32 	%f4631, %f4630;
	@%p44 bra 	$L__BB5_86;
	ld.shared.v2.f32 	{%f4630, %f4631}, [%r24+264];
$L__BB5_86:
	// begin inline asm
	{  cvt.rn.f16.f32 %rs91, %f4630;}

	// end inline asm
	st.shared.u16 	[%r20+260], %rs91;
	// begin inline asm
	{  cvt.rn.f16.f32 %rs92, %f4631;}

	// end inline asm
	st.shared.u16 	[%r20+262], %rs92;
	setp.gt.s32 	%p45, %r23, 4061;
	mov.f32 	%f4632, 0f00000000;
	mov.f32 	%f4633, %f4632;
	@%p45 bra 	$L__BB5_88;
	ld.shared.v2.f32 	{%f4632, %f4633}, [%r24+272];
$L__BB5_88:
	// begin inline asm
	{  cvt.rn.f16.f32 %rs93, %f4632;}

	// end inline asm
	st.shared.u16 	[%r20+264], %rs93;
	// begin inline asm
	{  cvt.rn.f16.f32 %rs94, %f4633;}

	// end inline asm
	st.shared.u16 	[%r20+266], %rs94;
	setp.gt.s32 	%p46, %r23, 4060;
	mov.f32 	%f4634, 0f00000000;
	mov.f32 	%f4635, %f4634;
	@%p46 bra 	$L__BB5_90;
	ld.shared.v2.f32 	{%f4634, %f4635}, [%r24+280];
$L__BB5_90:
	// begin inline asm
	{  cvt.rn.f16.f32 %rs95, %f4634;}

	// end inline asm
	st.shared.u16 	[%r20+268], %rs95;
	// begin inline asm
	{  cvt.rn.f16.f32 %rs96, %f4635;}

	// end inline asm
	st.shared.u16 	[%r20+270], %rs96;
	setp.gt.s32 	%p47, %r23, 4059;
	mov.f32 	%f4636, 0f00000000;
	mov.f32 	%f4637, %f4636;
	@%p47 bra 	$L__BB5_92;
	ld.shared.v2.f32 	{%f4636, %f4637}, [%r24+288];
$L__BB5_92:
	// begin inline asm
	{  cvt.rn.f16.f32 %rs97, %f4636;}

	// end inline asm
	st.shared.u16 	[%r20+288], %rs97;
	// begin inline asm
	{  cvt.rn.f16.f32 %rs98, %f4637;}

	// end inline asm
	st.shared.u16 	[%r20+290], %rs98;
	setp.gt.s32 	%p48, %r23, 4058;
	mov.f32 	%f4638, 0f00000000;
	mov.f32 	%f4639, %f4638;
	@%p48 bra 	$L__BB5_94;
	ld.shared.v2.f32 	{%f4638, %f4639}, [%r24+296];
$L__BB5_94:
	// begin inline asm
	{  cvt.rn.f16.f32 %rs99, %f4638;}

	// end inline asm
	st.shared.u16 	[%r20+292], %rs99;
	// begin inline asm
	{  cvt.rn.f16.f32 %rs100, %f4639;}

	// end inline asm
	st.shared.u16 	[%r20+294], %rs100;
	setp.gt.s32 	%p49, %r23, 4057;
	mov.f32 	%f4640, 0f00000000;
	mov.f32 	%f4641, %f4640;
	@%p49 bra 	$L__BB5_96;
	ld.shared.v2.f32 	{%f4640, %f4641}, [%r24+304];
$L__BB5_96:
	// begin inline asm
	{  cvt.rn.f16.f32 %rs101, %f4640;}

	// end inline asm
	st.shared.u16 	[%r20+296], %rs101;
	// begin inline asm
	{  cvt.rn.f16.f32 %rs102, %f4641;}

	// end inline asm
	st.shared.u16 	[%r20+298], %rs102;
	setp.gt.s32 	%p50, %r23, 4056;
	mov.f32 	%f4642, 0f00000000;
	mov.f32 	%f4643, %f4642;
	@%p50 bra 	$L__BB5_98;
	ld.shared.v2.f32 	{%f4642, %f4643}, [%r24+312];
$L__BB5_98:
	// begin inline asm
	{  cvt.rn.f16.f32 %rs103, %f4642;}

	// end inline asm
	st.shared.u16 	[%r20+300], %rs103;
	// begin inline asm
	{  cvt.rn.f16.f32 %rs104, %f4643;}

	// end inline asm
	st.shared.u16 	[%r20+302], %rs104;
	setp.gt.s32 	%p51, %r23, 4055;
	mov.f32 	%f4644, 0f00000000;
	mov.f32 	%f4645, %f4644;
	@%p51 bra 	$L__BB5_100;
	ld.shared.v2.f32 	{%f4644, %f4645}, [%r24+320];
$L__BB5_100:
	// begin inline asm
	{  cvt.rn.f16.f32 %rs105, %f4644;}

	// end inline asm
	st.shared.u16 	[%r20+320], %rs105;
	// begin inline asm
	{  cvt.rn.f16.f32 %rs106, %f4645;}

	// end inline asm
	st.shared.u16 	[%r20+322], %rs106;
	setp.gt.s32 	%p52, %r23, 4054;
	mov.f32 	%f4646, 0f00000000;
	mov.f32 	%f4647, %f4646;
	@%p52 bra 	$L__BB5_102;
	ld.shared.v2.f32 	{%f4646, %f4647}, [%r24+328];
$L__BB5_102:
	// begin inline asm
	{  cvt.rn.f16.f32 %rs107, %f4646;}

	// end inline asm
	st.shared.u16 	[%r20+324], %rs107;
	// begin inline asm
	{  cvt.rn.f16.f32 %rs108, %f4647;}

	// end inline asm
	st.shared.u16 	[%r20+326], %rs108;
	setp.gt.s32 	%p53, %r23, 4053;
	mov.f32 	%f4648, 0f00000000;
	mov.f32 	%f4649, %f4648;
	@%p53 bra 	$L__BB5_104;
	ld.shared.v2.f32 	{%f4648, %f4649}, [%r24+336];
$L__BB5_104:
	// begin inline asm
	{  cvt.rn.f16.f32 %rs109, %f4648;}

	// end inline asm
	st.shared.u16 	[%r20+328], %rs109;
	// begin inline asm
	{  cvt.rn.f16.f32 %rs110, %f4649;}

	// end inline asm
	st.shared.u16 	[%r20+330], %rs110;
	setp.gt.s32 	%p54, %r23, 4052;
	mov.f32 	%f4650, 0f00000000;
	mov.f32 	%f4651, %f4650;
	@%p54 bra 	$L__BB5_106;
	ld.shared.v2.f32 	{%f4650, %f4651}, [%r24+344];
$L__BB5_106:
	// begin inline asm
	{  cvt.rn.f16.f32 %rs111, %f4650;}

	// end inline asm
	st.shared.u16 	[%r20+332], %rs111;
	// begin inline asm
	{  cvt.rn.f16.f32 %rs112, %f4651;}

	// end inline asm
	st.shared.u16 	[%r20+334], %rs112;
	setp.gt.s32 	%p55, %r23, 4051;
	mov.f32 	%f4652, 0f00000000;
	mov.f32 	%f4653, %f4652;
	@%p55 bra 	$L__BB5_108;
	ld.shared.v2.f32 	{%f4652, %f4653}, [%r24+352];
$L__BB5_108:
	// begin inline asm
	{  cvt.rn.f16.f32 %rs113, %f4652;}

	// end inline asm
	st.shared.u16 	[%r20+352], %rs113;
	// begin inline asm
	{  cvt.rn.f16.f32 %rs114, %f4653;}

	// end inline asm
	st.shared.u16 	[%r20+354], %rs114;
	setp.gt.s32 	%p56, %r23, 4050;
	mov.f32 	%f4654, 0f00000000;
	mov.f32 	%f4655, %f4654;
	@%p56 bra 	$L__BB5_110;
	ld.shared.v2.f32 	{%f4654, %f4655}, [%r24+360];
$L__BB5_110:
	// begin inline asm
	{  cvt.rn.f16.f32 %rs115, %f4654;}

	// end inline asm
	st.shared.u16 	[%r20+356], %rs115;
	// begin inline asm
	{  cvt.rn.f16.f32 %rs116, %f4655;}

	// end inline asm
	st.shared.u16 	[%r20+358], %rs116;
	setp.gt.s32 	%p57, %r23, 4049;
	mov.f32 	%f4656, 0f00000000;
	mov.f32 	%f4657, %f4656;
	@%p57 bra 	$L__BB5_112;
	ld.shared.v2.f32 	{%f4656, %f4657}, [%r24+368];
$L__BB5_112:
	// begin inline asm
	{  cvt.rn.f16.f32 %rs117, %f4656;}

	// end inline asm
	st.shared.u16 	[%r20+360], %rs117;
	// begin inline asm
	{  cvt.rn.f16.f32 %rs118, %f4657;}

	// end inline asm
	st.shared.u16 	[%r20+362], %rs118;
	setp.gt.s32 	%p58, %r23, 4048;
	mov.f32 	%f4658, 0f00000000;
	mov.f32 	%f4659, %f4658;
	@%p58 bra 	$L__BB5_114;
	ld.shared.v2.f32 	{%f4658, %f4659}, [%r24+376];
$L__BB5_114:
	// begin inline asm
	{  cvt.rn.f16.f32 %rs119, %f4658;}

	// end inline asm
	st.shared.u16 	[%r20+364], %rs119;
	// begin inline asm
	{  cvt.rn.f16.f32 %rs120, %f4659;}

	// end inline asm
	st.shared.u16 	[%r20+366], %rs120;
	setp.gt.s32 	%p59, %r23, 4047;
	mov.f32 	%f4660, 0f00000000;
	mov.f32 	%f4661, %f4660;
	@%p59 bra 	$L__BB5_116;
	ld.shared.v2.f32 	{%f4660, %f4661}, [%r24+384];
$L__BB5_116:
	// begin inline asm
	{  cvt.rn.f16.f32 %rs121, %f4660;}

	// end inline asm
	st.shared.u16 	[%r20+384], %rs121;
	// begin inline asm
	{  cvt.rn.f16.f32 %rs122, %f4661;}

	// end inline asm
	st.shared.u16 	[%r20+386], %rs122;
	setp.gt.s32 	%p60, %r23, 4046;
	mov.f32 	%f4662, 0f00000000;
	mov.f32 	%f4663, %f4662;
	@%p60 bra 	$L__BB5_118;
	ld.shared.v2.f32 	{%f4662, %f4663}, [%r24+392];
$L__BB5_118:
	// begin inline asm
	{  cvt.rn.f16.f32 %rs123, %f4662;}

	// end inline asm
	st.shared.u16 	[%r20+388], %rs123;
	// begin inline asm
	{  cvt.rn.f16.f32 %rs124, %f4663;}

	// end inline asm
	st.shared.u16 	[%r20+390], %rs124;
	setp.gt.s32 	%p61, %r23, 4045;
	mov.f32 	%f4664, 0f00000000;
	mov.f32 	%f4665, %f4664;
	@%p61 bra 	$L__BB5_120;
	ld.shared.v2.f32 	{%f4664, %f4665}, [%r24+400];
$L__BB5_120:
	// begin inline asm
	{  cvt.rn.f16.f32 %rs125, %f4664;}

	// end inline asm
	st.shared.u16 	[%r20+392], %rs125;
	// begin inline asm
	{  cvt.rn.f16.f32 %rs126, %f4665;}

	// end inline asm
	st.shared.u16 	[%r20+394], %rs126;
	setp.gt.s32 	%p62, %r23, 4044;
	mov.f32 	%f4666, 0f00000000;
	mov.f32 	%f4667, %f4666;
	@%p62 bra 	$L__BB5_122;
	ld.shared.v2.f32 	{%f4666, %f4667}, [%r24+408];
$L__BB5_122:
	// begin inline asm
	{  cvt.rn.f16.f32 %rs127, %f4666;}

	// end inline asm
	st.shared.u16 	[%r20+396], %rs127;
	// begin inline asm
	{  cvt.rn.f16.f32 %rs128, %f4667;}

	// end inline asm
	st.shared.u16 	[%r20+398], %rs128;
	setp.gt.s32 	%p63, %r23, 4043;
	mov.f32 	%f4668, 0f00000000;
	mov.f32 	%f4669, %f4668;
	@%p63 bra 	$L__BB5_124;
	ld.shared.v2.f32 	{%f4668, %f4669}, [%r24+416];
$L__BB5_124:
	// begin inline asm
	{  cvt.rn.f16.f32 %rs129, %f4668;}

	// end inline asm
	st.shared.u16 	[%r20+416], %rs129;
	// begin inline asm
	{  cvt.rn.f16.f32 %rs130, %f4669;}

	// end inline asm
	st.shared.u16 	[%r20+418], %rs130;
	setp.gt.s32 	%p64, %r23, 4042;
	mov.f32 	%f4670, 0f00000000;
	mov.f32 	%f4671, %f4670;
	@%p64 bra 	$L__BB5_126;
	ld.shared.v2.f32 	{%f4670, %f4671}, [%r24+424];
$L__BB5_126:
	// begin inline asm
	{  cvt.rn.f16.f32 %rs131, %f4670;}

	// end inline asm
	st.shared.u16 	[%r20+420], %rs131;
	// begin inline asm
	{  cvt.rn.f16.f32 %rs132, %f4671;}

	// end inline asm
	st.shared.u16 	[%r20+422], %rs132;
	setp.gt.s32 	%p65, %r23, 4041;
	mov.f32 	%f4672, 0f00000000;
	mov.f32 	%f4673, %f4672;
	@%p65 bra 	$L__BB5_128;
	ld.shared.v2.f32 	{%f4672, %f4673}, [%r24+432];
$L__BB5_128:
	// begin inline asm
	{  cvt.rn.f16.f32 %rs133, %f4672;}

	// end inline asm
	st.shared.u16 	[%r20+424], %rs133;
	// begin inline asm
	{  cvt.rn.f16.f32 %rs134, %f4673;}

	// end inline asm
	st.shared.u16 	[%r20+426], %rs134;
	setp.gt.s32 	%p66, %r23, 4040;
	mov.f32 	%f4674, 0f00000000;
	mov.f32 	%f4675, %f4674;
	@%p66 bra 	$L__BB5_130;
	ld.shared.v2.f32 	{%f4674, %f4675}, [%r24+440];
$L__BB5_130:
	// begin inline asm
	{  cvt.rn.f16.f32 %rs135, %f4674;}

	// end inline asm
	st.shared.u16 	[%r20+428], %rs135;
	// begin inline asm
	{  cvt.rn.f16.f32 %rs136, %f4675;}

	// end inline asm
	st.shared.u16 	[%r20+430], %rs136;
	setp.gt.s32 	%p67, %r23, 4039;
	mov.f32 	%f4676, 0f00000000;
	mov.f32 	%f4677, %f4676;
	@%p67 bra 	$L__BB5_132;
	ld.shared.v2.f32 	{%f4676, %f4677}, [%r24+448];
$L__BB5_132:
	// begin inline asm
	{  cvt.rn.f16.f32 %rs137, %f4676;}

	// end inline asm
	st.shared.u16 	[%r20+448], %rs137;
	// begin inline asm
	{  cvt.rn.f16.f32 %rs138, %f4677;}

	// end inline asm
	st.shared.u16 	[%r20+450], %rs138;
	setp.gt.s32 	%p68, %r23, 4038;
	mov.f32 	%f4678, 0f00000000;
	mov.f32 	%f4679, %f4678;
	@%p68 bra 	$L__BB5_134;
	ld.shared.v2.f32 	{%f4678, %f4679}, [%r24+456];
$L__BB5_134:
	// begin inline asm
	{  cvt.rn.f16.f32 %rs139, %f4678;}

	// end inline asm
	st.shared.u16 	[%r20+452], %rs139;
	// begin inline asm
	{  cvt.rn.f16.f32 %rs140, %f4679;}

	// end inline asm
	st.shared.u16 	[%r20+454], %rs140;
	setp.gt.s32 	%p69, %r23, 4037;
	mov.f32 	%f4680, 0f00000000;
	mov.f32 	%f4681, %f4680;
	@%p69 bra 	$L__BB5_136;
	ld.shared.v2.f32 	{%f4680, %f4681}, [%r24+464];
$L__BB5_136:
	// begin inline asm
	{  cvt.rn.f16.f32 %rs141, %f4680;}

	// end inline asm
	st.shared.u16 	[%r20+456], %rs141;
	// begin inline asm
	{  cvt.rn.f16.f32 %rs142, %f4681;}

	// end inline asm
	st.shared.u16 	[%r20+458], %rs142;
	setp.gt.s32 	%p70, %r23, 4036;
	mov.f32 	%f4682, 0f00000000;
	mov.f32 	%f4683, %f4682;
	@%p70 bra 	$L__BB5_138;
	ld.shared.v2.f32 	{%f4682, %f4683}, [%r24+472];
$L__BB5_138:
	// begin inline asm
	{  cvt.rn.f16.f32 %rs143, %f4682;}

	// end inline asm
	st.shared.u16 	[%r20+460], %rs143;
	// begin inline asm
	{  cvt.rn.f16.f32 %rs144, %f4683;}

	// end inline asm
	st.shared.u16 	[%r20+462], %rs144;
	setp.gt.s32 	%p71, %r23, 4035;
	mov.f32 	%f4684, 0f00000000;
	mov.f32 	%f4685, %f4684;
	@%p71 bra 	$L__BB5_140;
	ld.shared.v2.f32 	{%f4684, %f4685}, [%r24+480];
$L__BB5_140:
	// begin inline asm
	{  cvt.rn.f16.f32 %rs145, %f4684;}

	// end inline asm
	st.shared.u16 	[%r20+480], %rs145;
	// begin inline asm
	{  cvt.rn.f16.f32 %rs146, %f4685;}

	// end inline asm
	st.shared.u16 	[%r20+482], %rs146;
	setp.gt.s32 	%p72, %r23, 4034;
	mov.f32 	%f4686, 0f00000000;
	mov.f32 	%f4687, %f4686;
	@%p72 bra 	$L__BB5_142;
	ld.shared.v2.f32 	{%f4686, %f4687}, [%r24+488];
$L__BB5_142:
	// begin inline asm
	{  cvt.rn.f16.f32 %rs147, %f4686;}

	// end inline asm
	st.shared.u16 	[%r20+484], %rs147;
	// begin inline asm
	{  cvt.rn.f16.f32 %rs148, %f4687;}

	// end inline asm
	st.shared.u16 	[%r20+486], %rs148;
	setp.gt.s32 	%p73, %r23, 4033;
	mov.f32 	%f4688, 0f00000000;
	mov.f32 	%f4689, %f4688;
	@%p73 bra 	$L__BB5_144;
	ld.shared.v2.f32 	{%f4688, %f4689}, [%r24+496];
$L__BB5_144:
	// begin inline asm
	{  cvt.rn.f16.f32 %rs149, %f4688;}

	// end inline asm
	st.shared.u16 	[%r20+488], %rs149;
	// begin inline asm
	{  cvt.rn.f16.f32 %rs150, %f4689;}

	// end inline asm
	st.shared.u16 	[%r20+490], %rs150;
	setp.gt.s32 	%p74, %r23, 4032;
	mov.f32 	%f4690, 0f00000000;
	mov.f32 	%f4691, %f4690;
	@%p74 bra 	$L__BB5_146;
	ld.shared.v2.f32 	{%f4690, %f4691}, [%r24+504];
$L__BB5_146:
	setp.gt.s32 	%p75, %r23, 4095;
	// begin inline asm
	{  cvt.rn.f16.f32 %rs151, %f4690;}

	// end inline asm
	st.shared.u16 	[%r20+492], %rs151;
	// begin inline asm
	{  cvt.rn.f16.f32 %rs152, %f4691;}

	// end inline asm
	st.shared.u16 	[%r20+494], %rs152;
	shl.b32 	%r766, %r1, 9;
	mov.u32 	%r767, _ZZ24fft_kernel_radix4_matmulILi4096ELj1EEvP6float2E9_b_matrix;
	add.s32 	%r768, %r767, %r766;
	st.shared.u16 	[%r768], %rs13;
	st.shared.u16 	[%r768+2], %rs14;
	st.shared.u16 	[%r768+32], %rs15;
	st.shared.u16 	[%r768+34], %rs13;
	st.shared.u16 	[%r768+4], %rs13;
	st.shared.u16 	[%r768+6], %rs14;
	st.shared.u16 	[%r768+36], %rs15;
	st.shared.u16 	[%r768+38], %rs13;
	st.shared.u16 	[%r768+8], %rs13;
	st.shared.u16 	[%r768+10], %rs14;
	st.shared.u16 	[%r768+40], %rs15;
	st.shared.u16 	[%r768+42], %rs13;
	st.shared.u16 	[%r768+12], %rs13;
	st.shared.u16 	[%r768+14], %rs14;
	st.shared.u16 	[%r768+44], %rs15;
	st.shared.u16 	[%r768+46], %rs13;
	st.shared.u16 	[%r768+64], %rs13;
	st.shared.u16 	[%r768+66], %rs14;
	st.shared.u16 	[%r768+96], %rs15;
	st.shared.u16 	[%r768+98], %rs13;
	st.shared.u16 	[%r768+68], %rs16;
	st.shared.u16 	[%r768+70], %rs17;
	st.shared.u16 	[%r768+100], %rs18;
	st.shared.u16 	[%r768+102], %rs16;
	st.shared.u16 	[%r768+72], %rs19;
	st.shared.u16 	[%r768+74], %rs20;
	st.shared.u16 	[%r768+104], %rs21;
	st.shared.u16 	[%r768+106], %rs19;
	st.shared.u16 	[%r768+76], %rs22;
	st.shared.u16 	[%r768+78], %rs23;
	st.shared.u16 	[%r768+108], %rs24;
	st.shared.u16 	[%r768+110], %rs22;
	st.shared.u16 	[%r768+128], %rs13;
	st.shared.u16 	[%r768+130], %rs14;
	st.shared.u16 	[%r768+160], %rs15;
	st.shared.u16 	[%r768+162], %rs13;
	st.shared.u16 	[%r768+132], %rs19;
	st.shared.u16 	[%r768+134], %rs20;
	st.shared.u16 	[%r768+164], %rs21;
	st.shared.u16 	[%r768+166], %rs19;
	st.shared.u16 	[%r768+136], %rs13;
	st.shared.u16 	[%r768+138], %rs14;
	st.shared.u16 	[%r768+168], %rs15;
	st.shared.u16 	[%r768+170], %rs13;
	st.shared.u16 	[%r768+140], %rs19;
	st.shared.u16 	[%r768+142], %rs20;
	st.shared.u16 	[%r768+172], %rs21;
	st.shared.u16 	[%r768+174], %rs19;
	st.shared.u16 	[%r768+192], %rs13;
	st.shared.u16 	[%r768+194], %rs14;
	st.shared.u16 	[%r768+224], %rs15;
	st.shared.u16 	[%r768+226], %rs13;
	st.shared.u16 	[%r768+196], %rs22;
	st.shared.u16 	[%r768+198], %rs23;
	st.shared.u16 	[%r768+228], %rs24;
	st.shared.u16 	[%r768+230], %rs22;
	st.shared.u16 	[%r768+200], %rs19;
	st.shared.u16 	[%r768+202], %rs20;
	st.shared.u16 	[%r768+232], %rs21;
	st.shared.u16 	[%r768+234], %rs19;
	st.shared.u16 	[%r768+204], %rs16;
	st.shared.u16 	[%r768+206], %rs17;
	st.shared.u16 	[%r768+236], %rs18;
	st.shared.u16 	[%r768+238], %rs16;
	mov.b32 	%r769, 16;
	wmma.load.a.sync.aligned.row.m16n16k16.shared.f16 	{%r770, %r771, %r772, %r773, %r774, %r775, %r776, %r777}, [%r20], %r769;
	wmma.load.b.sync.aligned.row.m16n16k16.shared.f16 	{%r778, %r779, %r780, %r781, %r782, %r783, %r784, %r785}, [%r768], %r769;
	mov.f32 	%f1992, 0f00000000;
	wmma.mma.sync.aligned.row.row.m16n16k16.f32.f32 {%f1993, %f1994, %f1995, %f1996, %f1997, %f1998, %f1999, %f2000}, {%r770, %r771, %r772, %r773, %r774, %r775, %r776, %r777}, {%r778, %r779, %r780, %r781, %r782, %r783, %r784, %r785}, {%f1992, %f1992, %f1992, %f1992, %f1992, %f1992, %f1992, %f1992};
	wmma.store.d.sync.aligned.row.m16n16k16.shared.f32 	[%r21], {%f1993, %f1994, %f1995, %f1996, %f1997, %f1998, %f1999, %f2000}, %r769;
	@%p75 bra 	$L__BB5_148;
	ld.shared.f32 	%f2001, [%r21];
	ld.shared.f32 	%f2002, [%r21+4];
	st.shared.v2.f32 	[%r24], {%f2001, %f2002};
$L__BB5_148:
	setp.gt.s32 	%p76, %r23, 4094;
	@%p76 bra 	$L__BB5_150;
	ld.shared.f32 	%f2003, [%r21+8];
	ld.shared.f32 	%f2004, [%r21+12];
	st.shared.v2.f32 	[%r24+8], {%f2003, %f2004};
$L__BB5_150:
	setp.gt.s32 	%p77, %r23, 4093;
	@%p77 bra 	$L__BB5_152;
	ld.shared.f32 	%f2005, [%r21+16];
	ld.shared.f32 	%f2006, [%r21+20];
	st.shared.v2.f32 	[%r24+16], {%f2005, %f2006};
$L__BB5_152:
	setp.gt.s32 	%p78, %r23, 4092;
	@%p78 bra 	$L__BB5_154;
	ld.shared.f32 	%f2007, [%r21+24];
	ld.shared.f32 	%f2008, [%r21+28];
	st.shared.v2.f32 	[%r24+24], {%f2007, %f2008};
$L__BB5_154:
	setp.gt.s32 	%p79, %r23, 4091;
	@%p79 bra 	$L__BB5_156;
	ld.shared.f32 	%f2009, [%r21+64];
	ld.shared.f32 	%f2010, [%r21+68];
	st.shared.v2.f32 	[%r24+32], {%f2009, %f2010};
$L__BB5_156:
	setp.gt.s32 	%p80, %r23, 4090;
	@%p80 bra 	$L__BB5_158;
	ld.shared.f32 	%f2011, [%r21+72];
	ld.shared.f32 	%f2012, [%r21+76];
	st.shared.v2.f32 	[%r24+40], {%f2011, %f2012};
$L__BB5_158:
	setp.gt.s32 	%p81, %r23, 4089;
	@%p81 bra 	$L__BB5_160;
	ld.shared.f32 	%f2013, [%r21+80];
	ld.shared.f32 	%f2014, [%r21+84];
	st.shared.v2.f32 	[%r24+48], {%f2013, %f2014};
$L__BB5_160:
	setp.gt.s32 	%p82, %r23, 4088;
	@%p82 bra 	$L__BB5_162;
	ld.shared.f32 	%f2015, [%r21+88];
	ld.shared.f32 	%f2016, [%r21+92];
	st.shared.v2.f32 	[%r24+56], {%f2015, %f2016};
$L__BB5_162:
	setp.gt.s32 	%p83, %r23, 4087;
	@%p83 bra 	$L__BB5_164;
	ld.shared.f32 	%f2017, [%r21+128];
	ld.shared.f32 	%f2018, [%r21+132];
	st.shared.v2.f32 	[%r24+64], {%f2017, %f2018};
$L__BB5_164:
	setp.gt.s32 	%p84, %r23, 4086;
	@%p84 bra 	$L__BB5_166;
	ld.shared.f32 	%f2019, [%r21+136];
	ld.shared.f32 	%f2020, [%r21+140];
	st.shared.v2.f32 	[%r24+72], {%f2019, %f2020};
$L__BB5_166:
	setp.gt.s32 	%p85, %r23, 4085;
	@%p85 bra 	$L__BB5_168;
	ld.shared.f32 	%f2021, [%r21+144];
	ld.shared.f32 	%f2022, [%r21+148];
	st.shared.v2.f32 	[%r24+80], {%f2021, %f2022};
$L__BB5_168:
	setp.gt.s32 	%p86, %r23, 4084;
	@%p86 bra 	$L__BB5_170;
	ld.shared.f32 	%f2023, [%r21+152];
	ld.shared.f32 	%f2024, [%r21+156];
	st.shared.v2.f32 	[%r24+88], {%f2023, %f2024};
$L__BB5_170:
	setp.gt.s32 	%p87, %r23, 4083;
	@%p87 bra 	$L__BB5_172;
	ld.shared.f32 	%f2025, [%r21+192];
	ld.shared.f32 	%f2026, [%r21+196];
	st.shared.v2.f32 	[%r24+96], {%f2025, %f2026};
$L__BB5_172:
	setp.gt.s32 	%p88, %r23, 4082;
	@%p88 bra 	$L__BB5_174;
	ld.shared.f32 	%f2027, [%r21+200];
	ld.shared.f32 	%f2028, [%r21+204];
	st.shared.v2.f32 	[%r24+104], {%f2027, %f2028};
$L__BB5_174:
	setp.gt.s32 	%p89, %r23, 4081;
	@%p89 bra 	$L__BB5_176;
	ld.shared.f32 	%f2029, [%r21+208];
	ld.shared.f32 	%f2030, [%r21+212];
	st.shared.v2.f32 	[%r24+112], {%f2029, %f2030};
$L__BB5_176:
	setp.gt.s32 	%p90, %r23, 4080;
	@%p90 bra 	$L__BB5_178;
	ld.shared.f32 	%f2031, [%r21+216];
	ld.shared.f32 	%f2032, [%r21+220];
	st.shared.v2.f32 	[%r24+120], {%f2031, %f2032};
$L__BB5_178:
	setp.gt.s32 	%p91, %r23, 4079;
	@%p91 bra 	$L__BB5_180;
	ld.shared.f32 	%f2033, [%r21+256];
	ld.shared.f32 	%f2034, [%r21+260];
	st.shared.v2.f32 	[%r24+128], {%f2033, %f2034};
$L__BB5_180:
	setp.gt.s32 	%p92, %r23, 4078;
	@%p92 bra 	$L__BB5_182;
	ld.shared.f32 	%f2035, [%r21+264];
	ld.shared.f32 	%f2036, [%r21+268];
	st.shared.v2.f32 	[%r24+136], {%f2035, %f2036};
$L__BB5_182:
	setp.gt.s32 	%p93, %r23, 4077;
	@%p93 bra 	$L__BB5_184;
	ld.shared.f32 	%f2037, [%r21+272];
	ld.shared.f32 	%f2038, [%r21+276];
	st.shared.v2.f32 	[%r24+144], {%f2037, %f2038};
$L__BB5_184:
	setp.gt.s32 	%p94, %r23, 4076;
	@%p94 bra 	$L__BB5_186;
	ld.shared.f32 	%f2039, [%r21+280];
	ld.shared.f32 	%f2040, [%r21+284];
	st.shared.v2.f32 	[%r24+152], {%f2039, %f2040};
$L__BB5_186:
	setp.gt.s32 	%p95, %r23, 4075;
	@%p95 bra 	$L__BB5_188;
	ld.shared.f32 	%f2041, [%r21+320];
	ld.shared.f32 	%f2042, [%r21+324];
	st.shared.v2.f32 	[%r24+160], {%f2041, %f2042};
$L__BB5_188:
	setp.gt.s32 	%p96, %r23, 4074;
	@%p96 bra 	$L__BB5_190;
	ld.shared.f32 	%f2043, [%r21+328];
	ld.shared.f32 	%f2044, [%r21+332];
	st.shared.v2.f32 	[%r24+168], {%f2043, %f2044};
$L__BB5_190:
	setp.gt.s32 	%p97, %r23, 4073;
	@%p97 bra 	$L__BB5_192;
	ld.shared.f32 	%f2045, [%r21+336];
	ld.shared.f32 	%f2046, [%r21+340];
	st.shared.v2.f32 	[%r24+176], {%f2045, %f2046};
$L__BB5_192:
	setp.gt.s32 	%p98, %r23, 4072;
	@%p98 bra 	$L__BB5_194;
	ld.shared.f32 	%f2047, [%r21+344];
	ld.shared.f32 	%f2048, [%r21+348];
	st.shared.v2.f32 	[%r24+184], {%f2047, %f2048};
$L__BB5_194:
	setp.gt.s32 	%p99, %r23, 4071;
	@%p99 bra 	$L__BB5_196;
	ld.shared.f32 	%f2049, [%r21+384];
	ld.shared.f32 	%f2050, [%r21+388];
	st.shared.v2.f32 	[%r24+192], {%f2049, %f2050};
$L__BB5_196:
	setp.gt.s32 	%p100, %r23, 4070;
	@%p100 bra 	$L__BB5_198;
	ld.shared.f32 	%f2051, [%r21+392];
	ld.shared.f32 	%f2052, [%r21+396];
	st.shared.v2.f32 	[%r24+200], {%f2051, %f2052};
$L__BB5_198:
	setp.gt.s32 	%p101, %r23, 4069;
	@%p101 bra 	$L__BB5_200;
	ld.shared.f32 	%f2053, [%r21+400];
	ld.shared.f32 	%f2054, [%r21+404];
	st.shared.v2.f32 	[%r24+208], {%f2053, %f2054};
$L__BB5_200:
	setp.gt.s32 	%p102, %r23, 4068;
	@%p102 bra 	$L__BB5_202;
	ld.shared.f32 	%f2055, [%r21+408];
	ld.shared.f32 	%f2056, [%r21+412];
	st.shared.v2.f32 	[%r24+216], {%f2055, %f2056};
$L__BB5_202:
	setp.gt.s32 	%p103, %r23, 4067;
	@%p103 bra 	$L__BB5_204;
	ld.shared.f32 	%f2057, [%r21+448];
	ld.shared.f32 	%f2058, [%r21+452];
	st.shared.v2.f32 	[%r24+224], {%f2057, %f2058};
$L__BB5_204:
	setp.gt.s32 	%p104, %r23, 4066;
	@%p104 bra 	$L__BB5_206;
	ld.shared.f32 	%f2059, [%r21+456];
	ld.shared.f32 	%f2060, [%r21+460];
	st.shared.v2.f32 	[%r24+232], {%f2059, %f2060};
$L__BB5_206:
	setp.gt.s32 	%p105, %r23, 4065;
	@%p105 bra 	$L__BB5_208;
	ld.shared.f32 	%f2061, [%r21+464];
	ld.shared.f32 	%f2062, [%r21+468];
	st.shared.v2.f32 	[%r24+240], {%f2061, %f2062};
$L__BB5_208:
	setp.gt.s32 	%p106, %r23, 4064;
	@%p106 bra 	$L__BB5_210;
	ld.shared.f32 	%f2063, [%r21+472];
	ld.shared.f32 	%f2064, [%r21+476];
	st.shared.v2.f32 	[%r24+248], {%f2063, %f2064};
$L__BB5_210:
	setp.gt.s32 	%p107, %r23, 4063;
	@%p107 bra 	$L__BB5_212;
	ld.shared.f32 	%f2065, [%r21+512];
	ld.shared.f32 	%f2066, [%r21+516];
	st.shared.v2.f32 	[%r24+256], {%f2065, %f2066};
$L__BB5_212:
	setp.gt.s32 	%p108, %r23, 4062;
	@%p108 bra 	$L__BB5_214;
	ld.shared.f32 	%f2067, [%r21+520];
	ld.shared.f32 	%f2068, [%r21+524];
	st.shared.v2.f32 	[%r24+264], {%f2067, %f2068};
$L__BB5_214:
	setp.gt.s32 	%p109, %r23, 4061;
	@%p109 bra 	$L__BB5_216;
	ld.shared.f32 	%f2069, [%r21+528];
	ld.shared.f32 	%f2070, [%r21+532];
	st.shared.v2.f32 	[%r24+272], {%f2069, %f2070};
$L__BB5_216:
	setp.gt.s32 	%p110, %r23, 4060;
	@%p110 bra 	$L__BB5_218;
	ld.shared.f32 	%f2071, [%r21+536];
	ld.shared.f32 	%f2072, [%r21+540];
	st.shared.v2.f32 	[%r24+280], {%f2071, %f2072};
$L__BB5_218:
	setp.gt.s32 	%p111, %r23, 4059;
	@%p111 bra 	$L__BB5_220;
	ld.shared.f32 	%f2073, [%r21+576];
	ld.shared.f32 	%f2074, [%r21+580];
	st.shared.v2.f32 	[%r24+288], {%f2073, %f2074};
$L__BB5_220:
	setp.gt.s32 	%p112, %r23, 4058;
	@%p112 bra 	$L__BB5_222;
	ld.shared.f32 	%f2075, [%r21+584];
	ld.shared.f32 	%f2076, [%r21+588];
	st.shared.v2.f32 	[%r24+296], {%f2075, %f2076};
$L__BB5_222:
	setp.gt.s32 	%p113, %r23, 4057;
	@%p113 bra 	$L__BB5_224;
	ld.shared.f32 	%f2077, [%r21+592];
	ld.shared.f32 	%f2078, [%r21+596];
	st.shared.v2.f32 	[%r24+304], {%f2077, %f2078};
$L__BB5_224:
	setp.gt.s32 	%p114, %r23, 4056;
	@%p114 bra 	$L__BB5_226;
	ld.shared.f32 	%f2079, [%r21+600];
	ld.shared.f32 	%f2080, [%r21+604];
	st.shared.v2.f32 	[%r24+312], {%f2079, %f2080};
$L__BB5_226:
	setp.gt.s32 	%p115, %r23, 4055;
	@%p115 bra 	$L__BB5_228;
	ld.shared.f32 	%f2081, [%r21+640];
	ld.shared.f32 	%f2082, [%r21+644];
	st.shared.v2.f32 	[%r24+320], {%f2081, %f2082};
$L__BB5_228:
	setp.gt.s32 	%p116, %r23, 4054;
	@%p116 bra 	$L__BB5_230;
	ld.shared.f32 	%f2083, [%r21+648];
	ld.shared.f32 	%f2084, [%r21+652];
	st.shared.v2.f32 	[%r24+328], {%f2083, %f2084};
$L__BB5_230:
	setp.gt.s32 	%p117, %r23, 4053;
	@%p117 bra 	$L__BB5_232;
	ld.shared.f32 	%f2085, [%r21+656];
	ld.shared.f32 	%f2086, [%r21+660];
	st.shared.v2.f32 	[%r24+336], {%f2085, %f2086};
$L__BB5_232:
	setp.gt.s32 	%p118, %r23, 4052;
	@%p118 bra 	$L__BB5_234;
	ld.shared.f32 	%f2087, [%r21+664];
	ld.shared.f32 	%f2088, [%r21+668];
	st.shared.v2.f32 	[%r24+344], {%f2087, %f2088};
$L__BB5_234:
	setp.gt.s32 	%p119, %r23, 4051;
	@%p119 bra 	$L__BB5_236;
	ld.shared.f32 	%f2089, [%r21+704];
	ld.shared.f32 	%f2090, [%r21+708];
	st.shared.v2.f32 	[%r24+352], {%f2089, %f2090};
$L__BB5_236:
	setp.gt.s32 	%p120, %r23, 4050;
	@%p120 bra 	$L__BB5_238;
	ld.shared.f32 	%f2091, [%r21+712];
	ld.shared.f32 	%f2092, [%r21+716];
	st.shared.v2.f32 	[%r24+360], {%f2091, %f2092};
$L__BB5_238:
	setp.gt.s32 	%p121, %r23, 4049;
	@%p121 bra 	$L__BB5_240;
	ld.shared.f32 	%f2093, [%r21+720];
	ld.shared.f32 	%f2094, [%r21+724];
	st.shared.v2.f32 	[%r24+368], {%f2093, %f2094};
$L__BB5_240:
	setp.gt.s32 	%p122, %r23, 4048;
	@%p122 bra 	$L__BB5_242;
	ld.shared.f32 	%f2095, [%r21+728];
	ld.shared.f32 	%f2096, [%r21+732];
	st.shared.v2.f32 	[%r24+376], {%f2095, %f2096};
$L__BB5_242:
	setp.gt.s32 	%p123, %r23, 4047;
	@%p123 bra 	$L__BB5_244;
	ld.shared.f32 	%f2097, [%r21+768];
	ld.shared.f32 	%f2098, [%r21+772];
	st.shared.v2.f32 	[%r24+384], {%f2097, %f2098};
$L__BB5_244:
	setp.gt.s32 	%p124, %r23, 4046;
	@%p124 bra 	$L__BB5_246;
	ld.shared.f32 	%f2099, [%r21+776];
	ld.shared.f32 	%f2100, [%r21+780];
	st.shared.v2.f32 	[%r24+392], {%f2099, %f2100};
$L__BB5_246:
	setp.gt.s32 	%p125, %r23, 4045;
	@%p125 bra 	$L__BB5_248;
	ld.shared.f32 	%f2101, [%r21+784];
	ld.shared.f32 	%f2102, [%r21+788];
	st.shared.v2.f32 	[%r24+400], {%f2101, %f2102};
$L__BB5_248:
	setp.gt.s32 	%p126, %r23, 4044;
	@%p126 bra 	$L__BB5_250;
	ld.shared.f32 	%f2103, [%r21+792];
	ld.shared.f32 	%f2104, [%r21+796];
	st.shared.v2.f32 	[%r24+408], {%f2103, %f2104};
$L__BB5_250:
	setp.gt.s32 	%p127, %r23, 4043;
	@%p127 bra 	$L__BB5_252;
	ld.shared.f32 	%f2105, [%r21+832];
	ld.shared.f32 	%f2106, [%r21+836];
	st.shared.v2.f32 	[%r24+416], {%f2105, %f2106};
$L__BB5_252:
	setp.gt.s32 	%p128, %r23, 4042;
	@%p128 bra 	$L__BB5_254;
	ld.shared.f32 	%f2107, [%r21+840];
	ld.shared.f32 	%f2108, [%r21+844];
	st.shared.v2.f32 	[%r24+424], {%f2107, %f2108};
$L__BB5_254:
	setp.gt.s32 	%p129, %r23, 4041;
	@%p129 bra 	$L__BB5_256;
	ld.shared.f32 	%f2109, [%r21+848];
	ld.shared.f32 	%f2110, [%r21+852];
	st.shared.v2.f32 	[%r24+432], {%f2109, %f2110};
$L__BB5_256:
	setp.gt.s32 	%p130, %r23, 4040;
	@%p130 bra 	$L__BB5_258;
	ld.shared.f32 	%f2111, [%r21+856];
	ld.shared.f32 	%f2112, [%r21+860];
	st.shared.v2.f32 	[%r24+440], {%f2111, %f2112};
$L__BB5_258:
	setp.gt.s32 	%p131, %r23, 4039;
	@%p131 bra 	$L__BB5_260;
	ld.shared.f32 	%f2113, [%r21+896];
	ld.shared.f32 	%f2114, [%r21+900];
	st.shared.v2.f32 	[%r24+448], {%f2113, %f2114};
$L__BB5_260:
	setp.gt.s32 	%p132, %r23, 4038;
	@%p132 bra 	$L__BB5_262;
	ld.shared.f32 	%f2115, [%r21+904];
	ld.shared.f32 	%f2116, [%r21+908];
	st.shared.v2.f32 	[%r24+456], {%f2115, %f2116};
$L__BB5_262:
	setp.gt.s32 	%p133, %r23, 4037;
	@%p133 bra 	$L__BB5_264;
	ld.shared.f32 	%f2117, [%r21+912];
	ld.shared.f32 	%f2118, [%r21+916];
	st.shared.v2.f32 	[%r24+464], {%f2117, %f2118};
$L__BB5_264:
	setp.gt.s32 	%p134, %r23, 4036;
	@%p134 bra 	$L__BB5_266;
	ld.shared.f32 	%f2119, [%r21+920];
	ld.shared.f32 	%f2120, [%r21+924];
	st.shared.v2.f32 	[%r24+472], {%f2119, %f2120};
$L__BB5_266:
	setp.gt.s32 	%p135, %r23, 4035;
	@%p135 bra 	$L__BB5_268;
	ld.shared.f32 	%f2121, [%r21+960];
	ld.shared.f32 	%f2122, [%r21+964];
	st.shared.v2.f32 	[%r24+480], {%f2121, %f2122};
$L__BB5_268:
	setp.gt.s32 	%p136, %r23, 4034;
	@%p136 bra 	$L__BB5_270;
	ld.shared.f32 	%f2123, [%r21+968];
	ld.shared.f32 	%f2124, [%r21+972];
	st.shared.v2.f32 	[%r24+488], {%f2123, %f2124};
$L__BB5_270:
	setp.gt.s32 	%p137, %r23, 4033;
	@%p137 bra 	$L__BB5_272;
	ld.shared.f32 	%f2125, [%r21+976];
	ld.shared.f32 	%f2126, [%r21+980];
	st.shared.v2.f32 	[%r24+496], {%f2125, %f2126};
$L__BB5_272:
	setp.gt.s32 	%p138, %r23, 4032;
	@%p138 bra 	$L__BB5_274;
	ld.shared.f32 	%f2127, [%r21+984];
	ld.shared.f32 	%f2128, [%r21+988];
	st.shared.v2.f32 	[%r24+504], {%f2127, %f2128};
$L__BB5_274:
	add.s32 	%r1671, %r1671, 1;
	setp.ne.s32 	%p139, %r1671, 64;
	@%p139 bra 	$L__BB5_18;
$L__BB5_275:
	shl.b32 	%r786, %r1, 9;
	mov.u32 	%r787, _ZZ24fft_kernel_radix4_matmulILi4096ELj1EEvP6float2E9_b_matrix;
	add.s32 	%r26, %r787, %r786;
	setp.gt.u32 	%p140, %r1, 63;
	bar.sync 	0;
	@%p140 bra 	$L__BB5_600;
	mov.u32 	%r791, s_data;
	mov.u64 	%rd221, __cudart_i2opi_f;
	mov.u32 	%r1672, %r1;
$L__BB5_277:
	and.b32  	%r28, %r1672, 3;
	shl.b32 	%r788, %r1672, 6;
	and.b32  	%r789, %r788, -256;
	or.b32  	%r29, %r789, %r28;
	setp.gt.s32 	%p141, %r29, 4095;
	shl.b32 	%r790, %r29, 3;
	add.s32 	%r30, %r791, %r790;
	mov.f32 	%f4692, 0f00000000;
	mov.f32 	%f4693, %f4692;
	@%p141 bra 	$L__BB5_279;
	ld.shared.v2.f32 	{%f4692, %f4693}, [%r30];
$L__BB5_279:
	// begin inline asm
	{  cvt.rn.f16.f32 %rs153, %f4692;}

	// end inline asm
	st.shared.u16 	[%r20], %rs153;
	// begin inline asm
	{  cvt.rn.f16.f32 %rs154, %f4693;}

	// end inline asm
	st.shared.u16 	[%r20+2], %rs154;
	setp.gt.s32 	%p142, %r29, 4091;
	mov.f32 	%f4694, 0f00000000;
	mov.f32 	%f4695, %f4694;
	@%p142 bra 	$L__BB5_281;
	ld.shared.v2.f32 	{%f4694, %f4695}, [%r30+32];
$L__BB5_281:
	// begin inline asm
	{  cvt.rn.f16.f32 %rs155, %f4694;}

	// end inline asm
	st.shared.u16 	[%r20+4], %rs155;
	// begin inline asm
	{  cvt.rn.f16.f32 %rs156, %f4695;}

	// end inline asm
	st.shared.u16 	[%r20+6], %rs156;
	setp.gt.s32 	%p143, %r29, 4087;
	mov.f32 	%f4696, 0f00000000;
	mov.f32 	%f4697, %f4696;
	@%p143 bra 	$L__BB5_283;
	ld.shared.v2.f32 	{%f4696, %f4697}, [%r30+64];
$L__BB5_283:
	// begin inline asm
	{  cvt.rn.f16.f32 %rs157, %f4696;}

	// end inline asm
	st.shared.u16 	[%r20+8], %rs157;
	// begin inline asm
	{  cvt.rn.f16.f32 %rs158, %f4697;}

	// end inline asm
	st.shared.u16 	[%r20+10], %rs158;
	setp.gt.s32 	%p144, %r29, 4083;
	mov.f32 	%f4698, 0f00000000;
	mov.f32 	%f4699, %f4698;
	@%p144 bra 	$L__BB5_285;
	ld.shared.v2.f32 	{%f4698, %f4699}, [%r30+96];
$L__BB5_285:
	// begin inline asm
	{  cvt.rn.f16.f32 %rs159, %f4698;}

	// end inline asm
	st.shared.u16 	[%r20+12], %rs159;
	// begin inline asm
	{  cvt.rn.f16.f32 %rs160, %f4699;}

	// end inline asm
	st.shared.u16 	[%r20+14], %rs160;
	setp.gt.s32 	%p145, %r29, 4079;
	mov.f32 	%f4700, 0f00000000;
	mov.f32 	%f4701, %f4700;
	@%p145 bra 	$L__BB5_287;
	ld.shared.v2.f32 	{%f4700, %f4701}, [%r30+128];
$L__BB5_287:
	// begin inline asm
	{  cvt.rn.f16.f32 %rs161, %f4700;}

	// end inline asm
	st.shared.u16 	[%r20+32], %rs161;
	// begin inline asm
	{  cvt.rn.f16.f32 %rs162, %f4701;}

	// end inline asm
	st.shared.u16 	[%r20+34], %rs162;
	setp.gt.s32 	%p146, %r29, 4075;
	mov.f32 	%f4702, 0f00000000;
	mov.f32 	%f4703, %f4702;
	@%p146 bra 	$L__BB5_289;
	ld.shared.v2.f32 	{%f4702, %f4703}, [%r30+160];
$L__BB5_289:
	// begin inline asm
	{  cvt.rn.f16.f32 %rs163, %f4702;}

	// end inline asm
	st.shared.u16 	[%r20+36], %rs163;
	// begin inline asm
	{  cvt.rn.f16.f32 %rs164, %f4703;}

	// end inline asm
	st.shared.u16 	[%r20+38], %rs164;
	setp.gt.s32 	%p147, %r29, 4071;
	mov.f32 	%f4704, 0f00000000;
	mov.f32 	%f4705, %f4704;
	@%p147 bra 	$L__BB5_291;
	ld.shared.v2.f32 	{%f4704, %f4705}, [%r30+192];
$L__BB5_291:
	// begin inline asm
	{  cvt.rn.f16.f32 %rs165, %f4704;}

	// end inline asm
	st.shared.u16 	[%r20+40], %rs165;
	// begin inline asm
	{  cvt.rn.f16.f32 %rs166, %f4705;}

	// end inline asm
	st.shared.u16 	[%r20+42], %rs166;
	setp.gt.s32 	%p148, %r29, 4067;
	mov.f32 	%f4706, 0f00000000;
	mov.f32 	%f4707, %f4706;
	@%p148 bra 	$L__BB5_293;
	ld.shared.v2.f32 	{%f4706, %f4707}, [%r30+224];
$L__BB5_293:
	// begin inline asm
	{  cvt.rn.f16.f32 %rs167, %f4706;}

	// end inline asm
	st.shared.u16 	[%r20+44], %rs167;
	// begin inline asm
	{  cvt.rn.f16.f32 %rs168, %f4707;}

	// end inline asm
	st.shared.u16 	[%r20+46], %rs168;
	setp.gt.s32 	%p149, %r29, 4063;
	mov.f32 	%f4708, 0f00000000;
	mov.f32 	%f4709, %f4708;
	@%p149 bra 	$L__BB5_295;
	ld.shared.v2.f32 	{%f4708, %f4709}, [%r30+256];
$L__BB5_295:
	// begin inline asm
	{  cvt.rn.f16.f32 %rs169, %f4708;}

	// end inline asm
	st.shared.u16 	[%r20+64], %rs169;
	// begin inline asm
	{  cvt.rn.f16.f32 %rs170, %f4709;}

	// end inline asm
	st.shared.u16 	[%r20+66], %rs170;
	setp.gt.s32 	%p150, %r29, 4059;
	mov.f32 	%f4710, 0f00000000;
	mov.f32 	%f4711, %f4710;
	@%p150 bra 	$L__BB5_297;
	ld.shared.v2.f32 	{%f4710, %f4711}, [%r30+288];
$L__BB5_297:
	// begin inline asm
	{  cvt.rn.f16.f32 %rs171, %f4710;}

	// end inline asm
	st.shared.u16 	[%r20+68], %rs171;
	// begin inline asm
	{  cvt.rn.f16.f32 %rs172, %f4711;}

	// end inline asm
	st.shared.u16 	[%r20+70], %rs172;
	setp.gt.s32 	%p151, %r29, 4055;
	mov.f32 	%f4712, 0f00000000;
	mov.f32 	%f4713, %f4712;
	@%p151 bra 	$L__BB5_299;
	ld.shared.v2.f32 	{%f4712, %f4713}, [%r30+320];
$L__BB5_299:
	// begin inline asm
	{  cvt.rn.f16.f32 %rs173, %f4712;}

	// end inline asm
	st.shared.u16 	[%r20+72], %rs173;
	// begin inline asm
	{  cvt.rn.f16.f32 %rs174, %f4713;}

	// end inline asm
	st.shared.u16 	[%r20+74], %rs174;
	setp.gt.s32 	%p152, %r29, 4051;
	mov.f32 	%f4714, 0f00000000;
	mov.f32 	%f4715, %f4714;
	@%p152 bra 	$L__BB5_301;
	ld.shared.v2.f32 	{%f4714, %f4715}, [%r30+352];
$L__BB5_301:
	// begin inline asm
	{  cvt.rn.f16.f32 %rs175, %f4714;}

	// end inline asm
	st.shared.u16 	[%r20+76], %rs175;
	// begin inline asm
	{  cvt.rn.f16.f32 %rs176, %f4715;}

	// end inline asm
	st.shared.u16 	[%r20+78], %rs176;
	setp.gt.s32 	%p153, %r29, 4047;
	mov.f32 	%f4716, 0f00000000;
	mov.f32 	%f4717, %f4716;
	@%p153 bra 	$L__BB5_303;
	ld.shared.v2.f32 	{%f4716, %f4717}, [%r30+384];
$L__BB5_303:
	// begin inline asm
	{  cvt.rn.f16.f32 %rs177, %f4716;}

	// end inline asm
	st.shared.u16 	[%r20+96], %rs177;
	// begin inline asm
	{  cvt.rn.f16.f32 %rs178, %f4717;}

	// end inline asm
	st.shared.u16 	[%r20+98], %rs178;
	setp.gt.s32 	%p154, %r29, 4043;
	mov.f32 	%f4718, 0f00000000;
	mov.f32 	%f4719, %f4718;
	@%p154 bra 	$L__BB5_305;
	ld.shared.v2.f32 	{%f4718, %f4719}, [%r30+416];
$L__BB5_305:
	// begin inline asm
	{  cvt.rn.f16.f32 %rs179, %f4718;}

	// end inline asm
	st.shared.u16 	[%r20+100], %rs179;
	// begin inline asm
	{  cvt.rn.f16.f32 %rs180, %f4719;}

	// end inline asm
	st.shared.u16 	[%r20+102], %rs180;
	setp.gt.s32 	%p155, %r29, 4039;
	mov.f32 	%f4720, 0f00000000;
	mov.f32 	%f4721, %f4720;
	@%p155 bra 	$L__BB5_307;
	ld.shared.v2.f32 	{%f4720, %f4721}, [%r30+448];
$L__BB5_307:
	// begin inline asm
	{  cvt.rn.f16.f32 %rs181, %f4720;}

	// end inline asm
	st.shared.u16 	[%r20+104], %rs181;
	// begin inline asm
	{  cvt.rn.f16.f32 %rs182, %f4721;}

	// end inline asm
	st.shared.u16 	[%r20+106], %rs182;
	setp.gt.s32 	%p156, %r29, 4035;
	mov.f32 	%f4722, 0f00000000;
	mov.f32 	%f4723, %f4722;
	@%p156 bra 	$L__BB5_309;
	ld.shared.v2.f32 	{%f4722, %f4723}, [%r30+480];
$L__BB5_309:
	// begin inline asm
	{  cvt.rn.f16.f32 %rs183, %f4722;}

	// end inline asm
	st.shared.u16 	[%r20+108], %rs183;
	// begin inline asm
	{  cvt.rn.f16.f32 %rs184, %f4723;}

	// end inline asm
	st.shared.u16 	[%r20+110], %rs184;
	setp.gt.s32 	%p157, %r29, 4031;
	mov.f32 	%f4724, 0f00000000;
	mov.f32 	%f4725, %f4724;
	@%p157 bra 	$L__BB5_311;
	ld.shared.v2.f32 	{%f4724, %f4725}, [%r30+512];
$L__BB5_311:
	// begin inline asm
	{  cvt.rn.f16.f32 %rs185, %f4724;}

	// end inline asm
	st.shared.u16 	[%r20+128], %rs185;
	// begin inline asm
	{  cvt.rn.f16.f32 %rs186, %f4725;}

	// end inline asm
	st.shared.u16 	[%r20+130], %rs186;
	setp.gt.s32 	%p158, %r29, 4027;
	mov.f32 	%f4726, 0f00000000;
	mov.f32 	%f4727, %f4726;
	@%p158 bra 	$L__BB5_313;
	ld.shared.v2.f32 	{%f4726, %f4727}, [%r30+544];
$L__BB5_313:
	// begin inline asm
	{  cvt.rn.f16.f32 %rs187, %f4726;}

	// end inline asm
	st.shared.u16 	[%r20+132], %rs187;
	// begin inline asm
	{  cvt.rn.f16.f32 %rs188, %f4727;}

	// end inline asm
	st.shared.u16 	[%r20+134], %rs188;
	setp.gt.s32 	%p159, %r29, 4023;
	mov.f32 	%f4728, 0f00000000;
	mov.f32 	%f4729, %f4728;
	@%p159 bra 	$L__BB5_315;
	ld.shared.v2.f32 	{%f4728, %f4729}, [%r30+576];
$L__BB5_315:
	// begin inline asm
	{  cvt.rn.f16.f32 %rs189, %f4728;}

	// end inline asm
	st.shared.u16 	[%r20+136], %rs189;
	// begin inline asm
	{  cvt.rn.f16.f32 %rs190, %f4729;}

	// end inline asm
	st.shared.u16 	[%r20+138], %rs190;
	setp.gt.s32 	%p160, %r29, 4019;
	mov.f32 	%f4730, 0f00000000;
	mov.f32 	%f4731, %f4730;
	@%p160 bra 	$L__BB5_317;
	ld.shared.v2.f32 	{%f4730, %f4731}, [%r30+608];
$L__BB5_317:
	// begin inline asm
	{  cvt.rn.f16.f32 %rs191, %f4730;}

	// end inline asm
	st.shared.u16 	[%r20+140], %rs191;
	// begin inline asm
	{  cvt.rn.f16.f32 %rs192, %f4731;}

	// end inline asm
	st.shared.u16 	[%r20+142], %rs192;
	setp.gt.s32 	%p161, %r29, 4015;
	mov.f32 	%f4732, 0f00000000;
	mov.f32 	%f4733, %f4732;
	@%p161 bra 	$L__BB5_319;
	ld.shared.v2.f32 	{%f4732, %f4733}, [%r30+640];
$L__BB5_319:
	// begin inline asm
	{  cvt.rn.f16.f32 %rs193, %f4732;}

	// end inline asm
	st.shared.u16 	[%r20+160], %rs193;
	// begin inline asm
	{  cvt.rn.f16.f32 %rs194, %f4733;}

	// end inline asm
	st.shared.u16 	[%r20+162], %rs194;
	setp.gt.s32 	%p162, %r29, 4011;
	mov.f32 	%f4734, 0f00000000;
	mov.f32 	%f4735, %f4734;
	@%p162 bra 	$L__BB5_321;
	ld.shared.v2.f32 	{%f4734, %f4735}, [%r30+672];
$L__BB5_321:
	// begin inline asm
	{  cvt.rn.f16.f32 %rs195, %f4734;}

	// end inline asm
	st.shared.u16 	[%r20+164], %rs195;
	// begin inline asm
	{  cvt.rn.f16.f32 %rs196, %f4735;}

	// end inline asm
	st.shared.u16 	[%r20+166], %rs196;
	setp.gt.s32 	%p163, %r29, 4007;
	mov.f32 	%f4736, 0f00000000;
	mov.f32 	%f4737, %f4736;
	@%p163 bra 	$L__BB5_323;
	ld.shared.v2.f32 	{%f4736, %f4737}, [%r30+704];
$L__BB5_323:
	// begin inline asm
	{  cvt.rn.f16.f32 %rs197, %f4736;}

	// end inline asm
	st.shared.u16 	[%r20+168], %rs197;
	// begin inline asm
	{  cvt.rn.f16.f32 %rs198, %f4737;}

	// end inline asm
	st.shared.u16 	[%r20+170], %rs198;
	setp.gt.s32 	%p164, %r29, 4003;
	mov.f32 	%f4738, 0f00000000;
	mov.f32 	%f4739, %f4738;
	@%p164 bra 	$L__BB5_325;
	ld.shared.v2.f32 	{%f4738, %f4739}, [%r30+736];
$L__BB5_325:
	// begin inline asm
	{  cvt.rn.f16.f32 %rs199, %f4738;}

	// end inline asm
	st.shared.u16 	[%r20+172], %rs199;
	// begin inline asm
	{  cvt.rn.f16.f32 %rs200, %f4739;}

	// end inline asm
	st.shared.u16 	[%r20+174], %rs200;
	setp.gt.s32 	%p165, %r29, 3999;
	mov.f32 	%f4740, 0f00000000;
	mov.f32 	%f4741, %f4740;
	@%p165 bra 	$L__BB5_327;
	ld.shared.v2.f32 	{%f4740, %f4741}, [%r30+768];
$L__BB5_327:
	// begin inline asm
	{  cvt.rn.f16.f32 %rs201, %f4740;}

	// end inline asm
	st.shared.u16 	[%r20+192], %rs201;
	// begin inline asm
	{  cvt.rn.f16.f32 %rs202, %f4741;}

	// end inline asm
	st.shared.u16 	[%r20+194], %rs202;
	setp.gt.s32 	%p166, %r29, 3995;
	mov.f32 	%f4742, 0f00000000;
	mov.f32 	%f4743, %f4742;
	@%p166 bra 	$L__BB5_329;
	ld.shared.v2.f32 	{%f4742, %f4743}, [%r30+800];
$L__BB5_329:
	// begin inline asm
	{  cvt.rn.f16.f32 %rs203, %f4742;}

	// end inline asm
	st.shared.u16 	[%r20+196], %rs203;
	// begin inline asm
	{  cvt.rn.f16.f32 %rs204, %f4743;}

	// end inline asm
	st.shared.u16 	[%r20+198], %rs204;
	setp.gt.s32 	%p167, %r29, 3991;
	mov.f32 	%f4744, 0f00000000;
	mov.f32 	%f4745, %f4744;
	@%p167 bra 	$L__BB5_331;
	ld.shared.v2.f32 	{%f4744, %f4745}, [%r30+832];
$L__BB5_331:
	// begin inline asm
	{  cvt.rn.f16.f32 %rs205, %f4744;}

	// end inline asm
	st.shared.u16 	[%r20+200], %rs205;
	// begin inline asm
	{  cvt.rn.f16.f32 %rs206, %f4745;}

	// end inline asm
	st.shared.u16 	[%r20+202], %rs206;
	setp.gt.s32 	%p168, %r29, 3987;
	mov.f32 	%f4746, 0f00000000;
	mov.f32 	%f4747, %f4746;
	@%p168 bra 	$L__BB5_333;
	ld.shared.v2.f32 	{%f4746, %f4747}, [%r30+864];
$L__BB5_333:
	// begin inline asm
	{  cvt.rn.f16.f32 %rs207, %f4746;}

	// end inline asm
	st.shared.u16 	[%r20+204], %rs207;
	// begin inline asm
	{  cvt.rn.f16.f32 %rs208, %f4747;}

	// end inline asm
	st.shared.u16 	[%r20+206], %rs208;
	setp.gt.s32 	%p169, %r29, 3983;
	mov.f32 	%f4748, 0f00000000;
	mov.f32 	%f4749, %f4748;
	@%p169 bra 	$L__BB5_335;
	ld.shared.v2.f32 	{%f4748, %f4749}, [%r30+896];
$L__BB5_335:
	// begin inline asm
	{  cvt.rn.f16.f32 %rs209, %f4748;}

	// end inline asm
	st.shared.u16 	[%r20+224], %rs209;
	// begin inline asm
	{  cvt.rn.f16.f32 %rs210, %f4749;}

	// end inline asm
	st.shared.u16 	[%r20+226], %rs210;
	setp.gt.s32 	%p170, %r29, 3979;
	mov.f32 	%f4750, 0f00000000;
	mov.f32 	%f4751, %f4750;
	@%p170 bra 	$L__BB5_337;
	ld.shared.v2.f32 	{%f4750, %f4751}, [%r30+928];
$L__BB5_337:
	// begin inline asm
	{  cvt.rn.f16.f32 %rs211, %f4750;}

	// end inline asm
	st.shared.u16 	[%r20+228], %rs211;
	// begin inline asm
	{  cvt.rn.f16.f32 %rs212, %f4751;}

	// end inline asm
	st.shared.u16 	[%r20+230], %rs212;
	setp.gt.s32 	%p171, %r29, 3975;
	mov.f32 	%f4752, 0f00000000;
	mov.f32 	%f4753, %f4752;
	@%p171 bra 	$L__BB5_339;
	ld.shared.v2.f32 	{%f4752, %f4753}, [%r30+960];
$L__BB5_339:
	// begin inline asm
	{  cvt.rn.f16.f32 %rs213, %f4752;}

	// end inline asm
	st.shared.u16 	[%r20+232], %rs213;
	// begin inline asm
	{  cvt.rn.f16.f32 %rs214, %f4753;}

	// end inline asm
	st.shared.u16 	[%r20+234], %rs214;
	setp.gt.s32 	%p172, %r29, 3971;
	mov.f32 	%f4754, 0f00000000;
	mov.f32 	%f4755, %f4754;
	@%p172 bra 	$L__BB5_341;
	ld.shared.v2.f32 	{%f4754, %f4755}, [%r30+992];
$L__BB5_341:
	// begin inline asm
	{  cvt.rn.f16.f32 %rs215, %f4754;}

	// end inline asm
	st.shared.u16 	[%r20+236], %rs215;
	// begin inline asm
	{  cvt.rn.f16.f32 %rs216, %f4755;}

	// end inline asm
	st.shared.u16 	[%r20+238], %rs216;
	setp.gt.s32 	%p173, %r29, 3967;
	mov.f32 	%f4756, 0f00000000;
	mov.f32 	%f4757, %f4756;
	@%p173 bra 	$L__BB5_343;
	ld.shared.v2.f32 	{%f4756, %f4757}, [%r30+1024];
$L__BB5_343:
	// begin inline asm
	{  cvt.rn.f16.f32 %rs217, %f4756;}

	// end inline asm
	st.shared.u16 	[%r20+256], %rs217;
	// begin inline asm
	{  cvt.rn.f16.f32 %rs218, %f4757;}

	// end inline asm
	st.shared.u16 	[%r20+258], %rs218;
	setp.gt.s32 	%p174, %r29, 3963;
	mov.f32 	%f4758, 0f00000000;
	mov.f32 	%f4759, %f4758;
	@%p174 bra 	$L__BB5_345;
	ld.shared.v2.f32 	{%f4758, %f4759}, [%r30+1056];
$L__BB5_345:
	// begin inline asm
	{  cvt.rn.f16.f32 %rs219, %f4758;}

	// end inline asm
	st.shared.u16 	[%r20+260], %rs219;
	// begin inline asm
	{  cvt.rn.f16.f32 %rs220, %f4759;}

	// end inline asm
	st.shared.u16 	[%r20+262], %rs220;
	setp.gt.s32 	%p175, %r29, 3959;
	mov.f32 	%f4760, 0f00000000;
	mov.f32 	%f4761, %f4760;
	@%p175 bra 	$L__BB5_347;
	ld.shared.v2.f32 	{%f4760, %f4761}, [%r30+1088];
$L__BB5_347:
	// begin inline asm
	{  cvt.rn.f16.f32 %rs221, %f4760;}

	// end inline asm
	st.shared.u16 	[%r20+264], %rs221;
	// begin inline asm
	{  cvt.rn.f16.f32 %rs222, %f4761;}

	// end inline asm
	st.shared.u16 	[%r20+266], %rs222;
	setp.gt.s32 	%p176, %r29, 3955;
	mov.f32 	%f4762, 0f00000000;
	mov.f32 	%f4763, %f4762;
	@%p176 bra 	$L__BB5_349;
	ld.shared.v2.f32 	{%f4762, %f4763}, [%r30+1120];
$L__BB5_349:
	// begin inline asm
	{  cvt.rn.f16.f32 %rs223, %f4762;}

	// end inline asm
	st.shared.u16 	[%r20+268], %rs223;
	// begin inline asm
	{  cvt.rn.f16.f32 %rs224, %f4763;}

	// end inline asm
	st.shared.u16 	[%r20+270], %rs224;
	setp.gt.s32 	%p177, %r29, 3951;
	mov.f32 	%f4764, 0f00000000;
	mov.f32 	%f4765, %f4764;
	@%p177 bra 	$L__BB5_351;
	ld.shared.v2.f32 	{%f4764, %f4765}, [%r30+1152];
$L__BB5_351:
	// begin inline asm
	{  cvt.rn.f16.f32 %rs225, %f4764;}

	// end inline asm
	st.shared.u16 	[%r20+288], %rs225;
	// begin inline asm
	{  cvt.rn.f16.f32 %rs226, %f4765;}

	// end inline asm
	st.shared.u16 	[%r20+290], %rs226;
	setp.gt.s32 	%p178, %r29, 3947;
	mov.f32 	%f4766, 0f00000000;
	mov.f32 	%f4767, %f4766;
	@%p178 bra 	$L__BB5_353;
	ld.shared.v2.f32 	{%f4766, %f4767}, [%r30+1184];
$L__BB5_353:
	// begin inline asm
	{  cvt.rn.f16.f32 %rs227, %f4766;}

	// end inline asm
	st.shared.u16 	[%r20+292], %rs227;
	// begin inline asm
	{  cvt.rn.f16.f32 %rs228, %f4767;}

	// end inline asm
	st.shared.u16 	[%r20+294], %rs228;
	setp.gt.s32 	%p179, %r29, 3943;
	mov.f32 	%f4768, 0f00000000;
	mov.f32 	%f4769, %f4768;
	@%p179 bra 	$L__BB5_355;
	ld.shared.v2.f32 	{%f4768, %f4769}, [%r30+1216];
$L__BB5_355:
	// begin inline asm
	{  cvt.rn.f16.f32 %rs229, %f4768;}

	// end inline asm
	st.shared.u16 	[%r20+296], %rs229;
	// begin inline asm
	{  cvt.rn.f16.f32 %rs230, %f4769;}

	// end inline asm
	st.shared.u16 	[%r20+298], %rs230;
	setp.gt.s32 	%p180, %r29, 3939;
	mov.f32 	%f4770, 0f00000000;
	mov.f32 	%f4771, %f4770;
	@%p180 bra 	$L__BB5_357;
	ld.shared.v2.f32 	{%f4770, %f4771}, [%r30+1248];
$L__BB5_357:
	// begin inline asm
	{  cvt.rn.f16.f32 %rs231, %f4770;}

	// end inline asm
	st.shared.u16 	[%r20+300], %rs231;
	// begin inline asm
	{  cvt.rn.f16.f32 %rs232, %f4771;}

	// end inline asm
	st.shared.u16 	[%r20+302], %rs232;
	setp.gt.s32 	%p181, %r29, 3935;
	mov.f32 	%f4772, 0f00000000;
	mov.f32 	%f4773, %f4772;
	@%p181 bra 	$L__BB5_359;
	ld.shared.v2.f32 	{%f4772, %f4773}, [%r30+1280];
$L__BB5_359:
	// begin inline asm
	{  cvt.rn.f16.f32 %rs233, %f4772;}

	// end inline asm
	st.shared.u16 	[%r20+320], %rs233;
	// begin inline asm
	{  cvt.rn.f16.f32 %rs234, %f4773;}

	// end inline asm
	st.shared.u16 	[%r20+322], %rs234;
	setp.gt.s32 	%p182, %r29, 3931;
	mov.f32 	%f4774, 0f00000000;
	mov.f32 	%f4775, %f4774;
	@%p182 bra 	$L__BB5_361;
	ld.shared.v2.f32 	{%f4774, %f4775}, [%r30+1312];
$L__BB5_361:
	// begin inline asm
	{  cvt.rn.f16.f32 %rs235, %f4774;}

	// end inline asm
	st.shared.u16 	[%r20+324], %rs235;
	// begin inline asm
	{  cvt.rn.f16.f32 %rs236, %f4775;}

	// end inline asm
	st.shared.u16 	[%r20+326], %rs236;
	setp.gt.s32 	%p183, %r29, 3927;
	mov.f32 	%f4776, 0f00000000;
	mov.f32 	%f4777, %f4776;
	@%p183 bra 	$L__BB5_363;
	ld.shared.v2.f32 	{%f4776, %f4777}, [%r30+1344];
$L__BB5_363:
	// begin inline asm
	{  cvt.rn.f16.f32 %rs237, %f4776;}

	// end inline asm
	st.shared.u16 	[%r20+328], %rs237;
	// begin inline asm
	{  cvt.rn.f16.f32 %rs238, %f4777;}

	// end inline asm
	st.shared.u16 	[%r20+330], %rs238;
	setp.gt.s32 	%p184, %r29, 3923;
	mov.f32 	%f4778, 0f00000000;
	mov.f32 	%f4779, %f4778;
	@%p184 bra 	$L__BB5_365;
	ld.shared.v2.f32 	{%f4778, %f4779}, [%r30+1376];
$L__BB5_365:
	// begin inline asm
	{  cvt.rn.f16.f32 %rs239, %f4778;}

	// end inline asm
	st.shared.u16 	[%r20+332], %rs239;
	// begin inline asm
	{  cvt.rn.f16.f32 %rs240, %f4779;}

	// end inline asm
	st.shared.u16 	[%r20+334], %rs240;
	setp.gt.s32 	%p185, %r29, 3919;
	mov.f32 	%f4780, 0f00000000;
	mov.f32 	%f4781, %f4780;
	@%p185 bra 	$L__BB5_367;
	ld.shared.v2.f32 	{%f4780, %f4781}, [%r30+1408];
$L__BB5_367:
	// begin inline asm
	{  cvt.rn.f16.f32 %rs241, %f4780;}

	// end inline asm
	st.shared.u16 	[%r20+352], %rs241;
	// begin inline asm
	{  cvt.rn.f16.f32 %rs242, %f4781;}

	// end inline asm
	st.shared.u16 	[%r20+354], %rs242;
	setp.gt.s32 	%p186, %r29, 3915;
	mov.f32 	%f4782, 0f00000000;
	mov.f32 	%f4783, %f4782;
	@%p186 bra 	$L__BB5_369;
	ld.shared.v2.f32 	{%f4782, %f4783}, [%r30+1440];
$L__BB5_369:
	// begin inline asm
	{  cvt.rn.f16.f32 %rs243, %f4782;}

	// end inline asm
	st.shared.u16 	[%r20+356], %rs243;
	// begin inline asm
	{  cvt.rn.f16.f32 %rs244, %f4783;}

	// end inline asm
	st.shared.u16 	[%r20+358], %rs244;
	setp.gt.s32 	%p187, %r29, 3911;
	mov.f32 	%f4784, 0f00000000;
	mov.f32 	%f4785, %f4784;
	@%p187 bra 	$L__BB5_371;
	ld.shared.v2.f32 	{%f4784, %f4785}, [%r30+1472];
$L__BB5_371:
	// begin inline asm
	{  cvt.rn.f16.f32 %rs245, %f4784;}

	// end inline asm
	st.shared.u16 	[%r20+360], %rs245;
	// begin inline asm
	{  cvt.rn.f16.f32 %rs246, %f4785;}

	// end inline asm
	st.shared.u16 	[%r20+362], %rs246;
	setp.gt.s32 	%p188, %r29, 3907;
	mov.f32 	%f4786, 0f00000000;
	mov.f32 	%f4787, %f4786;
	@%p188 bra 	$L__BB5_373;
	ld.shared.v2.f32 	{%f4786, %f4787}, [%r30+1504];
$L__BB5_373:
	// begin inline asm
	{  cvt.rn.f16.f32 %rs247, %f4786;}

	// end inline asm
	st.shared.u16 	[%r20+364], %rs247;
	// begin inline asm
	{  cvt.rn.f16.f32 %rs248, %f4787;}

	// end inline asm
	st.shared.u16 	[%r20+366], %rs248;
	setp.gt.s32 	%p189, %r29, 3903;
	mov.f32 	%f4788, 0f00000000;
	mov.f32 	%f4789, %f4788;
	@%p189 bra 	$L__BB5_375;
	ld.shared.v2.f32 	{%f4788, %f4789}, [%r30+1536];
$L__BB5_375:
	// begin inline asm
	{  cvt.rn.f16.f32 %rs249, %f4788;}

	// end inline asm
	st.shared.u16 	[%r20+384], %rs249;
	// begin inline asm
	{  cvt.rn.f16.f32 %rs250, %f4789;}

	// end inline asm
	st.shared.u16 	[%r20+386], %rs250;
	setp.gt.s32 	%p190, %r29, 3899;
	mov.f32 	%f4790, 0f00000000;
	mov.f32 	%f4791, %f4790;
	@%p190 bra 	$L__BB5_377;
	ld.shared.v2.f32 	{%f4790, %f4791}, [%r30+1568];
$L__BB5_377:
	// begin inline asm
	{  cvt.rn.f16.f32 %rs251, %f4790;}

	// end inline asm
	st.shared.u16 	[%r20+388], %rs251;
	// begin inline asm
	{  cvt.rn.f16.f32 %rs252, %f4791;}

	// end inline asm
	st.shared.u16 	[%r20+390], %rs252;
	setp.gt.s32 	%p191, %r29, 3895;
	mov.f32 	%f4792, 0f00000000;
	mov.f32 	%f4793, %f4792;
	@%p191 bra 	$L__BB5_379;
	ld.shared.v2.f32 	{%f4792, %f4793}, [%r30+1600];
$L__BB5_379:
	// begin inline asm
	{  cvt.rn.f16.f32 %rs253, %f4792;}

	// end inline asm
	st.shared.u16 	[%r20+392], %rs253;
	// begin inline asm
	{  cvt.rn.f16.f32 %rs254, %f4793;}

	// end inline asm
	st.shared.u16 	[%r20+394], %rs254;
	setp.gt.s32 	%p192, %r29, 3891;
	mov.f32 	%f4794, 0f00000000;
	mov.f32 	%f4795, %f4794;
	@%p192 bra 	$L__BB5_381;
	ld.shared.v2.f32 	{%f4794, %f4795}, [%r30+1632];
$L__BB5_381:
	// begin inline asm
	{  cvt.rn.f16.f32 %rs255, %f4794;}

	// end inline asm
	st.shared.u16 	[%r20+396], %rs255;
	// begin inline asm
	{  cvt.rn.f16.f32 %rs256, %f4795;}

	// end inline asm
	st.shared.u16 	[%r20+398], %rs256;
	setp.gt.s32 	%p193, %r29, 3887;
	mov.f32 	%f4796, 0f00000000;
	mov.f32 	%f4797, %f4796;
	@%p193 bra 	$L__BB5_383;
	ld.shared.v2.f32 	{%f4796, %f4797}, [%r30+1664];
$L__BB5_383:
	// begin inline asm
	{  cvt.rn.f16.f32 %rs257, %f4796;}

	// end inline asm
	st.shared.u16 	[%r20+416], %rs257;
	// begin inline asm
	{  cvt.rn.f16.f32 %rs258, %f4797;}

	// end inline asm
	st.shared.u16 	[%r20+418], %rs258;
	setp.gt.s32 	%p194, %r29, 3883;
	mov.f32 	%f4798, 0f00000000;
	mov.f32 	%f4799, %f4798;
	@%p194 bra 	$L__BB5_385;
	ld.shared.v2.f32 	{%f4798, %f4799}, [%r30+1696];
$L__BB5_385:
	// begin inline asm
	{  cvt.rn.f16.f32 %rs259, %f4798;}

	// end inline asm
	st.shared.u16 	[%r20+420], %rs259;
	// begin inline asm
	{  cvt.rn.f16.f32 %rs260, %f4799;}

	// end inline asm
	st.shared.u16 	[%r20+422], %rs260;
	setp.gt.s32 	%p195, %r29, 3879;
	mov.f32 	%f4800, 0f00000000;
	mov.f32 	%f4801, %f4800;
	@%p195 bra 	$L__BB5_387;
	ld.shared.v2.f32 	{%f4800, %f4801}, [%r30+1728];
$L__BB5_387:
	// begin inline asm
	{  cvt.rn.f16.f32 %rs261, %f4800;}

	// end inline asm
	st.shared.u16 	[%r20+424], %rs261;
	// begin inline asm
	{  cvt.rn.f16.f32 %rs262, %f4801;}

	// end inline asm
	st.shared.u16 	[%r20+426], %rs262;
	setp.gt.s32 	%p196, %r29, 3875;
	mov.f32 	%f4802, 0f00000000;
	mov.f32 	%f4803, %f4802;
	@%p196 bra 	$L__BB5_389;
	ld.shared.v2.f32 	{%f4802, %f4803}, [%r30+1760];
$L__BB5_389:
	// begin inline asm
	{  cvt.rn.f16.f32 %rs263, %f4802;}

	// end inline asm
	st.shared.u16 	[%r20+428], %rs263;
	// begin inline asm
	{  cvt.rn.f16.f32 %rs264, %f4803;}

	// end inline asm
	st.shared.u16 	[%r20+430], %rs264;
	setp.gt.s32 	%p197, %r29, 3871;
	mov.f32 	%f4804, 0f00000000;
	mov.f32 	%f4805, %f4804;
	@%p197 bra 	$L__BB5_391;
	ld.shared.v2.f32 	{%f4804, %f4805}, [%r30+1792];
$L__BB5_391:
	// begin inline asm
	{  cvt.rn.f16.f32 %rs265, %f4804;}

	// end inline asm
	st.shared.u16 	[%r20+448], %rs265;
	// begin inline asm
	{  cvt.rn.f16.f32 %rs266, %f4805;}

	// end inline asm
	st.shared.u16 	[%r20+450], %rs266;
	setp.gt.s32 	%p198, %r29, 3867;
	mov.f32 	%f4806, 0f00000000;
	mov.f32 	%f4807, %f4806;
	@%p198 bra 	$L__BB5_393;
	ld.shared.v2.f32 	{%f4806, %f4807}, [%r30+1824];
$L__BB5_393:
	// begin inline asm
	{  cvt.rn.f16.f32 %rs267, %f4806;}

	// end inline asm
	st.shared.u16 	[%r20+452], %rs267;
	// begin inline asm
	{  cvt.rn.f16.f32 %rs268, %f4807;}

	// end inline asm
	st.shared.u16 	[%r20+454], %rs268;
	setp.gt.s32 	%p199, %r29, 3863;
	mov.f32 	%f4808, 0f00000000;
	mov.f32 	%f4809, %f4808;
	@%p199 bra 	$L__BB5_395;
	ld.shared.v2.f32 	{%f4808, %f4809}, [%r30+1856];
$L__BB5_395:
	// begin inline asm
	{  cvt.rn.f16.f32 %rs269, %f4808;}

	// end inline asm
	st.shared.u16 	[%r20+456], %rs269;
	// begin inline asm
	{  cvt.rn.f16.f32 %rs270, %f4809;}

	// end inline asm
	st.shared.u16 	[%r20+458], %rs270;
	setp.gt.s32 	%p200, %r29, 3859;
	mov.f32 	%f4810, 0f00000000;
	mov.f32 	%f4811, %f4810;
	@%p200 bra 	$L__BB5_397;
	ld.shared.v2.f32 	{%f4810, %f4811}, [%r30+1888];
$L__BB5_397:
	// begin inline asm
	{  cvt.rn.f16.f32 %rs271, %f4810;}

	// end inline asm
	st.shared.u16 	[%r20+460], %rs271;
	// begin inline asm
	{  cvt.rn.f16.f32 %rs272, %f4811;}

	// end inline asm
	st.shared.u16 	[%r20+462], %rs272;
	setp.gt.s32 	%p201, %r29, 3855;
	mov.f32 	%f4812, 0f00000000;
	mov.f32 	%f4813, %f4812;
	@%p201 bra 	$L__BB5_399;
	ld.shared.v2.f32 	{%f4812, %f4813}, [%r30+1920];
$L__BB5_399:
	// begin inline asm
	{  cvt.rn.f16.f32 %rs273, %f4812;}

	// end inline asm
	st.shared.u16 	[%r20+480], %rs273;
	// begin inline asm
	{  cvt.rn.f16.f32 %rs274, %f4813;}

	// end inline asm
	st.shared.u16 	[%r20+482], %rs274;
	setp.gt.s32 	%p202, %r29, 3851;
	mov.f32 	%f4814, 0f00000000;
	mov.f32 	%f4815, %f4814;
	@%p202 bra 	$L__BB5_401;
	ld.shared.v2.f32 	{%f4814, %f4815}, [%r30+1952];
$L__BB5_401:
	// begin inline asm
	{  cvt.rn.f16.f32 %rs275, %f4814;}

	// end inline asm
	st.shared.u16 	[%r20+484], %rs275;
	// begin inline asm
	{  cvt.rn.f16.f32 %rs276, %f4815;}

	// end inline asm
	st.shared.u16 	[%r20+486], %rs276;
	setp.gt.s32 	%p203, %r29, 3847;
	mov.f32 	%f4816, 0f00000000;
	mov.f32 	%f4817, %f4816;
	@%p203 bra 	$L__BB5_403;
	ld.shared.v2.f32 	{%f4816, %f4817}, [%r30+1984];
$L__BB5_403:
	// begin inline asm
	{  cvt.rn.f16.f32 %rs277, %f4816;}

	// end inline asm
	st.shared.u16 	[%r20+488], %rs277;
	// begin inline asm
	{  cvt.rn.f16.f32 %rs278, %f4817;}

	// end inline asm
	st.shared.u16 	[%r20+490], %rs278;
	setp.gt.s32 	%p204, %r29, 3843;
	mov.f32 	%f4818, 0f00000000;
	mov.f32 	%f4819, %f4818;
	@%p204 bra 	$L__BB5_405;
	ld.shared.v2.f32 	{%f4818, %f4819}, [%r30+2016];
$L__BB5_405:
	// begin inline asm
	{  cvt.rn.f16.f32 %rs279, %f4818;}

	// end inline asm
	st.shared.u16 	[%r20+492], %rs279;
	// begin inline asm
	{  cvt.rn.f16.f32 %rs280, %f4819;}

	// end inline asm
	st.shared.u16 	[%r20+494], %rs280;
	or.b32  	%r31, %r28, 8;
	mov.b32 	%r1673, 0;
$L__BB5_406:
	mul.lo.s32 	%r33, %r28, %r1673;
	and.b32  	%r793, %r33, 15;
	cvt.rn.f32.u32 	%f2321, %r793;
	mul.f32 	%f2322, %f2321, 0fC0C90FDB;
	mul.f32 	%f513, %f2322, 0f3D800000;
	mul.f32 	%f2323, %f513, 0f3F22F983;
	cvt.rni.s32.f32 	%r1681, %f2323;
	cvt.rn.f32.s32 	%f2324, %r1681;
	fma.rn.f32 	%f2325, %f2324, 0fBFC90FDA, %f513;
	fma.rn.f32 	%f2326, %f2324, 0fB3A22168, %f2325;
	fma.rn.f32 	%f4821, %f2324, 0fA7C234C5, %f2326;
	abs.f32 	%f515, %f513;
	setp.ltu.f32 	%p205, %f515, 0f47CE4780;
	mov.u32 	%r1677, %r1681;
	mov.f32 	%f4820, %f4821;
	@%p205 bra 	$L__BB5_414;
	setp.eq.f32 	%p206, %f515, 0f7F800000;
	@%p206 bra 	$L__BB5_413;
	mov.b32 	%r35, %f513;
	shl.b32 	%r795, %r35, 8;
	or.b32  	%r36, %r795, -2147483648;
	mov.b64 	%rd590, 0;
	mov.b32 	%r1674, 0;
$L__BB5_409:
	.pragma "nounroll";
	mul.wide.u32 	%rd143, %r1674, 4;
	mov.u64 	%rd144, __cudart_i2opi_f;
	add.s64 	%rd145, %rd144, %rd143;
	ld.global.nc.u32 	%r796, [%rd145];
	mad.wide.u32 	%rd146, %r796, %r36, %rd590;
	shr.u64 	%rd590, %rd146, 32;
	add.s64 	%rd147, %rd3, %rd143;
	st.local.u32 	[%rd147], %rd146;
	add.s32 	%r1674, %r1674, 1;
	setp.ne.s32 	%p207, %r1674, 6;
	@%p207 bra 	$L__BB5_409;
	shr.u32 	%r797, %r35, 23;
	st.local.u32 	[%rd3+24], %rd590;
	and.b32  	%r39, %r797, 31;
	and.b32  	%r798, %r797, 224;
	add.s32 	%r799, %r798, -128;
	shr.u32 	%r800, %r799, 5;
	mul.wide.u32 	%rd148, %r800, 4;
	sub.s64 	%rd6, %rd3, %rd148;
	ld.local.u32 	%r1675, [%rd6+24];
	ld.local.u32 	%r1676, [%rd6+20];
	setp.eq.s32 	%p208, %r39, 0;
	@%p208 bra 	$L__BB5_412;
	shf.l.wrap.b32 	%r1675, %r1676, %r1675, %r39;
	ld.local.u32 	%r801, [%rd6+16];
	shf.l.wrap.b32 	%r1676, %r801, %r1676, %r39;
$L__BB5_412:
	shr.u32 	%r802, %r1675, 30;
	shf.l.wrap.b32 	%r803, %r1676, %r1675, 2;
	shl.b32 	%r804, %r1676, 2;
	shr.s32 	%r805, %r803, 31;
	sub.s32 	%r1677, %r805, %r802;
	xor.b32  	%r806, %r805, %r803;
	xor.b32  	%r807, %r805, %r804;
	cvt.u64.u32 	%rd149, %r806;
	shl.b64 	%rd150, %rd149, 32;
	cvt.u64.u32 	%rd151, %r807;
	or.b64  	%rd152, %rd150, %rd151;
	cvt.rn.f64.s64 	%fd1, %rd152;
	mul.f64 	%fd2, %fd1, 0d3BF921FB54442D19;
	cvt.rn.f32.f64 	%f2327, %fd2;
	neg.f32 	%f2328, %f2327;
	setp.lt.s32 	%p209, %r803, 0;
	selp.f32 	%f4820, %f2327, %f2328, %p209;
	bra.uni 	$L__BB5_414;
$L__BB5_413:
	mov.f32 	%f2329, 0f00000000;
	mul.rn.f32 	%f4820, %f513, %f2329;
	mov.b32 	%r1677, 0;
$L__BB5_414:
	setp.ltu.f32 	%p210, %f515, 0f47CE4780;
	add.s32 	%r809, %r1677, 1;
	mul.rn.f32 	%f2330, %f4820, %f4820;
	and.b32  	%r810, %r1677, 1;
	setp.eq.b32 	%p211, %r810, 1;
	selp.f32 	%f2331, %f4820, 0f3F800000, %p211;
	fma.rn.f32 	%f2332, %f2330, %f2331, 0f00000000;
	fma.rn.f32 	%f2333, %f2330, 0f37CBAC00, 0fBAB607ED;
	selp.f32 	%f2334, 0fB94D4153, %f2333, %p211;
	selp.f32 	%f2335, 0f3C0885E4, 0f3D2AAABB, %p211;
	fma.rn.f32 	%f2336, %f2334, %f2330, %f2335;
	selp.f32 	%f2337, 0fBE2AAAA8, 0fBEFFFFFF, %p211;
	fma.rn.f32 	%f2338, %f2336, %f2330, %f2337;
	fma.rn.f32 	%f2339, %f2338, %f2332, %f2331;
	and.b32  	%r811, %r809, 2;
	setp.eq.s32 	%p212, %r811, 0;
	mov.f32 	%f2340, 0f00000000;
	sub.f32 	%f2341, %f2340, %f2339;
	selp.f32 	%f519, %f2339, %f2341, %p212;
	@%p210 bra 	$L__BB5_422;
	setp.eq.f32 	%p213, %f515, 0f7F800000;
	@%p213 bra 	$L__BB5_421;
	mov.b32 	%r48, %f513;
	shl.b32 	%r813, %r48, 8;
	or.b32  	%r49, %r813, -2147483648;
	mov.b64 	%rd591, 0;
	mov.b32 	%r1678, 0;
$L__BB5_417:
	.pragma "nounroll";
	mul.wide.u32 	%rd154, %r1678, 4;
	mov.u64 	%rd155, __cudart_i2opi_f;
	add.s64 	%rd156, %rd155, %rd154;
	ld.global.nc.u32 	%r814, [%rd156];
	mad.wide.u32 	%rd157, %r814, %r49, %rd591;
	shr.u64 	%rd591, %rd157, 32;
	add.s64 	%rd158, %rd2, %rd154;
	st.local.u32 	[%rd158], %rd157;
	add.s32 	%r1678, %r1678, 1;
	setp.ne.s32 	%p214, %r1678, 6;
	@%p214 bra 	$L__BB5_417;
	shr.u32 	%r815, %r48, 23;
	st.local.u32 	[%rd2+24], %rd591;
	and.b32  	%r52, %r815, 31;
	and.b32  	%r816, %r815, 224;
	add.s32 	%r817, %r816, -128;
	shr.u32 	%r818, %r817, 5;
	mul.wide.u32 	%rd159, %r818, 4;
	sub.s64 	%rd9, %rd2, %rd159;
	ld.local.u32 	%r1679, [%rd9+24];
	ld.local.u32 	%r1680, [%rd9+20];
	setp.eq.s32 	%p215, %r52, 0;
	@%p215 bra 	$L__BB5_420;
	shf.l.wrap.b32 	%r1679, %r1680, %r1679, %r52;
	ld.local.u32 	%r819, [%rd9+16];
	shf.l.wrap.b32 	%r1680, %r819, %r1680, %r52;
$L__BB5_420:
	shr.u32 	%r820, %r1679, 30;
	shf.l.wrap.b32 	%r821, %r1680, %r1679, 2;
	shl.b32 	%r822, %r1680, 2;
	shr.s32 	%r823, %r821, 31;
	sub.s32 	%r1681, %r823, %r820;
	xor.b32  	%r824, %r823, %r821;
	xor.b32  	%r825, %r823, %r822;
	cvt.u64.u32 	%rd160, %r824;
	shl.b64 	%rd161, %rd160, 32;
	cvt.u64.u32 	%rd162, %r825;
	or.b64  	%rd163, %rd161, %rd162;
	cvt.rn.f64.s64 	%fd3, %rd163;
	mul.f64 	%fd4, %fd3, 0d3BF921FB54442D19;
	cvt.rn.f32.f64 	%f2342, %fd4;
	neg.f32 	%f2343, %f2342;
	setp.lt.s32 	%p216, %r821, 0;
	selp.f32 	%f4821, %f2342, %f2343, %p216;
	bra.uni 	$L__BB5_422;
$L__BB5_421:
	mov.f32 	%f2344, 0f00000000;
	mul.rn.f32 	%f4821, %f513, %f2344;
	mov.b32 	%r1681, 0;
$L__BB5_422:
	mul.rn.f32 	%f2348, %f4821, %f4821;
	and.b32  	%r827, %r1681, 1;
	setp.eq.b32 	%p217, %r827, 1;
	selp.f32 	%f2349, 0f3F800000, %f4821, %p217;
	fma.rn.f32 	%f2350, %f2348, %f2349, 0f00000000;
	fma.rn.f32 	%f2351, %f2348, 0f37CBAC00, 0fBAB607ED;
	selp.f32 	%f2352, %f2351, 0fB94D4153, %p217;
	selp.f32 	%f2353, 0f3D2AAABB, 0f3C0885E4, %p217;
	fma.rn.f32 	%f2354, %f2352, %f2348, %f2353;
	selp.f32 	%f2355, 0fBEFFFFFF, 0fBE2AAAA8, %p217;
	fma.rn.f32 	%f2356, %f2354, %f2348, %f2355;
	fma.rn.f32 	%f2357, %f2356, %f2350, %f2349;
	and.b32  	%r828, %r1681, 2;
	setp.eq.s32 	%p218, %r828, 0;
	mov.f32 	%f2358, 0f00000000;
	sub.f32 	%f2359, %f2358, %f2357;
	selp.f32 	%f2346, %f2357, %f2359, %p218;
	// begin inline asm
	{  cvt.rn.f16.f32 %rs281, %f519;}

	// end inline asm
	shl.b32 	%r829, %r1673, 6;
	add.s32 	%r61, %r26, %r829;
	st.shared.u16 	[%r61], %rs281;
	// begin inline asm
	{  cvt.rn.f16.f32 %rs282, %f2346;}

	// end inline asm
	st.shared.u16 	[%r61+2], %rs282;
	neg.f32 	%f2347, %f2346;
	// begin inline asm
	{  cvt.rn.f16.f32 %rs283, %f2347;}

	// end inline asm
	st.shared.u16 	[%r61+32], %rs283;
	st.shared.u16 	[%r61+34], %rs281;
	shl.b32 	%r830, %r1673, 2;
	add.s32 	%r62, %r33, %r830;
	and.b32  	%r831, %r62, 15;
	cvt.rn.f32.u32 	%f2360, %r831;
	mul.f32 	%f2361, %f2360, 0fC0C90FDB;
	mul.f32 	%f523, %f2361, 0f3D800000;
	mul.f32 	%f2362, %f523, 0f3F22F983;
	cvt.rni.s32.f32 	%r1689, %f2362;
	cvt.rn.f32.s32 	%f2363, %r1689;
	fma.rn.f32 	%f2364, %f2363, 0fBFC90FDA, %f523;
	fma.rn.f32 	%f2365, %f2363, 0fB3A22168, %f2364;
	fma.rn.f32 	%f4823, %f2363, 0fA7C234C5, %f2365;
	abs.f32 	%f525, %f523;
	setp.ltu.f32 	%p219, %f525, 0f47CE4780;
	mov.u32 	%r1685, %r1689;
	mov.f32 	%f4822, %f4823;
	@%p219 bra 	$L__BB5_430;
	setp.eq.f32 	%p220, %f525, 0f7F800000;
	@%p220 bra 	$L__BB5_429;
	mov.b32 	%r64, %f523;
	shl.b32 	%r833, %r64, 8;
	or.b32  	%r65, %r833, -2147483648;
	mov.b64 	%rd592, 0;
	mov.b32 	%r1682, 0;
$L__BB5_425:
	.pragma "nounroll";
	mul.wide.u32 	%rd165, %r1682, 4;
	mov.u64 	%rd166, __cudart_i2opi_f;
	add.s64 	%rd167, %rd166, %rd165;
	ld.global.nc.u32 	%r834, [%rd167];
	mad.wide.u32 	%rd168, %r834, %r65, %rd592;
	shr.u64 	%rd592, %rd168, 32;
	add.s64 	%rd169, %rd3, %rd165;
	st.local.u32 	[%rd169], %rd168;
	add.s32 	%r1682, %r1682, 1;
	setp.ne.s32 	%p221, %r1682, 6;
	@%p221 bra 	$L__BB5_425;
	shr.u32 	%r835, %r64, 23;
	st.local.u32 	[%rd3+24], %rd592;
	and.b32  	%r68, %r835, 31;
	and.b32  	%r836, %r835, 224;
	add.s32 	%r837, %r836, -128;
	shr.u32 	%r838, %r837, 5;
	mul.wide.u32 	%rd170, %r838, 4;
	sub.s64 	%rd12, %rd3, %rd170;
	ld.local.u32 	%r1683, [%rd12+24];
	ld.local.u32 	%r1684, [%rd12+20];
	setp.eq.s32 	%p222, %r68, 0;
	@%p222 bra 	$L__BB5_428;
	shf.l.wrap.b32 	%r1683, %r1684, %r1683, %r68;
	ld.local.u32 	%r839, [%rd12+16];
	shf.l.wrap.b32 	%r1684, %r839, %r1684, %r68;
$L__BB5_428:
	shr.u32 	%r840, %r1683, 30;
	shf.l.wrap.b32 	%r841, %r1684, %r1683, 2;
	shl.b32 	%r842, %r1684, 2;
	shr.s32 	%r843, %r841, 31;
	sub.s32 	%r1685, %r843, %r840;
	xor.b32  	%r844, %r843, %r841;
	xor.b32  	%r845, %r843, %r842;
	cvt.u64.u32 	%rd171, %r844;
	shl.b64 	%rd172, %rd171, 32;
	cvt.u64.u32 	%rd173, %r845;
	or.b64  	%rd174, %rd172, %rd173;
	cvt.rn.f64.s64 	%fd5, %rd174;
	mul.f64 	%fd6, %fd5, 0d3BF921FB54442D19;
	cvt.rn.f32.f64 	%f2366, %fd6;
	neg.f32 	%f2367, %f2366;
	setp.lt.s32 	%p223, %r841, 0;
	selp.f32 	%f4822, %f2366, %f2367, %p223;
	bra.uni 	$L__BB5_430;
$L__BB5_429:
	mov.f32 	%f2368, 0f00000000;
	mul.rn.f32 	%f4822, %f523, %f2368;
	mov.b32 	%r1685, 0;
$L__BB5_430:
	setp.ltu.f32 	%p224, %f525, 0f47CE4780;
	add.s32 	%r847, %r1685, 1;
	mul.rn.f32 	%f2369, %f4822, %f4822;
	and.b32  	%r848, %r1685, 1;
	setp.eq.b32 	%p225, %r848, 1;
	selp.f32 	%f2370, %f4822, 0f3F800000, %p225;
	fma.rn.f32 	%f2371, %f2369, %f2370, 0f00000000;
	fma.rn.f32 	%f2372, %f2369, 0f37CBAC00, 0fBAB607ED;
	selp.f32 	%f2373, 0fB94D4153, %f2372, %p225;
	selp.f32 	%f2374, 0f3C0885E4, 0f3D2AAABB, %p225;
	fma.rn.f32 	%f2375, %f2373, %f2369, %f2374;
	selp.f32 	%f2376, 0fBE2AAAA8, 0fBEFFFFFF, %p225;
	fma.rn.f32 	%f2377, %f2375, %f2369, %f2376;
	fma.rn.f32 	%f2378, %f2377, %f2371, %f2370;
	and.b32  	%r849, %r847, 2;
	setp.eq.s32 	%p226, %r849, 0;
	mov.f32 	%f2379, 0f00000000;
	sub.f32 	%f2380, %f2379, %f2378;
	selp.f32 	%f529, %f2378, %f2380, %p226;
	@%p224 bra 	$L__BB5_438;
	setp.eq.f32 	%p227, %f525, 0f7F800000;
	@%p227 bra 	$L__BB5_437;
	mov.b32 	%r77, %f523;
	shl.b32 	%r851, %r77, 8;
	or.b32  	%r78, %r851, -2147483648;
	mov.b64 	%rd593, 0;
	mov.b32 	%r1686, 0;
$L__BB5_433:
	.pragma "nounroll";
	mul.wide.u32 	%rd176, %r1686, 4;
	mov.u64 	%rd177, __cudart_i2opi_f;
	add.s64 	%rd178, %rd177, %rd176;
	ld.global.nc.u32 	%r852, [%rd178];
	mad.wide.u32 	%rd179, %r852, %r78, %rd593;
	shr.u64 	%rd593, %rd179, 32;
	add.s64 	%rd180, %rd2, %rd176;
	st.local.u32 	[%rd180], %rd179;
	add.s32 	%r1686, %r1686, 1;
	setp.ne.s32 	%p228, %r1686, 6;
	@%p228 bra 	$L__BB5_433;
	shr.u32 	%r853, %r77, 23;
	st.local.u32 	[%rd2+24], %rd593;
	and.b32  	%r81, %r853, 31;
	and.b32  	%r854, %r853, 224;
	add.s32 	%r855, %r854, -128;
	shr.u32 	%r856, %r855, 5;
	mul.wide.u32 	%rd181, %r856, 4;
	sub.s64 	%rd15, %rd2, %rd181;
	ld.local.u32 	%r1687, [%rd15+24];
	ld.local.u32 	%r1688, [%rd15+20];
	setp.eq.s32 	%p229, %r81, 0;
	@%p229 bra 	$L__BB5_436;
	shf.l.wrap.b32 	%r1687, %r1688, %r1687, %r81;
	ld.local.u32 	%r857, [%rd15+16];
	shf.l.wrap.b32 	%r1688, %r857, %r1688, %r81;
$L__BB5_436:
	shr.u32 	%r858, %r1687, 30;
	shf.l.wrap.b32 	%r859, %r1688, %r1687, 2;
	shl.b32 	%r860, %r1688, 2;
	shr.s32 	%r861, %r859, 31;
	sub.s32 	%r1689, %r861, %r858;
	xor.b32  	%r862, %r861, %r859;
	xor.b32  	%r863, %r861, %r860;
	cvt.u64.u32 	%rd182, %r862;
	shl.b64 	%rd183, %rd182, 32;
	cvt.u64.u32 	%rd184, %r863;
	or.b64  	%rd185, %rd183, %rd184;
	cvt.rn.f64.s64 	%fd7, %rd185;
	mul.f64 	%fd8, %fd7, 0d3BF921FB54442D19;
	cvt.rn.f32.f64 	%f2381, %fd8;
	neg.f32 	%f2382, %f2381;
	setp.lt.s32 	%p230, %r859, 0;
	selp.f32 	%f4823, %f2381, %f2382, %p230;
	bra.uni 	$L__BB5_438;
$L__BB5_437:
	mov.f32 	%f2383, 0f00000000;
	mul.rn.f32 	%f4823, %f523, %f2383;
	mov.b32 	%r1689, 0;
$L__BB5_438:
	mul.rn.f32 	%f2387, %f4823, %f4823;
	and.b32  	%r865, %r1689, 1;
	setp.eq.b32 	%p231, %r865, 1;
	selp.f32 	%f2388, 0f3F800000, %f4823, %p231;
	fma.rn.f32 	%f2389, %f2387, %f2388, 0f00000000;
	fma.rn.f32 	%f2390, %f2387, 0f37CBAC00, 0fBAB607ED;
	selp.f32 	%f2391, %f2390, 0fB94D4153, %p231;
	selp.f32 	%f2392, 0f3D2AAABB, 0f3C0885E4, %p231;
	fma.rn.f32 	%f2393, %f2391, %f2387, %f2392;
	selp.f32 	%f2394, 0fBEFFFFFF, 0fBE2AAAA8, %p231;
	fma.rn.f32 	%f2395, %f2393, %f2387, %f2394;
	fma.rn.f32 	%f2396, %f2395, %f2389, %f2388;
	and.b32  	%r866, %r1689, 2;
	setp.eq.s32 	%p232, %r866, 0;
	mov.f32 	%f2397, 0f00000000;
	sub.f32 	%f2398, %f2397, %f2396;
	selp.f32 	%f2385, %f2396, %f2398, %p232;
	// begin inline asm
	{  cvt.rn.f16.f32 %rs284, %f529;}

	// end inline asm
	st.shared.u16 	[%r61+4], %rs284;
	// begin inline asm
	{  cvt.rn.f16.f32 %rs285, %f2385;}

	// end inline asm
	st.shared.u16 	[%r61+6], %rs285;
	neg.f32 	%f2386, %f2385;
	// begin inline asm
	{  cvt.rn.f16.f32 %rs286, %f2386;}

	// end inline asm
	st.shared.u16 	[%r61+36], %rs286;
	st.shared.u16 	[%r61+38], %rs284;
	mul.lo.s32 	%r867, %r31, %r1673;
	and.b32  	%r868, %r867, 15;
	cvt.rn.f32.u32 	%f2399, %r868;
	mul.f32 	%f2400, %f2399, 0fC0C90FDB;
	mul.f32 	%f533, %f2400, 0f3D800000;
	mul.f32 	%f2401, %f533, 0f3F22F983;
	cvt.rni.s32.f32 	%r1697, %f2401;
	cvt.rn.f32.s32 	%f2402, %r1697;
	fma.rn.f32 	%f2403, %f2402, 0fBFC90FDA, %f533;
	fma.rn.f32 	%f2404, %f2402, 0fB3A22168, %f2403;
	fma.rn.f32 	%f4825, %f2402, 0fA7C234C5, %f2404;
	abs.f32 	%f535, %f533;
	setp.ltu.f32 	%p233, %f535, 0f47CE4780;
	mov.u32 	%r1693, %r1697;
	mov.f32 	%f4824, %f4825;
	@%p233 bra 	$L__BB5_446;
	setp.eq.f32 	%p234, %f535, 0f7F800000;
	@%p234 bra 	$L__BB5_445;
	mov.b32 	%r91, %f533;
	shl.b32 	%r870, %r91, 8;
	or.b32  	%r92, %r870, -2147483648;
	mov.b64 	%rd594, 0;
	mov.b32 	%r1690, 0;
$L__BB5_441:
	.pragma "nounroll";
	mul.wide.u32 	%rd187, %r1690, 4;
	mov.u64 	%rd188, __cudart_i2opi_f;
	add.s64 	%rd189, %rd188, %rd187;
	ld.global.nc.u32 	%r871, [%rd189];
	mad.wide.u32 	%rd190, %r871, %r92, %rd594;
	shr.u64 	%rd594, %rd190, 32;
	add.s64 	%rd191, %rd3, %rd187;
	st.local.u32 	[%rd191], %rd190;
	add.s32 	%r1690, %r1690, 1;
	setp.ne.s32 	%p235, %r1690, 6;
	@%p235 bra 	$L__BB5_441;
	shr.u32 	%r872, %r91, 23;
	st.local.u32 	[%rd3+24], %rd594;
	and.b32  	%r95, %r872, 31;
	and.b32  	%r873, %r872, 224;
	add.s32 	%r874, %r873, -128;
	shr.u32 	%r875, %r874, 5;
	mul.wide.u32 	%rd192, %r875, 4;
	sub.s64 	%rd18, %rd3, %rd192;
	ld.local.u32 	%r1691, [%rd18+24];
	ld.local.u32 	%r1692, [%rd18+20];
	setp.eq.s32 	%p236, %r95, 0;
	@%p236 bra 	$L__BB5_444;
	shf.l.wrap.b32 	%r1691, %r1692, %r1691, %r95;
	ld.local.u32 	%r876, [%rd18+16];
	shf.l.wrap.b32 	%r1692, %r876, %r1692, %r95;
$L__BB5_444:
	shr.u32 	%r877, %r1691, 30;
	shf.l.wrap.b32 	%r878, %r1692, %r1691, 2;
	shl.b32 	%r879, %r1692, 2;
	shr.s32 	%r880, %r878, 31;
	sub.s32 	%r1693, %r880, %r877;
	xor.b32  	%r881, %r880, %r878;
	xor.b32  	%r882, %r880, %r879;
	cvt.u64.u32 	%rd193, %r881;
	shl.b64 	%rd194, %rd193, 32;
	cvt.u64.u32 	%rd195, %r882;
	or.b64  	%rd196, %rd194, %rd195;
	cvt.rn.f64.s64 	%fd9, %rd196;
	mul.f64 	%fd10, %fd9, 0d3BF921FB54442D19;
	cvt.rn.f32.f64 	%f2405, %fd10;
	neg.f32 	%f2406, %f2405;
	setp.lt.s32 	%p237, %r878, 0;
	selp.f32 	%f4824, %f2405, %f2406, %p237;
	bra.uni 	$L__BB5_446;
$L__BB5_445:
	mov.f32 	%f2407, 0f00000000;
	mul.rn.f32 	%f4824, %f533, %f2407;
	mov.b32 	%r1693, 0;
$L__BB5_446:
	setp.ltu.f32 	%p238, %f535, 0f47CE4780;
	add.s32 	%r884, %r1693, 1;
	mul.rn.f32 	%f2408, %f4824, %f4824;
	and.b32  	%r885, %r1693, 1;
	setp.eq.b32 	%p239, %r885, 1;
	selp.f32 	%f2409, %f4824, 0f3F800000, %p239;
	fma.rn.f32 	%f2410, %f2408, %f2409, 0f00000000;
	fma.rn.f32 	%f2411, %f2408, 0f37CBAC00, 0fBAB607ED;
	selp.f32 	%f2412, 0fB94D4153, %f2411, %p239;
	selp.f32 	%f2413, 0f3C0885E4, 0f3D2AAABB, %p239;
	fma.rn.f32 	%f2414, %f2412, %f2408, %f2413;
	selp.f32 	%f2415, 0fBE2AAAA8, 0fBEFFFFFF, %p239;
	fma.rn.f32 	%f2416, %f2414, %f2408, %f2415;
	fma.rn.f32 	%f2417, %f2416, %f2410, %f2409;
	and.b32  	%r886, %r884, 2;
	setp.eq.s32 	%p240, %r886, 0;
	mov.f32 	%f2418, 0f00000000;
	sub.f32 	%f2419, %f2418, %f2417;
	selp.f32 	%f539, %f2417, %f2419, %p240;
	@%p238 bra 	$L__BB5_454;
	setp.eq.f32 	%p241, %f535, 0f7F800000;
	@%p241 bra 	$L__BB5_453;
	mov.b32 	%r104, %f533;
	shl.b32 	%r888, %r104, 8;
	or.b32  	%r105, %r888, -2147483648;
	mov.b64 	%rd595, 0;
	mov.b32 	%r1694, 0;
$L__BB5_449:
	.pragma "nounroll";
	mul.wide.u32 	%rd198, %r1694, 4;
	mov.u64 	%rd199, __cudart_i2opi_f;
	add.s64 	%rd200, %rd199, %rd198;
	ld.global.nc.u32 	%r889, [%rd200];
	mad.wide.u32 	%rd201, %r889, %r105, %rd595;
	shr.u64 	%rd595, %rd201, 32;
	add.s64 	%rd202, %rd2, %rd198;
	st.local.u32 	[%rd202], %rd201;
	add.s32 	%r1694, %r1694, 1;
	setp.ne.s32 	%p242, %r1694, 6;
	@%p242 bra 	$L__BB5_449;
	shr.u32 	%r890, %r104, 23;
	st.local.u32 	[%rd2+24], %rd595;
	and.b32  	%r108, %r890, 31;
	and.b32  	%r891, %r890, 224;
	add.s32 	%r892, %r891, -128;
	shr.u32 	%r893, %r892, 5;
	mul.wide.u32 	%rd203, %r893, 4;
	sub.s64 	%rd21, %rd2, %rd203;
	ld.local.u32 	%r1695, [%rd21+24];
	ld.local.u32 	%r1696, [%rd21+20];
	setp.eq.s32 	%p243, %r108, 0;
	@%p243 bra 	$L__BB5_452;
	shf.l.wrap.b32 	%r1695, %r1696, %r1695, %r108;
	ld.local.u32 	%r894, [%rd21+16];
	shf.l.wrap.b32 	%r1696, %r894, %r1696, %r108;
$L__BB5_452:
	shr.u32 	%r895, %r1695, 30;
	shf.l.wrap.b32 	%r896, %r1696, %r1695, 2;
	shl.b32 	%r897, %r1696, 2;
	shr.s32 	%r898, %r896, 31;
	sub.s32 	%r1697, %r898, %r895;
	xor.b32  	%r899, %r898, %r896;
	xor.b32  	%r900, %r898, %r897;
	cvt.u64.u32 	%rd204, %r899;
	shl.b64 	%rd205, %rd204, 32;
	cvt.u64.u32 	%rd206, %r900;
	or.b64  	%rd207, %rd205, %rd206;
	cvt.rn.f64.s64 	%fd11, %rd207;
	mul.f64 	%fd12, %fd11, 0d3BF921FB54442D19;
	cvt.rn.f32.f64 	%f2420, %fd12;
	neg.f32 	%f2421, %f2420;
	setp.lt.s32 	%p244, %r896, 0;
	selp.f32 	%f4825, %f2420, %f2421, %p244;
	bra.uni 	$L__BB5_454;
$L__BB5_453:
	mov.f32 	%f2422, 0f00000000;
	mul.rn.f32 	%f4825, %f533, %f2422;
	mov.b32 	%r1697, 0;
$L__BB5_454:
	mul.rn.f32 	%f2426, %f4825, %f4825;
	and.b32  	%r902, %r1697, 1;
	setp.eq.b32 	%p245, %r902, 1;
	selp.f32 	%f2427, 0f3F800000, %f4825, %p245;
	fma.rn.f32 	%f2428, %f2426, %f2427, 0f00000000;
	fma.rn.f32 	%f2429, %f2426, 0f37CBAC00, 0fBAB607ED;
	selp.f32 	%f2430, %f2429, 0fB94D4153, %p245;
	selp.f32 	%f2431, 0f3D2AAABB, 0f3C0885E4, %p245;
	fma.rn.f32 	%f2432, %f2430, %f2426, %f2431;
	selp.f32 	%f2433, 0fBEFFFFFF, 0fBE2AAAA8, %p245;
	fma.rn.f32 	%f2434, %f2432, %f2426, %f2433;
	fma.rn.f32 	%f2435, %f2434, %f2428, %f2427;
	and.b32  	%r903, %r1697, 2;
	setp.eq.s32 	%p246, %r903, 0;
	mov.f32 	%f2436, 0f00000000;
	sub.f32 	%f2437, %f2436, %f2435;
	selp.f32 	%f2424, %f2435, %f2437, %p246;
	// begin inline asm
	{  cvt.rn.f16.f32 %rs287, %f539;}

	// end inline asm
	st.shared.u16 	[%r61+8], %rs287;
	// begin inline asm
	{  cvt.rn.f16.f32 %rs288, %f2424;}

	// end inline asm
	st.shared.u16 	[%r61+10], %rs288;
	neg.f32 	%f2425, %f2424;
	// begin inline asm
	{  cvt.rn.f16.f32 %rs289, %f2425;}

	// end inline asm
	st.shared.u16 	[%r61+40], %rs289;
	st.shared.u16 	[%r61+42], %rs287;
	shl.b32 	%r904, %r1673, 3;
	add.s32 	%r905, %r62, %r904;
	and.b32  	%r906, %r905, 15;
	cvt.rn.f32.u32 	%f2438, %r906;
	mul.f32 	%f2439, %f2438, 0fC0C90FDB;
	mul.f32 	%f543, %f2439, 0f3D800000;
	mul.f32 	%f2440, %f543, 0f3F22F983;
	cvt.rni.s32.f32 	%r1705, %f2440;
	cvt.rn.f32.s32 	%f2441, %r1705;
	fma.rn.f32 	%f2442, %f2441, 0fBFC90FDA, %f543;
	fma.rn.f32 	%f2443, %f2441, 0fB3A22168, %f2442;
	fma.rn.f32 	%f4827, %f2441, 0fA7C234C5, %f2443;
	abs.f32 	%f545, %f543;
	setp.ltu.f32 	%p247, %f545, 0f47CE4780;
	mov.u32 	%r1701, %r1705;
	mov.f32 	%f4826, %f4827;
	@%p247 bra 	$L__BB5_462;
	setp.eq.f32 	%p248, %f545, 0f7F800000;
	@%p248 bra 	$L__BB5_461;
	mov.b32 	%r118, %f543;
	shl.b32 	%r908, %r118, 8;
	or.b32  	%r119, %r908, -2147483648;
	mov.b64 	%rd596, 0;
	mov.b32 	%r1698, 0;
$L__BB5_457:
	.pragma "nounroll";
	mul.wide.u32 	%rd209, %r1698, 4;
	mov.u64 	%rd210, __cudart_i2opi_f;
	add.s64 	%rd211, %rd210, %rd209;
	ld.global.nc.u32 	%r909, [%rd211];
	mad.wide.u32 	%rd212, %r909, %r119, %rd596;
	shr.u64 	%rd596, %rd212, 32;
	add.s64 	%rd213, %rd3, %rd209;
	st.local.u32 	[%rd213], %rd212;
	add.s32 	%r1698, %r1698, 1;
	setp.ne.s32 	%p249, %r1698, 6;
	@%p249 bra 	$L__BB5_457;
	shr.u32 	%r910, %r118, 23;
	st.local.u32 	[%rd3+24], %rd596;
	and.b32  	%r122, %r910, 31;
	and.b32  	%r911, %r910, 224;
	add.s32 	%r912, %r911, -128;
	shr.u32 	%r913, %r912, 5;
	mul.wide.u32 	%rd214, %r913, 4;
	sub.s64 	%rd24, %rd3, %rd214;
	ld.local.u32 	%r1699, [%rd24+24];
	ld.local.u32 	%r1700, [%rd24+20];
	setp.eq.s32 	%p250, %r122, 0;
	@%p250 bra 	$L__BB5_460;
	shf.l.wrap.b32 	%r1699, %r1700, %r1699, %r122;
	ld.local.u32 	%r914, [%rd24+16];
	shf.l.wrap.b32 	%r1700, %r914, %r1700, %r122;
$L__BB5_460:
	shr.u32 	%r915, %r1699, 30;
	shf.l.wrap.b32 	%r916, %r1700, %r1699, 2;
	shl.b32 	%r917, %r1700, 2;
	shr.s32 	%r918, %r916, 31;
	sub.s32 	%r1701, %r918, %r915;
	xor.b32  	%r919, %r918, %r916;
	xor.b32  	%r920, %r918, %r917;
	cvt.u64.u32 	%rd215, %r919;
	shl.b64 	%rd216, %rd215, 32;
	cvt.u64.u32 	%rd217, %r920;
	or.b64  	%rd218, %rd216, %rd217;
	cvt.rn.f64.s64 	%fd13, %rd218;
	mul.f64 	%fd14, %fd13, 0d3BF921FB54442D19;
	cvt.rn.f32.f64 	%f2444, %fd14;
	neg.f32 	%f2445, %f2444;
	setp.lt.s32 	%p251, %r916, 0;
	selp.f32 	%f4826, %f2444, %f2445, %p251;
	bra.uni 	$L__BB5_462;
$L__BB5_461:
	mov.f32 	%f2446, 0f00000000;
	mul.rn.f32 	%f4826, %f543, %f2446;
	mov.b32 	%r1701, 0;
$L__BB5_462:
	setp.ltu.f32 	%p252, %f545, 0f47CE4780;
	add.s32 	%r922, %r1701, 1;
	mul.rn.f32 	%f2447, %f4826, %f4826;
	and.b32  	%r923, %r1701, 1;
	setp.eq.b32 	%p253, %r923, 1;
	selp.f32 	%f2448, %f4826, 0f3F800000, %p253;
	fma.rn.f32 	%f2449, %f2447, %f2448, 0f00000000;
	fma.rn.f32 	%f2450, %f2447, 0f37CBAC00, 0fBAB607ED;
	selp.f32 	%f2451, 0fB94D4153, %f2450, %p253;
	selp.f32 	%f2452, 0f3C0885E4, 0f3D2AAABB, %p253;
	fma.rn.f32 	%f2453, %f2451, %f2447, %f2452;
	selp.f32 	%f2454, 0fBE2AAAA8, 0fBEFFFFFF, %p253;
	fma.rn.f32 	%f2455, %f2453, %f2447, %f2454;
	fma.rn.f32 	%f2456, %f2455, %f2449, %f2448;
	and.b32  	%r924, %r922, 2;
	setp.eq.s32 	%p254, %r924, 0;
	mov.f32 	%f2457, 0f00000000;
	sub.f32 	%f2458, %f2457, %f2456;
	selp.f32 	%f549, %f2456, %f2458, %p254;
	@%p252 bra 	$L__BB5_470;
	setp.eq.f32 	%p255, %f545, 0f7F800000;
	@%p255 bra 	$L__BB5_469;
	mov.b32 	%r131, %f543;
	shl.b32 	%r926, %r131, 8;
	or.b32  	%r132, %r926, -2147483648;
	mov.b64 	%rd597, 0;
	mov.b32 	%r1702, 0;
$L__BB5_465:
	.pragma "nounroll";
	mul.wide.u32 	%rd220, %r1702, 4;
	add.s64 	%rd222, %rd221, %rd220;
	ld.global.nc.u32 	%r927, [%rd222];
	mad.wide.u32 	%rd223, %r927, %r132, %rd597;
	shr.u64 	%rd597, %rd223, 32;
	add.s64 	%rd224, %rd2, %rd220;
	st.local.u32 	[%rd224], %rd223;
	add.s32 	%r1702, %r1702, 1;
	setp.ne.s32 	%p256, %r1702, 6;
	@%p256 bra 	$L__BB5_465;
	shr.u32 	%r928, %r131, 23;
	st.local.u32 	[%rd2+24], %rd597;
	and.b32  	%r135, %r928, 31;
	and.b32  	%r929, %r928, 224;
	add.s32 	%r930, %r929, -128;
	shr.u32 	%r931, %r930, 5;
	mul.wide.u32 	%rd225, %r931, 4;
	sub.s64 	%rd27, %rd2, %rd225;
	ld.local.u32 	%r1703, [%rd27+24];
	ld.local.u32 	%r1704, [%rd27+20];
	setp.eq.s32 	%p257, %r135, 0;
	@%p257 bra 	$L__BB5_468;
	shf.l.wrap.b32 	%r1703, %r1704, %r1703, %r135;
	ld.local.u32 	%r932, [%rd27+16];
	shf.l.wrap.b32 	%r1704, %r932, %r1704, %r135;
$L__BB5_468:
	shr.u32 	%r933, %r1703, 30;
	shf.l.wrap.b32 	%r934, %r1704, %r1703, 2;
	shl.b32 	%r935, %r1704, 2;
	shr.s32 	%r936, %r934, 31;
	sub.s32 	%r1705, %r936, %r933;
	xor.b32  	%r937, %r936, %r934;
	xor.b32  	%r938, %r936, %r935;
	cvt.u64.u32 	%rd226, %r937;
	shl.b64 	%rd227, %rd226, 32;
	cvt.u64.u32 	%rd228, %r938;
	or.b64  	%rd229, %rd227, %rd228;
	cvt.rn.f64.s64 	%fd15, %rd229;
	mul.f64 	%fd16, %fd15, 0d3BF921FB54442D19;
	cvt.rn.f32.f64 	%f2459, %fd16;
	neg.f32 	%f2460, %f2459;
	setp.lt.s32 	%p258, %r934, 0;
	selp.f32 	%f4827, %f2459, %f2460, %p258;
	bra.uni 	$L__BB5_470;
$L__BB5_469:
	mov.f32 	%f2461, 0f00000000;
	mul.rn.f32 	%f4827, %f543, %f2461;
	mov.b32 	%r1705, 0;
$L__BB5_470:
	mul.rn.f32 	%f2465, %f4827, %f4827;
	and.b32  	%r940, %r1705, 1;
	setp.eq.b32 	%p259, %r940, 1;
	selp.f32 	%f2466, 0f3F800000, %f4827, %p259;
	fma.rn.f32 	%f2467, %f2465, %f2466, 0f00000000;
	fma.rn.f32 	%f2468, %f2465, 0f37CBAC00, 0fBAB607ED;
	selp.f32 	%f2469, %f2468, 0fB94D4153, %p259;
	selp.f32 	%f2470, 0f3D2AAABB, 0f3C0885E4, %p259;
	fma.rn.f32 	%f2471, %f2469, %f2465, %f2470;
	selp.f32 	%f2472, 0fBEFFFFFF, 0fBE2AAAA8, %p259;
	fma.rn.f32 	%f2473, %f2471, %f2465, %f2472;
	fma.rn.f32 	%f2474, %f2473, %f2467, %f2466;
	and.b32  	%r941, %r1705, 2;
	setp.eq.s32 	%p260, %r941, 0;
	mov.f32 	%f2475, 0f00000000;
	sub.f32 	%f2476, %f2475, %f2474;
	selp.f32 	%f2463, %f2474, %f2476, %p260;
	// begin inline asm
	{  cvt.rn.f16.f32 %rs290, %f549;}

	// end inline asm
	st.shared.u16 	[%r61+12], %rs290;
	// begin inline asm
	{  cvt.rn.f16.f32 %rs291, %f2463;}

	// end inline asm
	st.shared.u16 	[%r61+14], %rs291;
	neg.f32 	%f2464, %f2463;
	// begin inline asm
	{  cvt.rn.f16.f32 %rs292, %f2464;}

	// end inline asm
	st.shared.u16 	[%r61+44], %rs292;
	st.shared.u16 	[%r61+46], %rs290;
	add.s32 	%r1673, %r1673, 1;
	setp.ne.s32 	%p261, %r1673, 4;
	@%p261 bra 	$L__BB5_406;
	setp.gt.s32 	%p262, %r29, 4095;
	mov.b32 	%r942, 16;
	wmma.load.a.sync.aligned.row.m16n16k16.shared.f16 	{%r943, %r944, %r945, %r946, %r947, %r948, %r949, %r950}, [%r20], %r942;
	wmma.load.b.sync.aligned.row.m16n16k16.shared.f16 	{%r951, %r952, %r953, %r954, %r955, %r956, %r957, %r958}, [%r26], %r942;
	mov.f32 	%f2477, 0f00000000;
	wmma.mma.sync.aligned.row.row.m16n16k16.f32.f32 {%f2478, %f2479, %f2480, %f2481, %f2482, %f2483, %f2484, %f2485}, {%r943, %r944, %r945, %r946, %r947, %r948, %r949, %r950}, {%r951, %r952, %r953, %r954, %r955, %r956, %r957, %r958}, {%f2477, %f2477, %f2477, %f2477, %f2477, %f2477, %f2477, %f2477};
	wmma.store.d.sync.aligned.row.m16n16k16.shared.f32 	[%r21], {%f2478, %f2479, %f2480, %f2481, %f2482, %f2483, %f2484, %f2485}, %r942;
	@%p262 bra 	$L__BB5_473;
	ld.shared.f32 	%f2486, [%r21];
	ld.shared.f32 	%f2487, [%r21+4];
	st.shared.v2.f32 	[%r30], {%f2486, %f2487};
$L__BB5_473:
	setp.gt.s32 	%p263, %r29, 4091;
	@%p263 bra 	$L__BB5_475;
	ld.shared.f32 	%f2488, [%r21+8];
	ld.shared.f32 	%f2489, [%r21+12];
	st.shared.v2.f32 	[%r30+32], {%f2488, %f2489};
$L__BB5_475:
	setp.gt.s32 	%p264, %r29, 4087;
	@%p264 bra 	$L__BB5_477;
	ld.shared.f32 	%f2490, [%r21+16];
	ld.shared.f32 	%f2491, [%r21+20];
	st.shared.v2.f32 	[%r30+64], {%f2490, %f2491};
$L__BB5_477:
	setp.gt.s32 	%p265, %r29, 4083;
	@%p265 bra 	$L__BB5_479;
	ld.shared.f32 	%f2492, [%r21+24];
	ld.shared.f32 	%f2493, [%r21+28];
	st.shared.v2.f32 	[%r30+96], {%f2492, %f2493};
$L__BB5_479:
	setp.gt.s32 	%p266, %r29, 4079;
	@%p266 bra 	$L__BB5_481;
	ld.shared.f32 	%f2494, [%r21+64];
	ld.shared.f32 	%f2495, [%r21+68];
	st.shared.v2.f32 	[%r30+128], {%f2494, %f2495};
$L__BB5_481:
	setp.gt.s32 	%p267, %r29, 4075;
	@%p267 bra 	$L__BB5_483;
	ld.shared.f32 	%f2496, [%r21+72];
	ld.shared.f32 	%f2497, [%r21+76];
	st.shared.v2.f32 	[%r30+160], {%f2496, %f2497};
$L__BB5_483:
	setp.gt.s32 	%p268, %r29, 4071;
	@%p268 bra 	$L__BB5_485;
	ld.shared.f32 	%f2498, [%r21+80];
	ld.shared.f32 	%f2499, [%r21+84];
	st.shared.v2.f32 	[%r30+192], {%f2498, %f2499};
$L__BB5_485:
	setp.gt.s32 	%p269, %r29, 4067;
	@%p269 bra 	$L__BB5_487;
	ld.shared.f32 	%f2500, [%r21+88];
	ld.shared.f32 	%f2501, [%r21+92];
	st.shared.v2.f32 	[%r30+224], {%f2500, %f2501};
$L__BB5_487:
	setp.gt.s32 	%p270, %r29, 4063;
	@%p270 bra 	$L__BB5_489;
	ld.shared.f32 	%f2502, [%r21+128];
	ld.shared.f32 	%f2503, [%r21+132];
	st.shared.v2.f32 	[%r30+256], {%f2502, %f2503};
$L__BB5_489:
	setp.gt.s32 	%p271, %r29, 4059;
	@%p271 bra 	$L__BB5_491;
	ld.shared.f32 	%f2504, [%r21+136];
	ld.shared.f32 	%f2505, [%r21+140];
	st.shared.v2.f32 	[%r30+288], {%f2504, %f2505};
$L__BB5_491:
	setp.gt.s32 	%p272, %r29, 4055;
	@%p272 bra 	$L__BB5_493;
	ld.shared.f32 	%f2506, [%r21+144];
	ld.shared.f32 	%f2507, [%r21+148];
	st.shared.v2.f32 	[%r30+320], {%f2506, %f2507};
$L__BB5_493:
	setp.gt.s32 	%p273, %r29, 4051;
	@%p273 bra 	$L__BB5_495;
	ld.shared.f32 	%f2508, [%r21+152];
	ld.shared.f32 	%f2509, [%r21+156];
	st.shared.v2.f32 	[%r30+352], {%f2508, %f2509};
$L__BB5_495:
	setp.gt.s32 	%p274, %r29, 4047;
	@%p274 bra 	$L__BB5_497;
	ld.shared.f32 	%f2510, [%r21+192];
	ld.shared.f32 	%f2511, [%r21+196];
	st.shared.v2.f32 	[%r30+384], {%f2510, %f2511};
$L__BB5_497:
	setp.gt.s32 	%p275, %r29, 4043;
	@%p275 bra 	$L__BB5_499;
	ld.shared.f32 	%f2512, [%r21+200];
	ld.shared.f32 	%f2513, [%r21+204];
	st.shared.v2.f32 	[%r30+416], {%f2512, %f2513};
$L__BB5_499:
	setp.gt.s32 	%p276, %r29, 4039;
	@%p276 bra 	$L__BB5_501;
	ld.shared.f32 	%f2514, [%r21+208];
	ld.shared.f32 	%f2515, [%r21+212];
	st.shared.v2.f32 	[%r30+448], {%f2514, %f2515};
$L__BB5_501:
	setp.gt.s32 	%p277, %r29, 4035;
	@%p277 bra 	$L__BB5_503;
	ld.shared.f32 	%f2516, [%r21+216];
	ld.shared.f32 	%f2517, [%r21+220];
	st.shared.v2.f32 	[%r30+480], {%f2516, %f2517};
$L__BB5_503:
	setp.gt.s32 	%p278, %r29, 4031;
	@%p278 bra 	$L__BB5_505;
	ld.shared.f32 	%f2518, [%r21+256];
	ld.shared.f32 	%f2519, [%r21+260];
	st.shared.v2.f32 	[%r30+512], {%f2518, %f2519};
$L__BB5_505:
	setp.gt.s32 	%p279, %r29, 4027;
	@%p279 bra 	$L__BB5_507;
	ld.shared.f32 	%f2520, [%r21+264];
	ld.shared.f32 	%f2521, [%r21+268];
	st.shared.v2.f32 	[%r30+544], {%f2520, %f2521};
$L__BB5_507:
	setp.gt.s32 	%p280, %r29, 4023;
	@%p280 bra 	$L__BB5_509;
	ld.shared.f32 	%f2522, [%r21+272];
	ld.shared.f32 	%f2523, [%r21+276];
	st.shared.v2.f32 	[%r30+576], {%f2522, %f2523};
$L__BB5_509:
	setp.gt.s32 	%p281, %r29, 4019;
	@%p281 bra 	$L__BB5_511;
	ld.shared.f32 	%f2524, [%r21+280];
	ld.shared.f32 	%f2525, [%r21+284];
	st.shared.v2.f32 	[%r30+608], {%f2524, %f2525};
$L__BB5_511:
	setp.gt.s32 	%p282, %r29, 4015;
	@%p282 bra 	$L__BB5_513;
	ld.shared.f32 	%f2526, [%r21+320];
	ld.shared.f32 	%f2527, [%r21+324];
	st.shared.v2.f32 	[%r30+640], {%f2526, %f2527};
$L__BB5_513:
	setp.gt.s32 	%p283, %r29, 4011;
	@%p283 bra 	$L__BB5_515;
	ld.shared.f32 	%f2528, [%r21+328];
	ld.shared.f32 	%f2529, [%r21+332];
	st.shared.v2.f32 	[%r30+672], {%f2528, %f2529};
$L__BB5_515:
	setp.gt.s32 	%p284, %r29, 4007;
	@%p284 bra 	$L__BB5_517;
	ld.shared.f32 	%f2530, [%r21+336];
	ld.shared.f32 	%f2531, [%r21+340];
	st.shared.v2.f32 	[%r30+704], {%f2530, %f2531};
$L__BB5_517:
	setp.gt.s32 	%p285, %r29, 4003;
	@%p285 bra 	$L__BB5_519;
	ld.shared.f32 	%f2532, [%r21+344];
	ld.shared.f32 	%f2533, [%r21+348];
	st.shared.v2.f32 	[%r30+736], {%f2532, %f2533};
$L__BB5_519:
	setp.gt.s32 	%p286, %r29, 3999;
	@%p286 bra 	$L__BB5_521;
	ld.shared.f32 	%f2534, [%r21+384];
	ld.shared.f32 	%f2535, [%r21+388];
	st.shared.v2.f32 	[%r30+768], {%f2534, %f2535};
$L__BB5_521:
	setp.gt.s32 	%p287, %r29, 3995;
	@%p287 bra 	$L__BB5_523;
	ld.shared.f32 	%f2536, [%r21+392];
	ld.shared.f32 	%f2537, [%r21+396];
	st.shared.v2.f32 	[%r30+800], {%f2536, %f2537};
$L__BB5_523:
	setp.gt.s32 	%p288, %r29, 3991;
	@%p288 bra 	$L__BB5_525;
	ld.shared.f32 	%f2538, [%r21+400];
	ld.shared.f32 	%f2539, [%r21+404];
	st.shared.v2.f32 	[%r30+832], {%f2538, %f2539};
$L__BB5_525:
	setp.gt.s32 	%p289, %r29, 3987;
	@%p289 bra 	$L__BB5_527;
	ld.shared.f32 	%f2540, [%r21+408];
	ld.shared.f32 	%f2541, [%r21+412];
	st.shared.v2.f32 	[%r30+864], {%f2540, %f2541};
$L__BB5_527:
	setp.gt.s32 	%p290, %r29, 3983;
	@%p290 bra 	$L__BB5_529;
	ld.shared.f32 	%f2542, [%r21+448];
	ld.shared.f32 	%f2543, [%r21+452];
	st.shared.v2.f32 	[%r30+896], {%f2542, %f2543};
$L__BB5_529:
	setp.gt.s32 	%p291, %r29, 3979;
	@%p291 bra 	$L__BB5_531;
	ld.shared.f32 	%f2544, [%r21+456];
	ld.shared.f32 	%f2545, [%r21+460];
	st.shared.v2.f32 	[%r30+928], {%f2544, %f2545};
$L__BB5_531:
	setp.gt.s32 	%p292, %r29, 3975;
	@%p292 bra 	$L__BB5_533;
	ld.shared.f32 	%f2546, [%r21+464];
	ld.shared.f32 	%f2547, [%r21+468];
	st.shared.v2.f32 	[%r30+960], {%f2546, %f2547};
$L__BB5_533:
	setp.gt.s32 	%p293, %r29, 3971;
	@%p293 bra 	$L__BB5_535;
	ld.shared.f32 	%f2548, [%r21+472];
	ld.shared.f32 	%f2549, [%r21+476];
	st.shared.v2.f32 	[%r30+992], {%f2548, %f2549};
$L__BB5_535:
	setp.gt.s32 	%p294, %r29, 3967;
	@%p294 bra 	$L__BB5_537;
	ld.shared.f32 	%f2550, [%r21+512];
	ld.shared.f32 	%f2551, [%r21+516];
	st.shared.v2.f32 	[%r30+1024], {%f2550, %f2551};
$L__BB5_537:
	setp.gt.s32 	%p295, %r29, 3963;
	@%p295 bra 	$L__BB5_539;
	ld.shared.f32 	%f2552, [%r21+520];
	ld.shared.f32 	%f2553, [%r21+524];
	st.shared.v2.f32 	[%r30+1056], {%f2552, %f2553};
$L__BB5_539:
	setp.gt.s32 	%p296, %r29, 3959;
	@%p296 bra 	$L__BB5_541;
	ld.shared.f32 	%f2554, [%r21+528];
	ld.shared.f32 	%f2555, [%r21+532];
	st.shared.v2.f32 	[%r30+1088], {%f2554, %f2555};
$L__BB5_541:
	setp.gt.s32 	%p297, %r29, 3955;
	@%p297 bra 	$L__BB5_543;
	ld.shared.f32 	%f2556, [%r21+536];
	ld.shared.f32 	%f2557, [%r21+540];
	st.shared.v2.f32 	[%r30+1120], {%f2556, %f2557};
$L__BB5_543:
	setp.gt.s32 	%p298, %r29, 3951;
	@%p298 bra 	$L__BB5_545;
	ld.shared.f32 	%f2558, [%r21+576];
	ld.shared.f32 	%f2559, [%r21+580];
	st.shared.v2.f32 	[%r30+1152], {%f2558, %f2559};
$L__BB5_545:
	setp.gt.s32 	%p299, %r29, 3947;
	@%p299 bra 	$L__BB5_547;
	ld.shared.f32 	%f2560, [%r21+584];
	ld.shared.f32 	%f2561, [%r21+588];
	st.shared.v2.f32 	[%r30+1184], {%f2560, %f2561};
$L__BB5_547:
	setp.gt.s32 	%p300, %r29, 3943;
	@%p300 bra 	$L__BB5_549;
	ld.shared.f32 	%f2562, [%r21+592];
	ld.shared.f32 	%f2563, [%r21+596];
	st.shared.v2.f32 	[%r30+1216], {%f2562, %f2563};
$L__BB5_549:
	setp.gt.s32 	%p301, %r29, 3939;
	@%p301 bra 	$L__BB5_551;
	ld.shared.f32 	%f2564, [%r21+600];
	ld.shared.f32 	%f2565, [%r21+604];
	st.shared.v2.f32 	[%r30+1248], {%f2564, %f2565};
$L__BB5_551:
	setp.gt.s32 	%p302, %r29, 3935;
	@%p302 bra 	$L__BB5_553;
	ld.shared.f32 	%f2566, [%r21+640];
	ld.shared.f32 	%f2567, [%r21+644];
	st.shared.v2.f32 	[%r30+1280], {%f2566, %f2567};
$L__BB5_553:
	setp.gt.s32 	%p303, %r29, 3931;
	@%p303 bra 	$L__BB5_555;
	ld.shared.f32 	%f2568, [%r21+648];
	ld.shared.f32 	%f2569, [%r21+652];
	st.shared.v2.f32 	[%r30+1312], {%f2568, %f2569};
$L__BB5_555:
	setp.gt.s32 	%p304, %r29, 3927;
	@%p304 bra 	$L__BB5_557;
	ld.shared.f32 	%f2570, [%r21+656];
	ld.shared.f32 	%f2571, [%r21+660];
	st.shared.v2.f32 	[%r30+1344], {%f2570, %f2571};
$L__BB5_557:
	setp.gt.s32 	%p305, %r29, 3923;
	@%p305 bra 	$L__BB5_559;
	ld.shared.f32 	%f2572, [%r21+664];
	ld.shared.f32 	%f2573, [%r21+668];
	st.shared.v2.f32 	[%r30+1376], {%f2572, %f2573};
$L__BB5_559:
	setp.gt.s32 	%p306, %r29, 3919;
	@%p306 bra 	$L__BB5_561;
	ld.shared.f32 	%f2574, [%r21+704];
	ld.shared.f32 	%f2575, [%r21+708];
	st.shared.v2.f32 	[%r30+1408], {%f2574, %f2575};
$L__BB5_561:
	setp.gt.s32 	%p307, %r29, 3915;
	@%p307 bra 	$L__BB5_563;
	ld.shared.f32 	%f2576, [%r21+712];
	ld.shared.f32 	%f2577, [%r21+716];
	st.shared.v2.f32 	[%r30+1440], {%f2576, %f2577};
$L__BB5_563:
	setp.gt.s32 	%p308, %r29, 3911;
	@%p308 bra 	$L__BB5_565;
	ld.shared.f32 	%f2578, [%r21+720];
	ld.shared.f32 	%f2579, [%r21+724];
	st.shared.v2.f32 	[%r30+1472], {%f2578, %f2579};
$L__BB5_565:
	setp.gt.s32 	%p309, %r29, 3907;
	@%p309 bra 	$L__BB5_567;
	ld.shared.f32 	%f2580, [%r21+728];
	ld.shared.f32 	%f2581, [%r21+732];
	st.shared.v2.f32 	[%r30+1504], {%f2580, %f2581};
$L__BB5_567:
	setp.gt.s32 	%p310, %r29, 3903;
	@%p310 bra 	$L__BB5_569;
	ld.shared.f32 	%f2582, [%r21+768];
	ld.shared.f32 	%f2583, [%r21+772];
	st.shared.v2.f32 	[%r30+1536], {%f2582, %f2583};
$L__BB5_569:
	setp.gt.s32 	%p311, %r29, 3899;
	@%p311 bra 	$L__BB5_571;
	ld.shared.f32 	%f2584, [%r21+776];
	ld.shared.f32 	%f2585, [%r21+780];
	st.shared.v2.f32 	[%r30+1568], {%f2584, %f2585};
$L__BB5_571:
	setp.gt.s32 	%p312, %r29, 3895;
	@%p312 bra 	$L__BB5_573;
	ld.shared.f32 	%f2586, [%r21+784];
	ld.shared.f32 	%f2587, [%r21+788];
	st.shared.v2.f32 	[%r30+1600], {%f2586, %f2587};
$L__BB5_573:
	setp.gt.s32 	%p313, %r29, 3891;
	@%p313 bra 	$L__BB5_575;
	ld.shared.f32 	%f2588, [%r21+792];
	ld.shared.f32 	%f2589, [%r21+796];
	st.shared.v2.f32 	[%r30+1632], {%f2588, %f2589};
$L__BB5_575:
	setp.gt.s32 	%p314, %r29, 3887;
	@%p314 bra 	$L__BB5_577;
	ld.shared.f32 	%f2590, [%r21+832];
	ld.shared.f32 	%f2591, [%r21+836];
	st.shared.v2.f32 	[%r30+1664], {%f2590, %f2591};
$L__BB5_577:
	setp.gt.s32 	%p315, %r29, 3883;
	@%p315 bra 	$L__BB5_579;
	ld.shared.f32 	%f2592, [%r21+840];
	ld.shared.f32 	%f2593, [%r21+844];
	st.shared.v2.f32 	[%r30+1696], {%f2592, %f2593};
$L__BB5_579:
	setp.gt.s32 	%p316, %r29, 3879;
	@%p316 bra 	$L__BB5_581;
	ld.shared.f32 	%f2594, [%r21+848];
	ld.shared.f32 	%f2595, [%r21+852];
	st.shared.v2.f32 	[%r30+1728], {%f2594, %f2595};
$L__BB5_581:
	setp.gt.s32 	%p317, %r29, 3875;
	@%p317 bra 	$L__BB5_583;
	ld.shared.f32 	%f2596, [%r21+856];
	ld.shared.f32 	%f2597, [%r21+860];
	st.shared.v2.f32 	[%r30+1760], {%f2596, %f2597};
$L__BB5_583:
	setp.gt.s32 	%p318, %r29, 3871;
	@%p318 bra 	$L__BB5_585;
	ld.shared.f32 	%f2598, [%r21+896];
	ld.shared.f32 	%f2599, [%r21+900];
	st.shared.v2.f32 	[%r30+1792], {%f2598, %f2599};
$L__BB5_585:
	setp.gt.s32 	%p319, %r29, 3867;
	@%p319 bra 	$L__BB5_587;
	ld.shared.f32 	%f2600, [%r21+904];
	ld.shared.f32 	%f2601, [%r21+908];
	st.shared.v2.f32 	[%r30+1824], {%f2600, %f2601};
$L__BB5_587:
	setp.gt.s32 	%p320, %r29, 3863;
	@%p320 bra 	$L__BB5_589;
	ld.shared.f32 	%f2602, [%r21+912];
	ld.shared.f32 	%f2603, [%r21+916];
	st.shared.v2.f32 	[%r30+1856], {%f2602, %f2603};
$L__BB5_589:
	setp.gt.s32 	%p321, %r29, 3859;
	@%p321 bra 	$L__BB5_591;
	ld.shared.f32 	%f2604, [%r21+920];
	ld.shared.f32 	%f2605, [%r21+924];
	st.shared.v2.f32 	[%r30+1888], {%f2604, %f2605};
$L__BB5_591:
	setp.gt.s32 	%p322, %r29, 3855;
	@%p322 bra 	$L__BB5_593;
	ld.shared.f32 	%f2606, [%r21+960];
	ld.shared.f32 	%f2607, [%r21+964];
	st.shared.v2.f32 	[%r30+1920], {%f2606, %f2607};
$L__BB5_593:
	setp.gt.s32 	%p323, %r29, 3851;
	@%p323 bra 	$L__BB5_595;
	ld.shared.f32 	%f2608, [%r21+968];
	ld.shared.f32 	%f2609, [%r21+972];
	st.shared.v2.f32 	[%r30+1952], {%f2608, %f2609};
$L__BB5_595:
	setp.gt.s32 	%p324, %r29, 3847;
	@%p324 bra 	$L__BB5_597;
	ld.shared.f32 	%f2610, [%r21+976];
	ld.shared.f32 	%f2611, [%r21+980];
	st.shared.v2.f32 	[%r30+1984], {%f2610, %f2611};
$L__BB5_597:
	setp.gt.s32 	%p325, %r29, 3843;
	@%p325 bra 	$L__BB5_599;
	ld.shared.f32 	%f2612, [%r21+984];
	ld.shared.f32 	%f2613, [%r21+988];
	st.shared.v2.f32 	[%r30+2016], {%f2612, %f2613};
$L__BB5_599:
	add.s32 	%r1672, %r1672, 1;
	setp.ne.s32 	%p326, %r1672, 64;
	@%p326 bra 	$L__BB5_277;
$L__BB5_600:
	setp.gt.u32 	%p327, %r1, 63;
	bar.sync 	0;
	@%p327 bra 	$L__BB5_925;
	mov.u32 	%r962, s_data;
	mov.u64 	%rd309, __cudart_i2opi_f;
	mov.u32 	%r1706, %r1;
$L__BB5_602:
	and.b32  	%r147, %r1706, 15;
	shl.b32 	%r959, %r1706, 6;
	and.b32  	%r960, %r959, -1024;
	or.b32  	%r148, %r960, %r147;
	setp.gt.s32 	%p328, %r148, 4095;
	shl.b32 	%r961, %r148, 3;
	add.s32 	%r149, %r962, %r961;
	mov.f32 	%f4828, 0f00000000;
	mov.f32 	%f4829, %f4828;
	@%p328 bra 	$L__BB5_604;
	ld.shared.v2.f32 	{%f4828, %f4829}, [%r149];
$L__BB5_604:
	// begin inline asm
	{  cvt.rn.f16.f32 %rs293, %f4828;}

	// end inline asm
	st.shared.u16 	[%r20], %rs293;
	// begin inline asm
	{  cvt.rn.f16.f32 %rs294, %f4829;}

	// end inline asm
	st.shared.u16 	[%r20+2], %rs294;
	setp.gt.s32 	%p329, %r148, 4079;
	mov.f32 	%f4830, 0f00000000;
	mov.f32 	%f4831, %f4830;
	@%p329 bra 	$L__BB5_606;
	ld.shared.v2.f32 	{%f4830, %f4831}, [%r149+128];
$L__BB5_606:
	// begin inline asm
	{  cvt.rn.f16.f32 %rs295, %f4830;}

	// end inline asm
	st.shared.u16 	[%r20+4], %rs295;
	// begin inline asm
	{  cvt.rn.f16.f32 %rs296, %f4831;}

	// end inline asm
	st.shared.u16 	[%r20+6], %rs296;
	setp.gt.s32 	%p330, %r148, 4063;
	mov.f32 	%f4832, 0f00000000;
	mov.f32 	%f4833, %f4832;
	@%p330 bra 	$L__BB5_608;
	ld.shared.v2.f32 	{%f4832, %f4833}, [%r149+256];
$L__BB5_608:
	// begin inline asm
	{  cvt.rn.f16.f32 %rs297, %f4832;}

	// end inline asm
	st.shared.u16 	[%r20+8], %rs297;
	// begin inline asm
	{  cvt.rn.f16.f32 %rs298, %f4833;}

	// end inline asm
	st.shared.u16 	[%r20+10], %rs298;
	setp.gt.s32 	%p331, %r148, 4047;
	mov.f32 	%f4834, 0f00000000;
	mov.f32 	%f4835, %f4834;
	@%p331 bra 	$L__BB5_610;
	ld.shared.v2.f32 	{%f4834, %f4835}, [%r149+384];
$L__BB5_610:
	// begin inline asm
	{  cvt.rn.f16.f32 %rs299, %f4834;}

	// end inline asm
	st.shared.u16 	[%r20+12], %rs299;
	// begin inline asm
	{  cvt.rn.f16.f32 %rs300, %f4835;}

	// end inline asm
	st.shared.u16 	[%r20+14], %rs300;
	setp.gt.s32 	%p332, %r148, 4031;
	mov.f32 	%f4836, 0f00000000;
	mov.f32 	%f4837, %f4836;
	@%p332 bra 	$L__BB5_612;
	ld.shared.v2.f32 	{%f4836, %f4837}, [%r149+512];
$L__BB5_612:
	// begin inline asm
	{  cvt.rn.f16.f32 %rs301, %f4836;}

	// end inline asm
	st.shared.u16 	[%r20+32], %rs301;
	// begin inline asm
	{  cvt.rn.f16.f32 %rs302, %f4837;}

	// end inline asm
	st.shared.u16 	[%r20+34], %rs302;
	setp.gt.s32 	%p333, %r148, 4015;
	mov.f32 	%f4838, 0f00000000;
	mov.f32 	%f4839, %f4838;
	@%p333 bra 	$L__BB5_614;
	ld.shared.v2.f32 	{%f4838, %f4839}, [%r149+640];
$L__BB5_614:
	// begin inline asm
	{  cvt.rn.f16.f32 %rs303, %f4838;}

	// end inline asm
	st.shared.u16 	[%r20+36], %rs303;
	// begin inline asm
	{  cvt.rn.f16.f32 %rs304, %f4839;}

	// end inline asm
	st.shared.u16 	[%r20+38], %rs304;
	setp.gt.s32 	%p334, %r148, 3999;
	mov.f32 	%f4840, 0f00000000;
	mov.f32 	%f4841, %f4840;
	@%p334 bra 	$L__BB5_616;
	ld.shared.v2.f32 	{%f4840, %f4841}, [%r149+768];
$L__BB5_616:
	// begin inline asm
	{  cvt.rn.f16.f32 %rs305, %f4840;}

	// end inline asm
	st.shared.u16 	[%r20+40], %rs305;
	// begin inline asm
	{  cvt.rn.f16.f32 %rs306, %f4841;}

	// end inline asm
	st.shared.u16 	[%r20+42], %rs306;
	setp.gt.s32 	%p335, %r148, 3983;
	mov.f32 	%f4842, 0f00000000;
	mov.f32 	%f4843, %f4842;
	@%p335 bra 	$L__BB5_618;
	ld.shared.v2.f32 	{%f4842, %f4843}, [%r149+896];
$L__BB5_618:
	// begin inline asm
	{  cvt.rn.f16.f32 %rs307, %f4842;}

	// end inline asm
	st.shared.u16 	[%r20+44], %rs307;
	// begin inline asm
	{  cvt.rn.f16.f32 %rs308, %f4843;}

	// end inline asm
	st.shared.u16 	[%r20+46], %rs308;
	setp.gt.s32 	%p336, %r148, 3967;
	mov.f32 	%f4844, 0f00000000;
	mov.f32 	%f4845, %f4844;
	@%p336 bra 	$L__BB5_620;
	ld.shared.v2.f32 	{%f4844, %f4845}, [%r149+1024];
$L__BB5_620:
	// begin inline asm
	{  cvt.rn.f16.f32 %rs309, %f4844;}

	// end inline asm
	st.shared.u16 	[%r20+64], %rs309;
	// begin inline asm
	{  cvt.rn.f16.f32 %rs310, %f4845;}

	// end inline asm
	st.shared.u16 	[%r20+66], %rs310;
	setp.gt.s32 	%p337, %r148, 3951;
	mov.f32 	%f4846, 0f00000000;
	mov.f32 	%f4847, %f4846;
	@%p337 bra 	$L__BB5_622;
	ld.shared.v2.f32 	{%f4846, %f4847}, [%r149+1152];
$L__BB5_622:
	// begin inline asm
	{  cvt.rn.f16.f32 %rs311, %f4846;}

	// end inline asm
	st.shared.u16 	[%r20+68], %rs311;
	// begin inline asm
	{  cvt.rn.f16.f32 %rs312, %f4847;}

	// end inline asm
	st.shared.u16 	[%r20+70], %rs312;
	setp.gt.s32 	%p338, %r148, 3935;
	mov.f32 	%f4848, 0f00000000;
	mov.f32 	%f4849, %f4848;
	@%p338 bra 	$L__BB5_624;
	ld.shared.v2.f32 	{%f4848, %f4849}, [%r149+1280];
$L__BB5_624:
	// begin inline asm
	{  cvt.rn.f16.f32 %rs313, %f4848;}

	// end inline asm
	st.shared.u16 	[%r20+72], %rs313;
	// begin inline asm
	{  cvt.rn.f16.f32 %rs314, %f4849;}

	// end inline asm
	st.shared.u16 	[%r20+74], %rs314;
	setp.gt.s32 	%p339, %r148, 3919;
	mov.f32 	%f4850, 0f00000000;
	mov.f32 	%f4851, %f4850;
	@%p339 bra 	$L__BB5_626;
	ld.shared.v2.f32 	{%f4850, %f4851}, [%r149+1408];
$L__BB5_626:
	// begin inline asm
	{  cvt.rn.f16.f32 %rs315, %f4850;}

	// end inline asm
	st.shared.u16 	[%r20+76], %rs315;
	// begin inline asm
	{  cvt.rn.f16.f32 %rs316, %f4851;}

	// end inline asm
	st.shared.u16 	[%r20+78], %rs316;
	setp.gt.s32 	%p340, %r148, 3903;
	mov.f32 	%f4852, 0f00000000;
	mov.f32 	%f4853, %f4852;
	@%p340 bra 	$L__BB5_628;
	ld.shared.v2.f32 	{%f4852, %f4853}, [%r149+1536];
$L__BB5_628:
	// begin inline asm
	{  cvt.rn.f16.f32 %rs317, %f4852;}

	// end inline asm
	st.shared.u16 	[%r20+96], %rs317;
	// begin inline asm
	{  cvt.rn.f16.f32 %rs318, %f4853;}

	// end inline asm
	st.shared.u16 	[%r20+98], %rs318;
	setp.gt.s32 	%p341, %r148, 3887;
	mov.f32 	%f4854, 0f00000000;
	mov.f32 	%f4855, %f4854;
	@%p341 bra 	$L__BB5_630;
	ld.shared.v2.f32 	{%f4854, %f4855}, [%r149+1664];
$L__BB5_630:
	// begin inline asm
	{  cvt.rn.f16.f32 %rs319, %f4854;}

	// end inline asm
	st.shared.u16 	[%r20+100], %rs319;
	// begin inline asm
	{  cvt.rn.f16.f32 %rs320, %f4855;}

	// end inline asm
	st.shared.u16 	[%r20+102], %rs320;
	setp.gt.s32 	%p342, %r148, 3871;
	mov.f32 	%f4856, 0f00000000;
	mov.f32 	%f4857, %f4856;
	@%p342 bra 	$L__BB5_632;
	ld.shared.v2.f32 	{%f4856, %f4857}, [%r149+1792];
$L__BB5_632:
	// begin inline asm
	{  cvt.rn.f16.f32 %rs321, %f4856;}

	// end inline asm
	st.shared.u16 	[%r20+104], %rs321;
	// begin inline asm
	{  cvt.rn.f16.f32 %rs322, %f4857;}

	// end inline asm
	st.shared.u16 	[%r20+106], %rs322;
	setp.gt.s32 	%p343, %r148, 3855;
	mov.f32 	%f4858, 0f00000000;
	mov.f32 	%f4859, %f4858;
	@%p343 bra 	$L__BB5_634;
	ld.shared.v2.f32 	{%f4858, %f4859}, [%r149+1920];
$L__BB5_634:
	// begin inline asm
	{  cvt.rn.f16.f32 %rs323, %f4858;}

	// end inline asm
	st.shared.u16 	[%r20+108], %rs323;
	// begin inline asm
	{  cvt.rn.f16.f32 %rs324, %f4859;}

	// end inline asm
	st.shared.u16 	[%r20+110], %rs324;
	setp.gt.s32 	%p344, %r148, 3839;
	mov.f32 	%f4860, 0f00000000;
	mov.f32 	%f4861, %f4860;
	@%p344 bra 	$L__BB5_636;
	ld.shared.v2.f32 	{%f4860, %f4861}, [%r149+2048];
$L__BB5_636:
	// begin inline asm
	{  cvt.rn.f16.f32 %rs325, %f4860;}

	// end inline asm
	st.shared.u16 	[%r20+128], %rs325;
	// begin inline asm
	{  cvt.rn.f16.f32 %rs326, %f4861;}

	// end inline asm
	st.shared.u16 	[%r20+130], %rs326;
	setp.gt.s32 	%p345, %r148, 3823;
	mov.f32 	%f4862, 0f00000000;
	mov.f32 	%f4863, %f4862;
	@%p345 bra 	$L__BB5_638;
	ld.shared.v2.f32 	{%f4862, %f4863}, [%r149+2176];
$L__BB5_638:
	// begin inline asm
	{  cvt.rn.f16.f32 %rs327, %f4862;}

	// end inline asm
	st.shared.u16 	[%r20+132], %rs327;
	// begin inline asm
	{  cvt.rn.f16.f32 %rs328, %f4863;}

	// end inline asm
	st.shared.u16 	[%r20+134], %rs328;
	setp.gt.s32 	%p346, %r148, 3807;
	mov.f32 	%f4864, 0f00000000;
	mov.f32 	%f4865, %f4864;
	@%p346 bra 	$L__BB5_640;
	ld.shared.v2.f32 	{%f4864, %f4865}, [%r149+2304];
$L__BB5_640:
	// begin inline asm
	{  cvt.rn.f16.f32 %rs329, %f4864;}

	// end inline asm
	st.shared.u16 	[%r20+136], %rs329;
	// begin inline asm
	{  cvt.rn.f16.f32 %rs330, %f4865;}

	// end inline asm
	st.shared.u16 	[%r20+138], %rs330;
	setp.gt.s32 	%p347, %r148, 3791;
	mov.f32 	%f4866, 0f00000000;
	mov.f32 	%f4867, %f4866;
	@%p347 bra 	$L__BB5_642;
	ld.shared.v2.f32 	{%f4866, %f4867}, [%r149+2432];
$L__BB5_642:
	// begin inline asm
	{  cvt.rn.f16.f32 %rs331, %f4866;}

	// end inline asm
	st.shared.u16 	[%r20+140], %rs331;
	// begin inline asm
	{  cvt.rn.f16.f32 %rs332, %f4867;}

	// end inline asm
	st.shared.u16 	[%r20+142], %rs332;
	setp.gt.s32 	%p348, %r148, 3775;
	mov.f32 	%f4868, 0f00000000;
	mov.f32 	%f4869, %f4868;
	@%p348 bra 	$L__BB5_644;
	ld.shared.v2.f32 	{%f4868, %f4869}, [%r149+2560];
$L__BB5_644:
	// begin inline asm
	{  cvt.rn.f16.f32 %rs333, %f4868;}

	// end inline asm
	st.shared.u16 	[%r20+160], %rs333;
	// begin inline asm
	{  cvt.rn.f16.f32 %rs334, %f4869;}

	// end inline asm
	st.shared.u16 	[%r20+162], %rs334;
	setp.gt.s32 	%p349, %r148, 3759;
	mov.f32 	%f4870, 0f00000000;
	mov.f32 	%f4871, %f4870;
	@%p349 bra 	$L__BB5_646;
	ld.shared.v2.f32 	{%f4870, %f4871}, [%r149+2688];
$L__BB5_646:
	// begin inline asm
	{  cvt.rn.f16.f32 %rs335, %f4870;}

	// end inline asm
	st.shared.u16 	[%r20+164], %rs335;
	// begin inline asm
	{  cvt.rn.f16.f32 %rs336, %f4871;}

	// end inline asm
	st.shared.u16 	[%r20+166], %rs336;
	setp.gt.s32 	%p350, %r148, 3743;
	mov.f32 	%f4872, 0f00000000;
	mov.f32 	%f4873, %f4872;
	@%p350 bra 	$L__BB5_648;
	ld.shared.v2.f32 	{%f4872, %f4873}, [%r149+2816];
$L__BB5_648:
	// begin inline asm
	{  cvt.rn.f16.f32 %rs337, %f4872;}

	// end inline asm
	st.shared.u16 	[%r20+168], %rs337;
	// begin inline asm
	{  cvt.rn.f16.f32 %rs338, %f4873;}

	// end inline asm
	st.shared.u16 	[%r20+170], %rs338;
	setp.gt.s32 	%p351, %r148, 3727;
	mov.f32 	%f4874, 0f00000000;
	mov.f32 	%f4875, %f4874;
	@%p351 bra 	$L__BB5_650;
	ld.shared.v2.f32 	{%f4874, %f4875}, [%r149+2944];
$L__BB5_650:
	// begin inline asm
	{  cvt.rn.f16.f32 %rs339, %f4874;}

	// end inline asm
	st.shared.u16 	[%r20+172], %rs339;
	// begin inline asm
	{  cvt.rn.f16.f32 %rs340, %f4875;}

	// end inline asm
	st.shared.u16 	[%r20+174], %rs340;
	setp.gt.s32 	%p352, %r148, 3711;
	mov.f32 	%f4876, 0f00000000;
	mov.f32 	%f4877, %f4876;
	@%p352 bra 	$L__BB5_652;
	ld.shared.v2.f32 	{%f4876, %f4877}, [%r149+3072];
$L__BB5_652:
	// begin inline asm
	{  cvt.rn.f16.f32 %rs341, %f4876;}

	// end inline asm
	st.shared.u16 	[%r20+192], %rs341;
	// begin inline asm
	{  cvt.rn.f16.f32 %rs342, %f4877;}

	// end inline asm
	st.shared.u16 	[%r20+194], %rs342;
	setp.gt.s32 	%p353, %r148, 3695;
	mov.f32 	%f4878, 0f00000000;
	mov.f32 	%f4879, %f4878;
	@%p353 bra 	$L__BB5_654;
	ld.shared.v2.f32 	{%f4878, %f4879}, [%r149+3200];
$L__BB5_654:
	// begin inline asm
	{  cvt.rn.f16.f32 %rs343, %f4878;}

	// end inline asm
	st.shared.u16 	[%r20+196], %rs343;
	// begin inline asm
	{  cvt.rn.f16.f32 %rs344, %f4879;}

	// end inline asm
	st.shared.u16 	[%r20+198], %rs344;
	setp.gt.s32 	%p354, %r148, 3679;
	mov.f32 	%f4880, 0f00000000;
	mov.f32 	%f4881, %f4880;
	@%p354 bra 	$L__BB5_656;
	ld.shared.v2.f32 	{%f4880, %f4881}, [%r149+3328];
$L__BB5_656:
	// begin inline asm
	{  cvt.rn.f16.f32 %rs345, %f4880;}

	// end inline asm
	st.shared.u16 	[%r20+200], %rs345;
	// begin inline asm
	{  cvt.rn.f16.f32 %rs346, %f4881;}

	// end inline asm
	st.shared.u16 	[%r20+202], %rs346;
	setp.gt.s32 	%p355, %r148, 3663;
	mov.f32 	%f4882, 0f00000000;
	mov.f32 	%f4883, %f4882;
	@%p355 bra 	$L__BB5_658;
	ld.shared.v2.f32 	{%f4882, %f4883}, [%r149+3456];
$L__BB5_658:
	// begin inline asm
	{  cvt.rn.f16.f32 %rs347, %f4882;}

	// end inline asm
	st.shared.u16 	[%r20+204], %rs347;
	// begin inline asm
	{  cvt.rn.f16.f32 %rs348, %f4883;}

	// end inline asm
	st.shared.u16 	[%r20+206], %rs348;
	setp.gt.s32 	%p356, %r148, 3647;
	mov.f32 	%f4884, 0f00000000;
	mov.f32 	%f4885, %f4884;
	@%p356 bra 	$L__BB5_660;
	ld.shared.v2.f32 	{%f4884, %f4885}, [%r149+3584];
$L__BB5_660:
	// begin inline asm
	{  cvt.rn.f16.f32 %rs349, %f4884;}

	// end inline asm
	st.shared.u16 	[%r20+224], %rs349;
	// begin inline asm
	{  cvt.rn.f16.f32 %rs350, %f4885;}

	// end inline asm
	st.shared.u16 	[%r20+226], %rs350;
	setp.gt.s32 	%p357, %r148, 3631;
	mov.f32 	%f4886, 0f00000000;
	mov.f32 	%f4887, %f4886;
	@%p357 bra 	$L__BB5_662;
	ld.shared.v2.f32 	{%f4886, %f4887}, [%r149+3712];
$L__BB5_662:
	// begin inline asm
	{  cvt.rn.f16.f32 %rs351, %f4886;}

	// end inline asm
	st.shared.u16 	[%r20+228], %rs351;
	// begin inline asm
	{  cvt.rn.f16.f32 %rs352, %f4887;}

	// end inline asm
	st.shared.u16 	[%r20+230], %rs352;
	setp.gt.s32 	%p358, %r148, 3615;
	mov.f32 	%f4888, 0f00000000;
	mov.f32 	%f4889, %f4888;
	@%p358 bra 	$L__BB5_664;
	ld.shared.v2.f32 	{%f4888, %f4889}, [%r149+3840];
$L__BB5_664:
	// begin inline asm
	{  cvt.rn.f16.f32 %rs353, %f4888;}

	// end inline asm
	st.shared.u16 	[%r20+232], %rs353;
	// begin inline asm
	{  cvt.rn.f16.f32 %rs354, %f4889;}

	// end inline asm
	st.shared.u16 	[%r20+234], %rs354;
	setp.gt.s32 	%p359, %r148, 3599;
	mov.f32 	%f4890, 0f00000000;
	mov.f32 	%f4891, %f4890;
	@%p359 bra 	$L__BB5_666;
	ld.shared.v2.f32 	{%f4890, %f4891}, [%r149+3968];
$L__BB5_666:
	// begin inline asm
	{  cvt.rn.f16.f32 %rs355, %f4890;}

	// end inline asm
	st.shared.u16 	[%r20+236], %rs355;
	// begin inline asm
	{  cvt.rn.f16.f32 %rs356, %f4891;}

	// end inline asm
	st.shared.u16 	[%r20+238], %rs356;
	setp.gt.s32 	%p360, %r148, 3583;
	mov.f32 	%f4892, 0f00000000;
	mov.f32 	%f4893, %f4892;
	@%p360 bra 	$L__BB5_668;
	ld.shared.v2.f32 	{%f4892, %f4893}, [%r149+4096];
$L__BB5_668:
	// begin inline asm
	{  cvt.rn.f16.f32 %rs357, %f4892;}

	// end inline asm
	st.shared.u16 	[%r20+256], %rs357;
	// begin inline asm
	{  cvt.rn.f16.f32 %rs358, %f4893;}

	// end inline asm
	st.shared.u16 	[%r20+258], %rs358;
	setp.gt.s32 	%p361, %r148, 3567;
	mov.f32 	%f4894, 0f00000000;
	mov.f32 	%f4895, %f4894;
	@%p361 bra 	$L__BB5_670;
	ld.shared.v2.f32 	{%f4894, %f4895}, [%r149+4224];
$L__BB5_670:
	// begin inline asm
	{  cvt.rn.f16.f32 %rs359, %f4894;}

	// end inline asm
	st.shared.u16 	[%r20+260], %rs359;
	// begin inline asm
	{  cvt.rn.f16.f32 %rs360, %f4895;}

	// end inline asm
	st.shared.u16 	[%r20+262], %rs360;
	setp.gt.s32 	%p362, %r148, 3551;
	mov.f32 	%f4896, 0f00000000;
	mov.f32 	%f4897, %f4896;
	@%p362 bra 	$L__BB5_672;
	ld.shared.v2.f32 	{%f4896, %f4897}, [%r149+4352];
$L__BB5_672:
	// begin inline asm
	{  cvt.rn.f16.f32 %rs361, %f4896;}

	// end inline asm
	st.shared.u16 	[%r20+264], %rs361;
	// begin inline asm
	{  cvt.rn.f16.f32 %rs362, %f4897;}

	// end inline asm
	st.shared.u16 	[%r20+266], %rs362;
	setp.gt.s32 	%p363, %r148, 3535;
	mov.f32 	%f4898, 0f00000000;
	mov.f32 	%f4899, %f4898;
	@%p363 bra 	$L__BB5_674;
	ld.shared.v2.f32 	{%f4898, %f4899}, [%r149+4480];
$L__BB5_674:
	// begin inline asm
	{  cvt.rn.f16.f32 %rs363, %f4898;}

	// end inline asm
	st.shared.u16 	[%r20+268], %rs363;
	// begin inline asm
	{  cvt.rn.f16.f32 %rs364, %f4899;}

	// end inline asm
	st.shared.u16 	[%r20+270], %rs364;
	setp.gt.s32 	%p364, %r148, 3519;
	mov.f32 	%f4900, 0f00000000;
	mov.f32 	%f4901, %f4900;
	@%p364 bra 	$L__BB5_676;
	ld.shared.v2.f32 	{%f4900, %f4901}, [%r149+4608];
$L__BB5_676:
	// begin inline asm
	{  cvt.rn.f16.f32 %rs365, %f4900;}

	// end inline asm
	st.shared.u16 	[%r20+288], %rs365;
	// begin inline asm
	{  cvt.rn.f16.f32 %rs366, %f4901;}

	// end inline asm
	st.shared.u16 	[%r20+290], %rs366;
	setp.gt.s32 	%p365, %r148, 3503;
	mov.f32 	%f4902, 0f00000000;
	mov.f32 	%f4903, %f4902;
	@%p365 bra 	$L__BB5_678;
	ld.shared.v2.f32 	{%f4902, %f4903}, [%r149+4736];
$L__BB5_678:
	// begin inline asm
	{  cvt.rn.f16.f32 %rs367, %f4902;}

	// end inline asm
	st.shared.u16 	[%r20+292], %rs367;
	// begin inline asm
	{  cvt.rn.f16.f32 %rs368, %f4903;}

	// end inline asm
	st.shared.u16 	[%r20+294], %rs368;
	setp.gt.s32 	%p366, %r148, 3487;
	mov.f32 	%f4904, 0f00000000;
	mov.f32 	%f4905, %f4904;
	@%p366 bra 	$L__BB5_680;
	ld.shared.v2.f32 	{%f4904, %f4905}, [%r149+4864];
$L__BB5_680:
	// begin inline asm
	{  cvt.rn.f16.f32 %rs369, %f4904;}

	// end inline asm
	st.shared.u16 	[%r20+296], %rs369;
	// begin inline asm
	{  cvt.rn.f16.f32 %rs370, %f4905;}

	// end inline asm
	st.shared.u16 	[%r20+298], %rs370;
	setp.gt.s32 	%p367, %r148, 3471;
	mov.f32 	%f4906, 0f00000000;
	mov.f32 	%f4907, %f4906;
	@%p367 bra 	$L__BB5_682;
	ld.shared.v2.f32 	{%f4906, %f4907}, [%r149+4992];
$L__BB5_682:
	// begin inline asm
	{  cvt.rn.f16.f32 %rs371, %f4906;}

	// end inline asm
	st.shared.u16 	[%r20+300], %rs371;
	// begin inline asm
	{  cvt.rn.f16.f32 %rs372, %f4907;}

	// end inline asm
	st.shared.u16 	[%r20+302], %rs372;
	setp.gt.s32 	%p368, %r148, 3455;
	mov.f32 	%f4908, 0f00000000;
	mov.f32 	%f4909, %f4908;
	@%p368 bra 	$L__BB5_684;
	ld.shared.v2.f32 	{%f4908, %f4909}, [%r149+5120];
$L__BB5_684:
	// begin inline asm
	{  cvt.rn.f16.f32 %rs373, %f4908;}

	// end inline asm
	st.shared.u16 	[%r20+320], %rs373;
	// begin inline asm
	{  cvt.rn.f16.f32 %rs374, %f4909;}

	// end inline asm
	st.shared.u16 	[%r20+322], %rs374;
	setp.gt.s32 	%p369, %r148, 3439;
	mov.f32 	%f4910, 0f00000000;
	mov.f32 	%f4911, %f4910;
	@%p369 bra 	$L__BB5_686;
	ld.shared.v2.f32 	{%f4910, %f4911}, [%r149+5248];
$L__BB5_686:
	// begin inline asm
	{  cvt.rn.f16.f32 %rs375, %f4910;}

	// end inline asm
	st.shared.u16 	[%r20+324], %rs375;
	// begin inline asm
	{  cvt.rn.f16.f32 %rs376, %f4911;}

	// end inline asm
	st.shared.u16 	[%r20+326], %rs376;
	setp.gt.s32 	%p370, %r148, 3423;
	mov.f32 	%f4912, 0f00000000;
	mov.f32 	%f4913, %f4912;
	@%p370 bra 	$L__BB5_688;
	ld.shared.v2.f32 	{%f4912, %f4913}, [%r149+5376];
$L__BB5_688:
	// begin inline asm
	{  cvt.rn.f16.f32 %rs377, %f4912;}

	// end inline asm
	st.shared.u16 	[%r20+328], %rs377;
	// begin inline asm
	{  cvt.rn.f16.f32 %rs378, %f4913;}

	// end inline asm
	st.shared.u16 	[%r20+330], %rs378;
	setp.gt.s32 	%p371, %r148, 3407;
	mov.f32 	%f4914, 0f00000000;
	mov.f32 	%f4915, %f4914;
	@%p371 bra 	$L__BB5_690;
	ld.shared.v2.f32 	{%f4914, %f4915}, [%r149+5504];
$L__BB5_690:
	// begin inline asm
	{  cvt.rn.f16.f32 %rs379, %f4914;}

	// end inline asm
	st.shared.u16 	[%r20+332], %rs379;
	// begin inline asm
	{  cvt.rn.f16.f32 %rs380, %f4915;}

	// end inline asm
	st.shared.u16 	[%r20+334], %rs380;
	setp.gt.s32 	%p372, %r148, 3391;
	mov.f32 	%f4916, 0f00000000;
	mov.f32 	%f4917, %f4916;
	@%p372 bra 	$L__BB5_692;
	ld.shared.v2.f32 	{%f4916, %f4917}, [%r149+5632];
$L__BB5_692:
	// begin inline asm
	{  cvt.rn.f16.f32 %rs381, %f4916;}

	// end inline asm
	st.shared.u16 	[%r20+352], %rs381;
	// begin inline asm
	{  cvt.rn.f16.f32 %rs382, %f4917;}

	// end inline asm
	st.shared.u16 	[%r20+354], %rs382;
	setp.gt.s32 	%p373, %r148, 3375;
	mov.f32 	%f4918, 0f00000000;
	mov.f32 	%f4919, %f4918;
	@%p373 bra 	$L__BB5_694;
	ld.shared.v2.f32 	{%f4918, %f4919}, [%r149+5760];
$L__BB5_694:
	// begin inline asm
	{  cvt.rn.f16.f32 %rs383, %f4918;}

	// end inline asm
	st.shared.u16 	[%r20+356], %rs383;
	// begin inline asm
	{  cvt.rn.f16.f32 %rs384, %f4919;}

	// end inline asm
	st.shared.u16 	[%r20+358], %rs384;
	setp.gt.s32 	%p374, %r148, 3359;
	mov.f32 	%f4920, 0f00000000;
	mov.f32 	%f4921, %f4920;
	@%p374 bra 	$L__BB5_696;
	ld.shared.v2.f32 	{%f4920, %f4921}, [%r149+5888];
$L__BB5_696:
	// begin inline asm
	{  cvt.rn.f16.f32 %rs385, %f4920;}

	// end inline asm
	st.shared.u16 	[%r20+360], %rs385;
	// begin inline asm
	{  cvt.rn.f16.f32 %rs386, %f4921;}

	// end inline asm
	st.shared.u16 	[%r20+362], %rs386;
	setp.gt.s32 	%p375, %r148, 3343;
	mov.f32 	%f4922, 0f00000000;
	mov.f32 	%f4923, %f4922;
	@%p375 bra 	$L__BB5_698;
	ld.shared.v2.f32 	{%f4922, %f4923}, [%r149+6016];
$L__BB5_698:
	// begin inline asm
	{  cvt.rn.f16.f32 %rs387, %f4922;}

	// end inline asm
	st.shared.u16 	[%r20+364], %rs387;
	// begin inline asm
	{  cvt.rn.f16.f32 %rs388, %f4923;}

	// end inline asm
	st.shared.u16 	[%r20+366], %rs388;
	setp.gt.s32 	%p376, %r148, 3327;
	mov.f32 	%f4924, 0f00000000;
	mov.f32 	%f4925, %f4924;
	@%p376 bra 	$L__BB5_700;
	ld.shared.v2.f32 	{%f4924, %f4925}, [%r149+6144];
$L__BB5_700:
	// begin inline asm
	{  cvt.rn.f16.f32 %rs389, %f4924;}

	// end inline asm
	st.shared.u16 	[%r20+384], %rs389;
	// begin inline asm
	{  cvt.rn.f16.f32 %rs390, %f4925;}

	// end inline asm
	st.shared.u16 	[%r20+386], %rs390;
	setp.gt.s32 	%p377, %r148, 3311;
	mov.f32 	%f4926, 0f00000000;
	mov.f32 	%f4927, %f4926;
	@%p377 bra 	$L__BB5_702;
	ld.shared.v2.f32 	{%f4926, %f4927}, [%r149+6272];
$L__BB5_702:
	// begin inline asm
	{  cvt.rn.f16.f32 %rs391, %f4926;}

	// end inline asm
	st.shared.u16 	[%r20+388], %rs391;
	// begin inline asm
	{  cvt.rn.f16.f32 %rs392, %f4927;}

	// end inline asm
	st.shared.u16 	[%r20+390], %rs392;
	setp.gt.s32 	%p378, %r148, 3295;
	mov.f32 	%f4928, 0f00000000;
	mov.f32 	%f4929, %f4928;
	@%p378 bra 	$L__BB5_704;
	ld.shared.v2.f32 	{%f4928, %f4929}, [%r149+6400];
$L__BB5_704:
	// begin inline asm
	{  cvt.rn.f16.f32 %rs393, %f4928;}

	// end inline asm
	st.shared.u16 	[%r20+392], %rs393;
	// begin inline asm
	{  cvt.rn.f16.f32 %rs394, %f4929;}

	// end inline asm
	st.shared.u16 	[%r20+394], %rs394;
	setp.gt.s32 	%p379, %r148, 3279;
	mov.f32 	%f4930, 0f00000000;
	mov.f32 	%f4931, %f4930;
	@%p379 bra 	$L__BB5_706;
	ld.shared.v2.f32 	{%f4930, %f4931}, [%r149+6528];
$L__BB5_706:
	// begin inline asm
	{  cvt.rn.f16.f32 %rs395, %f4930;}

	// end inline asm
	st.shared.u16 	[%r20+396], %rs395;
	// begin inline asm
	{  cvt.rn.f16.f32 %rs396, %f4931;}

	// end inline asm
	st.shared.u16 	[%r20+398], %rs396;
	setp.gt.s32 	%p380, %r148, 3263;
	mov.f32 	%f4932, 0f00000000;
	mov.f32 	%f4933, %f4932;
	@%p380 bra 	$L__BB5_708;
	ld.shared.v2.f32 	{%f4932, %f4933}, [%r149+6656];
$L__BB5_708:
	// begin inline asm
	{  cvt.rn.f16.f32 %rs397, %f4932;}

	// end inline asm
	st.shared.u16 	[%r20+416], %rs397;
	// begin inline asm
	{  cvt.rn.f16.f32 %rs398, %f4933;}

	// end inline asm
	st.shared.u16 	[%r20+418], %rs398;
	setp.gt.s32 	%p381, %r148, 3247;
	mov.f32 	%f4934, 0f00000000;
	mov.f32 	%f4935, %f4934;
	@%p381 bra 	$L__BB5_710;
	ld.shared.v2.f32 	{%f4934, %f4935}, [%r149+6784];
$L__BB5_710:
	// begin inline asm
	{  cvt.rn.f16.f32 %rs399, %f4934;}

	// end inline asm
	st.shared.u16 	[%r20+420], %rs399;
	// begin inline asm
	{  cvt.rn.f16.f32 %rs400, %f4935;}

	// end inline asm
	st.shared.u16 	[%r20+422], %rs400;
	setp.gt.s32 	%p382, %r148, 3231;
	mov.f32 	%f4936, 0f00000000;
	mov.f32 	%f4937, %f4936;
	@%p382 bra 	$L__BB5_712;
	ld.shared.v2.f32 	{%f4936, %f4937}, [%r149+6912];
$L__BB5_712:
	// begin inline asm
	{  cvt.rn.f16.f32 %rs401, %f4936;}

	// end inline asm
	st.shared.u16 	[%r20+424], %rs401;
	// begin inline asm
	{  cvt.rn.f16.f32 %rs402, %f4937;}

	// end inline asm
	st.shared.u16 	[%r20+426], %rs402;
	setp.gt.s32 	%p383, %r148, 3215;
	mov.f32 	%f4938, 0f00000000;
	mov.f32 	%f4939, %f4938;
	@%p383 bra 	$L__BB5_714;
	ld.shared.v2.f32 	{%f4938, %f4939}, [%r149+7040];
$L__BB5_714:
	// begin inline asm
	{  cvt.rn.f16.f32 %rs403, %f4938;}

	// end inline asm
	st.shared.u16 	[%r20+428], %rs403;
	// begin inline asm
	{  cvt.rn.f16.f32 %rs404, %f4939;}

	// end inline asm
	st.shared.u16 	[%r20+430], %rs404;
	setp.gt.s32 	%p384, %r148, 3199;
	mov.f32 	%f4940, 0f00000000;
	mov.f32 	%f4941, %f4940;
	@%p384 bra 	$L__BB5_716;
	ld.shared.v2.f32 	{%f4940, %f4941}, [%r149+7168];
$L__BB5_716:
	// begin inline asm
	{  cvt.rn.f16.f32 %rs405, %f4940;}

	// end inline asm
	st.shared.u16 	[%r20+448], %rs405;
	// begin inline asm
	{  cvt.rn.f16.f32 %rs406, %f4941;}

	// end inline asm
	st.shared.u16 	[%r20+450], %rs406;
	setp.gt.s32 	%p385, %r148, 3183;
	mov.f32 	%f4942, 0f00000000;
	mov.f32 	%f4943, %f4942;
	@%p385 bra 	$L__BB5_718;
	ld.shared.v2.f32 	{%f4942, %f4943}, [%r149+7296];
$L__BB5_718:
	// begin inline asm
	{  cvt.rn.f16.f32 %rs407, %f4942;}

	// end inline asm
	st.shared.u16 	[%r20+452], %rs407;
	// begin inline asm
	{  cvt.rn.f16.f32 %rs408, %f4943;}

	// end inline asm
	st.shared.u16 	[%r20+454], %rs408;
	setp.gt.s32 	%p386, %r148, 3167;
	mov.f32 	%f4944, 0f00000000;
	mov.f32 	%f4945, %f4944;
	@%p386 bra 	$L__BB5_720;
	ld.shared.v2.f32 	{%f4944, %f4945}, [%r149+7424];
$L__BB5_720:
	// begin inline asm
	{  cvt.rn.f16.f32 %rs409, %f4944;}

	// end inline asm
	st.shared.u16 	[%r20+456], %rs409;
	// begin inline asm
	{  cvt.rn.f16.f32 %rs410, %f4945;}

	// end inline asm
	st.shared.u16 	[%r20+458], %rs410;
	setp.gt.s32 	%p387, %r148, 3151;
	mov.f32 	%f4946, 0f00000000;
	mov.f32 	%f4947, %f4946;
	@%p387 bra 	$L__BB5_722;
	ld.shared.v2.f32 	{%f4946, %f4947}, [%r149+7552];
$L__BB5_722:
	// begin inline asm
	{  cvt.rn.f16.f32 %rs411, %f4946;}

	// end inline asm
	st.shared.u16 	[%r20+460], %rs411;
	// begin inline asm
	{  cvt.rn.f16.f32 %rs412, %f4947;}

	// end inline asm
	st.shared.u16 	[%r20+462], %rs412;
	setp.gt.s32 	%p388, %r148, 3135;
	mov.f32 	%f4948, 0f00000000;
	mov.f32 	%f4949, %f4948;
	@%p388 bra 	$L__BB5_724;
	ld.shared.v2.f32 	{%f4948, %f4949}, [%r149+7680];
$L__BB5_724:
	// begin inline asm
	{  cvt.rn.f16.f32 %rs413, %f4948;}

	// end inline asm
	st.shared.u16 	[%r20+480], %rs413;
	// begin inline asm
	{  cvt.rn.f16.f32 %rs414, %f4949;}

	// end inline asm
	st.shared.u16 	[%r20+482], %rs414;
	setp.gt.s32 	%p389, %r148, 3119;
	mov.f32 	%f4950, 0f00000000;
	mov.f32 	%f4951, %f4950;
	@%p389 bra 	$L__BB5_726;
	ld.shared.v2.f32 	{%f4950, %f4951}, [%r149+7808];
$L__BB5_726:
	// begin inline asm
	{  cvt.rn.f16.f32 %rs415, %f4950;}

	// end inline asm
	st.shared.u16 	[%r20+484], %rs415;
	// begin inline asm
	{  cvt.rn.f16.f32 %rs416, %f4951;}

	// end inline asm
	st.shared.u16 	[%r20+486], %rs416;
	setp.gt.s32 	%p390, %r148, 3103;
	mov.f32 	%f4952, 0f00000000;
	mov.f32 	%f4953, %f4952;
	@%p390 bra 	$L__BB5_728;
	ld.shared.v2.f32 	{%f4952, %f4953}, [%r149+7936];
$L__BB5_728:
	// begin inline asm
	{  cvt.rn.f16.f32 %rs417, %f4952;}

	// end inline asm
	st.shared.u16 	[%r20+488], %rs417;
	// begin inline asm
	{  cvt.rn.f16.f32 %rs418, %f4953;}

	// end inline asm
	st.shared.u16 	[%r20+490], %rs418;
	setp.gt.s32 	%p391, %r148, 3087;
	mov.f32 	%f4954, 0f00000000;
	mov.f32 	%f4955, %f4954;
	@%p391 bra 	$L__BB5_730;
	ld.shared.v2.f32 	{%f4954, %f4955}, [%r149+8064];
$L__BB5_730:
	// begin inline asm
	{  cvt.rn.f16.f32 %rs419, %f4954;}

	// end inline asm
	st.shared.u16 	[%r20+492], %rs419;
	// begin inline asm
	{  cvt.rn.f16.f32 %rs420, %f4955;}

	// end inline asm
	st.shared.u16 	[%r20+494], %rs420;
	or.b32  	%r150, %r147, 32;
	mov.b32 	%r1707, 0;
$L__BB5_731:
	mul.lo.s32 	%r152, %r147, %r1707;
	and.b32  	%r964, %r152, 63;
	cvt.rn.f32.u32 	%f2806, %r964;
	mul.f32 	%f2807, %f2806, 0fC0C90FDB;
	mul.f32 	%f809, %f2807, 0f3C800000;
	mul.f32 	%f2808, %f809, 0f3F22F983;
	cvt.rni.s32.f32 	%r1715, %f2808;
	cvt.rn.f32.s32 	%f2809, %r1715;
	fma.rn.f32 	%f2810, %f2809, 0fBFC90FDA, %f809;
	fma.rn.f32 	%f2811, %f2809, 0fB3A22168, %f2810;
	fma.rn.f32 	%f4957, %f2809, 0fA7C234C5, %f2811;
	abs.f32 	%f811, %f809;
	setp.ltu.f32 	%p392, %f811, 0f47CE4780;
	mov.u32 	%r1711, %r1715;
	mov.f32 	%f4956, %f4957;
	@%p392 bra 	$L__BB5_739;
	setp.eq.f32 	%p393, %f811, 0f7F800000;
	@%p393 bra 	$L__BB5_738;
	mov.b32 	%r154, %f809;
	shl.b32 	%r966, %r154, 8;
	or.b32  	%r155, %r966, -2147483648;
	mov.b64 	%rd598, 0;
	mov.b32 	%r1708, 0;
$L__BB5_734:
	.pragma "nounroll";
	mul.wide.u32 	%rd231, %r1708, 4;
	mov.u64 	%rd232, __cudart_i2opi_f;
	add.s64 	%rd233, %rd232, %rd231;
	ld.global.nc.u32 	%r967, [%rd233];
	mad.wide.u32 	%rd234, %r967, %r155, %rd598;
	shr.u64 	%rd598, %rd234, 32;
	add.s64 	%rd235, %rd3, %rd231;
	st.local.u32 	[%rd235], %rd234;
	add.s32 	%r1708, %r1708, 1;
	setp.ne.s32 	%p394, %r1708, 6;
	@%p394 bra 	$L__BB5_734;
	shr.u32 	%r968, %r154, 23;
	st.local.u32 	[%rd3+24], %rd598;
	and.b32  	%r158, %r968, 31;
	and.b32  	%r969, %r968, 224;
	add.s32 	%r970, %r969, -128;
	shr.u32 	%r971, %r970, 5;
	mul.wide.u32 	%rd236, %r971, 4;
	sub.s64 	%rd30, %rd3, %rd236;
	ld.local.u32 	%r1709, [%rd30+24];
	ld.local.u32 	%r1710, [%rd30+20];
	setp.eq.s32 	%p395, %r158, 0;
	@%p395 bra 	$L__BB5_737;
	shf.l.wrap.b32 	%r1709, %r1710, %r1709, %r158;
	ld.local.u32 	%r972, [%rd30+16];
	shf.l.wrap.b32 	%r1710, %r972, %r1710, %r158;
$L__BB5_737:
	shr.u32 	%r973, %r1709, 30;
	shf.l.wrap.b32 	%r974, %r1710, %r1709, 2;
	shl.b32 	%r975, %r1710, 2;
	shr.s32 	%r976, %r974, 31;
	sub.s32 	%r1711, %r976, %r973;
	xor.b32  	%r977, %r976, %r974;
	xor.b32  	%r978, %r976, %r975;
	cvt.u64.u32 	%rd237, %r977;
	shl.b64 	%rd238, %rd237, 32;
	cvt.u64.u32 	%rd239, %r978;
	or.b64  	%rd240, %rd238, %rd239;
	cvt.rn.f64.s64 	%fd17, %rd240;
	mul.f64 	%fd18, %fd17, 0d3BF921FB54442D19;
	cvt.rn.f32.f64 	%f2812, %fd18;
	neg.f32 	%f2813, %f2812;
	setp.lt.s32 	%p396, %r974, 0;
	selp.f32 	%f4956, %f2812, %f2813, %p396;
	bra.uni 	$L__BB5_739;
$L__BB5_738:
	mov.f32 	%f2814, 0f00000000;
	mul.rn.f32 	%f4956, %f809, %f2814;
	mov.b32 	%r1711, 0;
$L__BB5_739:
	setp.ltu.f32 	%p397, %f811, 0f47CE4780;
	add.s32 	%r980, %r1711, 1;
	mul.rn.f32 	%f2815, %f4956, %f4956;
	and.b32  	%r981, %r1711, 1;
	setp.eq.b32 	%p398, %r981, 1;
	selp.f32 	%f2816, %f4956, 0f3F800000, %p398;
	fma.rn.f32 	%f2817, %f2815, %f2816, 0f00000000;
	fma.rn.f32 	%f2818, %f2815, 0f37CBAC00, 0fBAB607ED;
	selp.f32 	%f2819, 0fB94D4153, %f2818, %p398;
	selp.f32 	%f2820, 0f3C0885E4, 0f3D2AAABB, %p398;
	fma.rn.f32 	%f2821, %f2819, %f2815, %f2820;
	selp.f32 	%f2822, 0fBE2AAAA8, 0fBEFFFFFF, %p398;
	fma.rn.f32 	%f2823, %f2821, %f2815, %f2822;
	fma.rn.f32 	%f2824, %f2823, %f2817, %f2816;
	and.b32  	%r982, %r980, 2;
	setp.eq.s32 	%p399, %r982, 0;
	mov.f32 	%f2825, 0f00000000;
	sub.f32 	%f2826, %f2825, %f2824;
	selp.f32 	%f815, %f2824, %f2826, %p399;
	@%p397 bra 	$L__BB5_747;
	setp.eq.f32 	%p400, %f811, 0f7F800000;
	@%p400 bra 	$L__BB5_746;
	mov.b32 	%r167, %f809;
	shl.b32 	%r984, %r167, 8;
	or.b32  	%r168, %r984, -2147483648;
	mov.b64 	%rd599, 0;
	mov.b32 	%r1712, 0;
$L__BB5_742:
	.pragma "nounroll";
	mul.wide.u32 	%rd242, %r1712, 4;
	mov.u64 	%rd243, __cudart_i2opi_f;
	add.s64 	%rd244, %rd243, %rd242;
	ld.global.nc.u32 	%r985, [%rd244];
	mad.wide.u32 	%rd245, %r985, %r168, %rd599;
	shr.u64 	%rd599, %rd245, 32;
	add.s64 	%rd246, %rd2, %rd242;
	st.local.u32 	[%rd246], %rd245;
	add.s32 	%r1712, %r1712, 1;
	setp.ne.s32 	%p401, %r1712, 6;
	@%p401 bra 	$L__BB5_742;
	shr.u32 	%r986, %r167, 23;
	st.local.u32 	[%rd2+24], %rd599;
	and.b32  	%r171, %r986, 31;
	and.b32  	%r987, %r986, 224;
	add.s32 	%r988, %r987, -128;
	shr.u32 	%r989, %r988, 5;
	mul.wide.u32 	%rd247, %r989, 4;
	sub.s64 	%rd33, %rd2, %rd247;
	ld.local.u32 	%r1713, [%rd33+24];
	ld.local.u32 	%r1714, [%rd33+20];
	setp.eq.s32 	%p402, %r171, 0;
	@%p402 bra 	$L__BB5_745;
	shf.l.wrap.b32 	%r1713, %r1714, %r1713, %r171;
	ld.local.u32 	%r990, [%rd33+16];
	shf.l.wrap.b32 	%r1714, %r990, %r1714, %r171;
$L__BB5_745:
	shr.u32 	%r991, %r1713, 30;
	shf.l.wrap.b32 	%r992, %r1714, %r1713, 2;
	shl.b32 	%r993, %r1714, 2;
	shr.s32 	%r994, %r992, 31;
	sub.s32 	%r1715, %r994, %r991;
	xor.b32  	%r995, %r994, %r992;
	xor.b32  	%r996, %r994, %r993;
	cvt.u64.u32 	%rd248, %r995;
	shl.b64 	%rd249, %rd248, 32;
	cvt.u64.u32 	%rd250, %r996;
	or.b64  	%rd251, %rd249, %rd250;
	cvt.rn.f64.s64 	%fd19, %rd251;
	mul.f64 	%fd20, %fd19, 0d3BF921FB54442D19;
	cvt.rn.f32.f64 	%f2827, %fd20;
	neg.f32 	%f2828, %f2827;
	setp.lt.s32 	%p403, %r992, 0;
	selp.f32 	%f4957, %f2827, %f2828, %p403;
	bra.uni 	$L__BB5_747;
$L__BB5_746:
	mov.f32 	%f2829, 0f00000000;
	mul.rn.f32 	%f4957, %f809, %f2829;
	mov.b32 	%r1715, 0;
$L__BB5_747:
	mul.rn.f32 	%f2833, %f4957, %f4957;
	and.b32  	%r998, %r1715, 1;
	setp.eq.b32 	%p404, %r998, 1;
	selp.f32 	%f2834, 0f3F800000, %f4957, %p404;
	fma.rn.f32 	%f2835, %f2833, %f2834, 0f00000000;
	fma.rn.f32 	%f2836, %f2833, 0f37CBAC00, 0fBAB607ED;
	selp.f32 	%f2837, %f2836, 0fB94D4153, %p404;
	selp.f32 	%f2838, 0f3D2AAABB, 0f3C0885E4, %p404;
	fma.rn.f32 	%f2839, %f2837, %f2833, %f2838;
	selp.f32 	%f2840, 0fBEFFFFFF, 0fBE2AAAA8, %p404;
	fma.rn.f32 	%f2841, %f2839, %f2833, %f2840;
	fma.rn.f32 	%f2842, %f2841, %f2835, %f2834;
	and.b32  	%r999, %r1715, 2;
	setp.eq.s32 	%p405, %r999, 0;
	mov.f32 	%f2843, 0f00000000;
	sub.f32 	%f2844, %f2843, %f2842;
	selp.f32 	%f2831, %f2842, %f2844, %p405;
	// begin inline asm
	{  cvt.rn.f16.f32 %rs421, %f815;}

	// end inline asm
	shl.b32 	%r1000, %r1707, 6;
	add.s32 	%r180, %r26, %r1000;
	st.shared.u16 	[%r180], %rs421;
	// begin inline asm
	{  cvt.rn.f16.f32 %rs422, %f2831;}

	// end inline asm
	st.shared.u16 	[%r180+2], %rs422;
	neg.f32 	%f2832, %f2831;
	// begin inline asm
	{  cvt.rn.f16.f32 %rs423, %f2832;}

	// end inline asm
	st.shared.u16 	[%r180+32], %rs423;
	st.shared.u16 	[%r180+34], %rs421;
	shl.b32 	%r1001, %r1707, 4;
	add.s32 	%r181, %r152, %r1001;
	and.b32  	%r1002, %r181, 63;
	cvt.rn.f32.u32 	%f2845, %r1002;
	mul.f32 	%f2846, %f2845, 0fC0C90FDB;
	mul.f32 	%f819, %f2846, 0f3C800000;
	mul.f32 	%f2847, %f819, 0f3F22F983;
	cvt.rni.s32.f32 	%r1723, %f2847;
	cvt.rn.f32.s32 	%f2848, %r1723;
	fma.rn.f32 	%f2849, %f2848, 0fBFC90FDA, %f819;
	fma.rn.f32 	%f2850, %f2848, 0fB3A22168, %f2849;
	fma.rn.f32 	%f4959, %f2848, 0fA7C234C5, %f2850;
	abs.f32 	%f821, %f819;
	setp.ltu.f32 	%p406, %f821, 0f47CE4780;
	mov.u32 	%r1719, %r1723;
	mov.f32 	%f4958, %f4959;
	@%p406 bra 	$L__BB5_755;
	setp.eq.f32 	%p407, %f821, 0f7F800000;
	@%p407 bra 	$L__BB5_754;
	mov.b32 	%r183, %f819;
	shl.b32 	%r1004, %r183, 8;
	or.b32  	%r184, %r1004, -2147483648;
	mov.b64 	%rd600, 0;
	mov.b32 	%r1716, 0;
$L__BB5_750:
	.pragma "nounroll";
	mul.wide.u32 	%rd253, %r1716, 4;
	mov.u64 	%rd254, __cudart_i2opi_f;
	add.s64 	%rd255, %rd254, %rd253;
	ld.global.nc.u32 	%r1005, [%rd255];
	mad.wide.u32 	%rd256, %r1005, %r184, %rd600;
	shr.u64 	%rd600, %rd256, 32;
	add.s64 	%rd257, %rd3, %rd253;
	st.local.u32 	[%rd257], %rd256;
	add.s32 	%r1716, %r1716, 1;
	setp.ne.s32 	%p408, %r1716, 6;
	@%p408 bra 	$L__BB5_750;
	shr.u32 	%r1006, %r183, 23;
	st.local.u32 	[%rd3+24], %rd600;
	and.b32  	%r187, %r1006, 31;
	and.b32  	%r1007, %r1006, 224;
	add.s32 	%r1008, %r1007, -128;
	shr.u32 	%r1009, %r1008, 5;
	mul.wide.u32 	%rd258, %r1009, 4;
	sub.s64 	%rd36, %rd3, %rd258;
	ld.local.u32 	%r1717, [%rd36+24];
	ld.local.u32 	%r1718, [%rd36+20];
	setp.eq.s32 	%p409, %r187, 0;
	@%p409 bra 	$L__BB5_753;
	shf.l.wrap.b32 	%r1717, %r1718, %r1717, %r187;
	ld.local.u32 	%r1010, [%rd36+16];
	shf.l.wrap.b32 	%r1718, %r1010, %r1718, %r187;
$L__BB5_753:
	shr.u32 	%r1011, %r1717, 30;
	shf.l.wrap.b32 	%r1012, %r1718, %r1717, 2;
	shl.b32 	%r1013, %r1718, 2;
	shr.s32 	%r1014, %r1012, 31;
	sub.s32 	%r1719, %r1014, %r1011;
	xor.b32  	%r1015, %r1014, %r1012;
	xor.b32  	%r1016, %r1014, %r1013;
	cvt.u64.u32 	%rd259, %r1015;
	shl.b64 	%rd260, %rd259, 32;
	cvt.u64.u32 	%rd261, %r1016;
	or.b64  	%rd262, %rd260, %rd261;
	cvt.rn.f64.s64 	%fd21, %rd262;
	mul.f64 	%fd22, %fd21, 0d3BF921FB54442D19;
	cvt.rn.f32.f64 	%f2851, %fd22;
	neg.f32 	%f2852, %f2851;
	setp.lt.s32 	%p410, %r1012, 0;
	selp.f32 	%f4958, %f2851, %f2852, %p410;
	bra.uni 	$L__BB5_755;
$L__BB5_754:
	mov.f32 	%f2853, 0f00000000;
	mul.rn.f32 	%f4958, %f819, %f2853;
	mov.b32 	%r1719, 0;
$L__BB5_755:
	setp.ltu.f32 	%p411, %f821, 0f47CE4780;
	add.s32 	%r1018, %r1719, 1;
	mul.rn.f32 	%f2854, %f4958, %f4958;
	and.b32  	%r1019, %r1719, 1;
	setp.eq.b32 	%p412, %r1019, 1;
	selp.f32 	%f2855, %f4958, 0f3F800000, %p412;
	fma.rn.f32 	%f2856, %f2854, %f2855, 0f00000000;
	fma.rn.f32 	%f2857, %f2854, 0f37CBAC00, 0fBAB607ED;
	selp.f32 	%f2858, 0fB94D4153, %f2857, %p412;
	selp.f32 	%f2859, 0f3C0885E4, 0f3D2AAABB, %p412;
	fma.rn.f32 	%f2860, %f2858, %f2854, %f2859;
	selp.f32 	%f2861, 0fBE2AAAA8, 0fBEFFFFFF, %p412;
	fma.rn.f32 	%f2862, %f2860, %f2854, %f2861;
	fma.rn.f32 	%f2863, %f2862, %f2856, %f2855;
	and.b32  	%r1020, %r1018, 2;
	setp.eq.s32 	%p413, %r1020, 0;
	mov.f32 	%f2864, 0f00000000;
	sub.f32 	%f2865, %f2864, %f2863;
	selp.f32 	%f825, %f2863, %f2865, %p413;
	@%p411 bra 	$L__BB5_763;
	setp.eq.f32 	%p414, %f821, 0f7F800000;
	@%p414 bra 	$L__BB5_762;
	mov.b32 	%r196, %f819;
	shl.b32 	%r1022, %r196, 8;
	or.b32  	%r197, %r1022, -2147483648;
	mov.b64 	%rd601, 0;
	mov.b32 	%r1720, 0;
$L__BB5_758:
	.pragma "nounroll";
	mul.wide.u32 	%rd264, %r1720, 4;
	mov.u64 	%rd265, __cudart_i2opi_f;
	add.s64 	%rd266, %rd265, %rd264;
	ld.global.nc.u32 	%r1023, [%rd266];
	mad.wide.u32 	%rd267, %r1023, %r197, %rd601;
	shr.u64 	%rd601, %rd267, 32;
	add.s64 	%rd268, %rd2, %rd264;
	st.local.u32 	[%rd268], %rd267;
	add.s32 	%r1720, %r1720, 1;
	setp.ne.s32 	%p415, %r1720, 6;
	@%p415 bra 	$L__BB5_758;
	shr.u32 	%r1024, %r196, 23;
	st.local.u32 	[%rd2+24], %rd601;
	and.b32  	%r200, %r1024, 31;
	and.b32  	%r1025, %r1024, 224;
	add.s32 	%r1026, %r1025, -128;
	shr.u32 	%r1027, %r1026, 5;
	mul.wide.u32 	%rd269, %r1027, 4;
	sub.s64 	%rd39, %rd2, %rd269;
	ld.local.u32 	%r1721, [%rd39+24];
	ld.local.u32 	%r1722, [%rd39+20];
	setp.eq.s32 	%p416, %r200, 0;
	@%p416 bra 	$L__BB5_761;
	shf.l.wrap.b32 	%r1721, %r1722, %r1721, %r200;
	ld.local.u32 	%r1028, [%rd39+16];
	shf.l.wrap.b32 	%r1722, %r1028, %r1722, %r200;
$L__BB5_761:
	shr.u32 	%r1029, %r1721, 30;
	shf.l.wrap.b32 	%r1030, %r1722, %r1721, 2;
	shl.b32 	%r1031, %r1722, 2;
	shr.s32 	%r1032, %r1030, 31;
	sub.s32 	%r1723, %r1032, %r1029;
	xor.b32  	%r1033, %r1032, %r1030;
	xor.b32  	%r1034, %r1032, %r1031;
	cvt.u64.u32 	%rd270, %r1033;
	shl.b64 	%rd271, %rd270, 32;
	cvt.u64.u32 	%rd272, %r1034;
	or.b64  	%rd273, %rd271, %rd272;
	cvt.rn.f64.s64 	%fd23, %rd273;
	mul.f64 	%fd24, %fd23, 0d3BF921FB54442D19;
	cvt.rn.f32.f64 	%f2866, %fd24;
	neg.f32 	%f2867, %f2866;
	setp.lt.s32 	%p417, %r1030, 0;
	selp.f32 	%f4959, %f2866, %f2867, %p417;
	bra.uni 	$L__BB5_763;
$L__BB5_762:
	mov.f32 	%f2868, 0f00000000;
	mul.rn.f32 	%f4959, %f819, %f2868;
	mov.b32 	%r1723, 0;
$L__BB5_763:
	mul.rn.f32 	%f2872, %f4959, %f4959;
	and.b32  	%r1036, %r1723, 1;
	setp.eq.b32 	%p418, %r1036, 1;
	selp.f32 	%f2873, 0f3F800000, %f4959, %p418;
	fma.rn.f32 	%f2874, %f2872, %f2873, 0f00000000;
	fma.rn.f32 	%f2875, %f2872, 0f37CBAC00, 0fBAB607ED;
	selp.f32 	%f2876, %f2875, 0fB94D4153, %p418;
	selp.f32 	%f2877, 0f3D2AAABB, 0f3C0885E4, %p418;
	fma.rn.f32 	%f2878, %f2876, %f2872, %f2877;
	selp.f32 	%f2879, 0fBEFFFFFF, 0fBE2AAAA8, %p418;
	fma.rn.f32 	%f2880, %f2878, %f2872, %f2879;
	fma.rn.f32 	%f2881, %f2880, %f2874, %f2873;
	and.b32  	%r1037, %r1723, 2;
	setp.eq.s32 	%p419, %r1037, 0;
	mov.f32 	%f2882, 0f00000000;
	sub.f32 	%f2883, %f2882, %f2881;
	selp.f32 	%f2870, %f2881, %f2883, %p419;
	// begin inline asm
	{  cvt.rn.f16.f32 %rs424, %f825;}

	// end inline asm
	st.shared.u16 	[%r180+4], %rs424;
	// begin inline asm
	{  cvt.rn.f16.f32 %rs425, %f2870;}

	// end inline asm
	st.shared.u16 	[%r180+6], %rs425;
	neg.f32 	%f2871, %f2870;
	// begin inline asm
	{  cvt.rn.f16.f32 %rs426, %f2871;}

	// end inline asm
	st.shared.u16 	[%r180+36], %rs426;
	st.shared.u16 	[%r180+38], %rs424;
	mul.lo.s32 	%r1038, %r150, %r1707;
	and.b32  	%r1039, %r1038, 63;
	cvt.rn.f32.u32 	%f2884, %r1039;
	mul.f32 	%f2885, %f2884, 0fC0C90FDB;
	mul.f32 	%f829, %f2885, 0f3C800000;
	mul.f32 	%f2886, %f829, 0f3F22F983;
	cvt.rni.s32.f32 	%r1731, %f2886;
	cvt.rn.f32.s32 	%f2887, %r1731;
	fma.rn.f32 	%f2888, %f2887, 0fBFC90FDA, %f829;
	fma.rn.f32 	%f2889, %f2887, 0fB3A22168, %f2888;
	fma.rn.f32 	%f4961, %f2887, 0fA7C234C5, %f2889;
	abs.f32 	%f831, %f829;
	setp.ltu.f32 	%p420, %f831, 0f47CE4780;
	mov.u32 	%r1727, %r1731;
	mov.f32 	%f4960, %f4961;
	@%p420 bra 	$L__BB5_771;
	setp.eq.f32 	%p421, %f831, 0f7F800000;
	@%p421 bra 	$L__BB5_770;
	mov.b32 	%r210, %f829;
	shl.b32 	%r1041, %r210, 8;
	or.b32  	%r211, %r1041, -2147483648;
	mov.b64 	%rd602, 0;
	mov.b32 	%r1724, 0;
$L__BB5_766:
	.pragma "nounroll";
	mul.wide.u32 	%rd275, %r1724, 4;
	mov.u64 	%rd276, __cudart_i2opi_f;
	add.s64 	%rd277, %rd276, %rd275;
	ld.global.nc.u32 	%r1042, [%rd277];
	mad.wide.u32 	%rd278, %r1042, %r211, %rd602;
	shr.u64 	%rd602, %rd278, 32;
	add.s64 	%rd279, %rd3, %rd275;
	st.local.u32 	[%rd279], %rd278;
	add.s32 	%r1724, %r1724, 1;
	setp.ne.s32 	%p422, %r1724, 6;
	@%p422 bra 	$L__BB5_766;
	shr.u32 	%r1043, %r210, 23;
	st.local.u32 	[%rd3+24], %rd602;
	and.b32  	%r214, %r1043, 31;
	and.b32  	%r1044, %r1043, 224;
	add.s32 	%r1045, %r1044, -128;
	shr.u32 	%r1046, %r1045, 5;
	mul.wide.u32 	%rd280, %r1046, 4;
	sub.s64 	%rd42, %rd3, %rd280;
	ld.local.u32 	%r1725, [%rd42+24];
	ld.local.u32 	%r1726, [%rd42+20];
	setp.eq.s32 	%p423, %r214, 0;
	@%p423 bra 	$L__BB5_769;
	shf.l.wrap.b32 	%r1725, %r1726, %r1725, %r214;
	ld.local.u32 	%r1047, [%rd42+16];
	shf.l.wrap.b32 	%r1726, %r1047, %r1726, %r214;
$L__BB5_769:
	shr.u32 	%r1048, %r1725, 30;
	shf.l.wrap.b32 	%r1049, %r1726, %r1725, 2;
	shl.b32 	%r1050, %r1726, 2;
	shr.s32 	%r1051, %r1049, 31;
	sub.s32 	%r1727, %r1051, %r1048;
	xor.b32  	%r1052, %r1051, %r1049;
	xor.b32  	%r1053, %r1051, %r1050;
	cvt.u64.u32 	%rd281, %r1052;
	shl.b64 	%rd282, %rd281, 32;
	cvt.u64.u32 	%rd283, %r1053;
	or.b64  	%rd284, %rd282, %rd283;
	cvt.rn.f64.s64 	%fd25, %rd284;
	mul.f64 	%fd26, %fd25, 0d3BF921FB54442D19;
	cvt.rn.f32.f64 	%f2890, %fd26;
	neg.f32 	%f2891, %f2890;
	setp.lt.s32 	%p424, %r1049, 0;
	selp.f32 	%f4960, %f2890, %f2891, %p424;
	bra.uni 	$L__BB5_771;
$L__BB5_770:
	mov.f32 	%f2892, 0f00000000;
	mul.rn.f32 	%f4960, %f829, %f2892;
	mov.b32 	%r1727, 0;
$L__BB5_771:
	setp.ltu.f32 	%p425, %f831, 0f47CE4780;
	add.s32 	%r1055, %r1727, 1;
	mul.rn.f32 	%f2893, %f4960, %f4960;
	and.b32  	%r1056, %r1727, 1;
	setp.eq.b32 	%p426, %r1056, 1;
	selp.f32 	%f2894, %f4960, 0f3F800000, %p426;
	fma.rn.f32 	%f2895, %f2893, %f2894, 0f00000000;
	fma.rn.f32 	%f2896, %f2893, 0f37CBAC00, 0fBAB607ED;
	selp.f32 	%f2897, 0fB94D4153, %f2896, %p426;
	selp.f32 	%f2898, 0f3C0885E4, 0f3D2AAABB, %p426;
	fma.rn.f32 	%f2899, %f2897, %f2893, %f2898;
	selp.f32 	%f2900, 0fBE2AAAA8, 0fBEFFFFFF, %p426;
	fma.rn.f32 	%f2901, %f2899, %f2893, %f2900;
	fma.rn.f32 	%f2902, %f2901, %f2895, %f2894;
	and.b32  	%r1057, %r1055, 2;
	setp.eq.s32 	%p427, %r1057, 0;
	mov.f32 	%f2903, 0f00000000;
	sub.f32 	%f2904, %f2903, %f2902;
	selp.f32 	%f835, %f2902, %f2904, %p427;
	@%p425 bra 	$L__BB5_779;
	setp.eq.f32 	%p428, %f831, 0f7F800000;
	@%p428 bra 	$L__BB5_778;
	mov.b32 	%r223, %f829;
	shl.b32 	%r1059, %r223, 8;
	or.b32  	%r224, %r1059, -2147483648;
	mov.b64 	%rd603, 0;
	mov.b32 	%r1728, 0;
$L__BB5_774:
	.pragma "nounroll";
	mul.wide.u32 	%rd286, %r1728, 4;
	mov.u64 	%rd287, __cudart_i2opi_f;
	add.s64 	%rd288, %rd287, %rd286;
	ld.global.nc.u32 	%r1060, [%rd288];
	mad.wide.u32 	%rd289, %r1060, %r224, %rd603;
	shr.u64 	%rd603, %rd289, 32;
	add.s64 	%rd290, %rd2, %rd286;
	st.local.u32 	[%rd290], %rd289;
	add.s32 	%r1728, %r1728, 1;
	setp.ne.s32 	%p429, %r1728, 6;
	@%p429 bra 	$L__BB5_774;
	shr.u32 	%r1061, %r223, 23;
	st.local.u32 	[%rd2+24], %rd603;
	and.b32  	%r227, %r1061, 31;
	and.b32  	%r1062, %r1061, 224;
	add.s32 	%r1063, %r1062, -128;
	shr.u32 	%r1064, %r1063, 5;
	mul.wide.u32 	%rd291, %r1064, 4;
	sub.s64 	%rd45, %rd2, %rd291;
	ld.local.u32 	%r1729, [%rd45+24];
	ld.local.u32 	%r1730, [%rd45+20];
	setp.eq.s32 	%p430, %r227, 0;
	@%p430 bra 	$L__BB5_777;
	shf.l.wrap.b32 	%r1729, %r1730, %r1729, %r227;
	ld.local.u32 	%r1065, [%rd45+16];
	shf.l.wrap.b32 	%r1730, %r1065, %r1730, %r227;
$L__BB5_777:
	shr.u32 	%r1066, %r1729, 30;
	shf.l.wrap.b32 	%r1067, %r1730, %r1729, 2;
	shl.b32 	%r1068, %r1730, 2;
	shr.s32 	%r1069, %r1067, 31;
	sub.s32 	%r1731, %r1069, %r1066;
	xor.b32  	%r1070, %r1069, %r1067;
	xor.b32  	%r1071, %r1069, %r1068;
	cvt.u64.u32 	%rd292, %r1070;
	shl.b64 	%rd293, %rd292, 32;
	cvt.u64.u32 	%rd294, %r1071;
	or.b64  	%rd295, %rd293, %rd294;
	cvt.rn.f64.s64 	%fd27, %rd295;
	mul.f64 	%fd28, %fd27, 0d3BF921FB54442D19;
	cvt.rn.f32.f64 	%f2905, %fd28;
	neg.f32 	%f2906, %f2905;
	setp.lt.s32 	%p431, %r1067, 0;
	selp.f32 	%f4961, %f2905, %f2906, %p431;
	bra.uni 	$L__BB5_779;
$L__BB5_778:
	mov.f32 	%f2907, 0f00000000;
	mul.rn.f32 	%f4961, %f829, %f2907;
	mov.b32 	%r1731, 0;
$L__BB5_779:
	mul.rn.f32 	%f2911, %f4961, %f4961;
	and.b32  	%r1073, %r1731, 1;
	setp.eq.b32 	%p432, %r1073, 1;
	selp.f32 	%f2912, 0f3F800000, %f4961, %p432;
	fma.rn.f32 	%f2913, %f2911, %f2912, 0f00000000;
	fma.rn.f32 	%f2914, %f2911, 0f37CBAC00, 0fBAB607ED;
	selp.f32 	%f2915, %f2914, 0fB94D4153, %p432;
	selp.f32 	%f2916, 0f3D2AAABB, 0f3C0885E4, %p432;
	fma.rn.f32 	%f2917, %f2915, %f2911, %f2916;
	selp.f32 	%f2918, 0fBEFFFFFF, 0fBE2AAAA8, %p432;
	fma.rn.f32 	%f2919, %f2917, %f2911, %f2918;
	fma.rn.f32 	%f2920, %f2919, %f2913, %f2912;
	and.b32  	%r1074, %r1731, 2;
	setp.eq.s32 	%p433, %r1074, 0;
	mov.f32 	%f2921, 0f00000000;
	sub.f32 	%f2922, %f2921, %f2920;
	selp.f32 	%f2909, %f2920, %f2922, %p433;
	// begin inline asm
	{  cvt.rn.f16.f32 %rs427, %f835;}

	// end inline asm
	st.shared.u16 	[%r180+8], %rs427;
	// begin inline asm
	{  cvt.rn.f16.f32 %rs428, %f2909;}

	// end inline asm
	st.shared.u16 	[%r180+10], %rs428;
	neg.f32 	%f2910, %f2909;
	// begin inline asm
	{  cvt.rn.f16.f32 %rs429, %f2910;}

	// end inline asm
	st.shared.u16 	[%r180+40], %rs429;
	st.shared.u16 	[%r180+42], %rs427;
	shl.b32 	%r1075, %r1707, 5;
	add.s32 	%r1076, %r181, %r1075;
	and.b32  	%r1077, %r1076, 63;
	cvt.rn.f32.u32 	%f2923, %r1077;
	mul.f32 	%f2924, %f2923, 0fC0C90FDB;
	mul.f32 	%f839, %f2924, 0f3C800000;
	mul.f32 	%f2925, %f839, 0f3F22F983;
	cvt.rni.s32.f32 	%r1739, %f2925;
	cvt.rn.f32.s32 	%f2926, %r1739;
	fma.rn.f32 	%f2927, %f2926, 0fBFC90FDA, %f839;
	fma.rn.f32 	%f2928, %f2926, 0fB3A22168, %f2927;
	fma.rn.f32 	%f4963, %f2926, 0fA7C234C5, %f2928;
	abs.f32 	%f841, %f839;
	setp.ltu.f32 	%p434, %f841, 0f47CE4780;
	mov.u32 	%r1735, %r1739;
	mov.f32 	%f4962, %f4963;
	@%p434 bra 	$L__BB5_787;
	setp.eq.f32 	%p435, %f841, 0f7F800000;
	@%p435 bra 	$L__BB5_786;
	mov.b32 	%r237, %f839;
	shl.b32 	%r1079, %r237, 8;
	or.b32  	%r238, %r1079, -2147483648;
	mov.b64 	%rd604, 0;
	mov.b32 	%r1732, 0;
$L__BB5_782:
	.pragma "nounroll";
	mul.wide.u32 	%rd297, %r1732, 4;
	mov.u64 	%rd298, __cudart_i2opi_f;
	add.s64 	%rd299, %rd298, %rd297;
	ld.global.nc.u32 	%r1080, [%rd299];
	mad.wide.u32 	%rd300, %r1080, %r238, %rd604;
	shr.u64 	%rd604, %rd300, 32;
	add.s64 	%rd301, %rd3, %rd297;
	st.local.u32 	[%rd301], %rd300;
	add.s32 	%r1732, %r1732, 1;
	setp.ne.s32 	%p436, %r1732, 6;
	@%p436 bra 	$L__BB5_782;
	shr.u32 	%r1081, %r237, 23;
	st.local.u32 	[%rd3+24], %rd604;
	and.b32  	%r241, %r1081, 31;
	and.b32  	%r1082, %r1081, 224;
	add.s32 	%r1083, %r1082, -128;
	shr.u32 	%r1084, %r1083, 5;
	mul.wide.u32 	%rd302, %r1084, 4;
	sub.s64 	%rd48, %rd3, %rd302;
	ld.local.u32 	%r1733, [%rd48+24];
	ld.local.u32 	%r1734, [%rd48+20];
	setp.eq.s32 	%p437, %r241, 0;
	@%p437 bra 	$L__BB5_785;
	shf.l.wrap.b32 	%r1733, %r1734, %r1733, %r241;
	ld.local.u32 	%r1085, [%rd48+16];
	shf.l.wrap.b32 	%r1734, %r1085, %r1734, %r241;
$L__BB5_785:
	shr.u32 	%r1086, %r1733, 30;
	shf.l.wrap.b32 	%r1087, %r1734, %r1733, 2;
	shl.b32 	%r1088, %r1734, 2;
	shr.s32 	%r1089, %r1087, 31;
	sub.s32 	%r1735, %r1089, %r1086;
	xor.b32  	%r1090, %r1089, %r1087;
	xor.b32  	%r1091, %r1089, %r1088;
	cvt.u64.u32 	%rd303, %r1090;
	shl.b64 	%rd304, %rd303, 32;
	cvt.u64.u32 	%rd305, %r1091;
	or.b64  	%rd306, %rd304, %rd305;
	cvt.rn.f64.s64 	%fd29, %rd306;
	mul.f64 	%fd30, %fd29, 0d3BF921FB54442D19;
	cvt.rn.f32.f64 	%f2929, %fd30;
	neg.f32 	%f2930, %f2929;
	setp.lt.s32 	%p438, %r1087, 0;
	selp.f32 	%f4962, %f2929, %f2930, %p438;
	bra.uni 	$L__BB5_787;
$L__BB5_786:
	mov.f32 	%f2931, 0f00000000;
	mul.rn.f32 	%f4962, %f839, %f2931;
	mov.b32 	%r1735, 0;
$L__BB5_787:
	setp.ltu.f32 	%p439, %f841, 0f47CE4780;
	add.s32 	%r1093, %r1735, 1;
	mul.rn.f32 	%f2932, %f4962, %f4962;
	and.b32  	%r1094, %r1735, 1;
	setp.eq.b32 	%p440, %r1094, 1;
	selp.f32 	%f2933, %f4962, 0f3F800000, %p440;
	fma.rn.f32 	%f2934, %f2932, %f2933, 0f00000000;
	fma.rn.f32 	%f2935, %f2932, 0f37CBAC00, 0fBAB607ED;
	selp.f32 	%f2936, 0fB94D4153, %f2935, %p440;
	selp.f32 	%f2937, 0f3C0885E4, 0f3D2AAABB, %p440;
	fma.rn.f32 	%f2938, %f2936, %f2932, %f2937;
	selp.f32 	%f2939, 0fBE2AAAA8, 0fBEFFFFFF, %p440;
	fma.rn.f32 	%f2940, %f2938, %f2932, %f2939;
	fma.rn.f32 	%f2941, %f2940, %f2934, %f2933;
	and.b32  	%r1095, %r1093, 2;
	setp.eq.s32 	%p441, %r1095, 0;
	mov.f32 	%f2942, 0f00000000;
	sub.f32 	%f2943, %f2942, %f2941;
	selp.f32 	%f845, %f2941, %f2943, %p441;
	@%p439 bra 	$L__BB5_795;
	setp.eq.f32 	%p442, %f841, 0f7F800000;
	@%p442 bra 	$L__BB5_794;
	mov.b32 	%r250, %f839;
	shl.b32 	%r1097, %r250, 8;
	or.b32  	%r251, %r1097, -2147483648;
	mov.b64 	%rd605, 0;
	mov.b32 	%r1736, 0;
$L__BB5_790:
	.pragma "nounroll";
	mul.wide.u32 	%rd308, %r1736, 4;
	add.s64 	%rd310, %rd309, %rd308;
	ld.global.nc.u32 	%r1098, [%rd310];
	mad.wide.u32 	%rd311, %r1098, %r251, %rd605;
	shr.u64 	%rd605, %rd311, 32;
	add.s64 	%rd312, %rd2, %rd308;
	st.local.u32 	[%rd312], %rd311;
	add.s32 	%r1736, %r1736, 1;
	setp.ne.s32 	%p443, %r1736, 6;
	@%p443 bra 	$L__BB5_790;
	shr.u32 	%r1099, %r250, 23;
	st.local.u32 	[%rd2+24], %rd605;
	and.b32  	%r254, %r1099, 31;
	and.b32  	%r1100, %r1099, 224;
	add.s32 	%r1101, %r1100, -128;
	shr.u32 	%r1102, %r1101, 5;
	mul.wide.u32 	%rd313, %r1102, 4;
	sub.s64 	%rd51, %rd2, %rd313;
	ld.local.u32 	%r1737, [%rd51+24];
	ld.local.u32 	%r1738, [%rd51+20];
	setp.eq.s32 	%p444, %r254, 0;
	@%p444 bra 	$L__BB5_793;
	shf.l.wrap.b32 	%r1737, %r1738, %r1737, %r254;
	ld.local.u32 	%r1103, [%rd51+16];
	shf.l.wrap.b32 	%r1738, %r1103, %r1738, %r254;
$L__BB5_793:
	shr.u32 	%r1104, %r1737, 30;
	shf.l.wrap.b32 	%r1105, %r1738, %r1737, 2;
	shl.b32 	%r1106, %r1738, 2;
	shr.s32 	%r1107, %r1105, 31;
	sub.s32 	%r1739, %r1107, %r1104;
	xor.b32  	%r1108, %r1107, %r1105;
	xor.b32  	%r1109, %r1107, %r1106;
	cvt.u64.u32 	%rd314, %r1108;
	shl.b64 	%rd315, %rd314, 32;
	cvt.u64.u32 	%rd316, %r1109;
	or.b64  	%rd317, %rd315, %rd316;
	cvt.rn.f64.s64 	%fd31, %rd317;
	mul.f64 	%fd32, %fd31, 0d3BF921FB54442D19;
	cvt.rn.f32.f64 	%f2944, %fd32;
	neg.f32 	%f2945, %f2944;
	setp.lt.s32 	%p445, %r1105, 0;
	selp.f32 	%f4963, %f2944, %f2945, %p445;
	bra.uni 	$L__BB5_795;
$L__BB5_794:
	mov.f32 	%f2946, 0f00000000;
	mul.rn.f32 	%f4963, %f839, %f2946;
	mov.b32 	%r1739, 0;
$L__BB5_795:
	mul.rn.f32 	%f2950, %f4963, %f4963;
	and.b32  	%r1111, %r1739, 1;
	setp.eq.b32 	%p446, %r1111, 1;
	selp.f32 	%f2951, 0f3F800000, %f4963, %p446;
	fma.rn.f32 	%f2952, %f2950, %f2951, 0f00000000;
	fma.rn.f32 	%f2953, %f2950, 0f37CBAC00, 0fBAB607ED;
	selp.f32 	%f2954, %f2953, 0fB94D4153, %p446;
	selp.f32 	%f2955, 0f3D2AAABB, 0f3C0885E4, %p446;
	fma.rn.f32 	%f2956, %f2954, %f2950, %f2955;
	selp.f32 	%f2957, 0fBEFFFFFF, 0fBE2AAAA8, %p446;
	fma.rn.f32 	%f2958, %f2956, %f2950, %f2957;
	fma.rn.f32 	%f2959, %f2958, %f2952, %f2951;
	and.b32  	%r1112, %r1739, 2;
	setp.eq.s32 	%p447, %r1112, 0;
	mov.f32 	%f2960, 0f00000000;
	sub.f32 	%f2961, %f2960, %f2959;
	selp.f32 	%f2948, %f2959, %f2961, %p447;
	// begin inline asm
	{  cvt.rn.f16.f32 %rs430, %f845;}

	// end inline asm
	st.shared.u16 	[%r180+12], %rs430;
	// begin inline asm
	{  cvt.rn.f16.f32 %rs431, %f2948;}

	// end inline asm
	st.shared.u16 	[%r180+14], %rs431;
	neg.f32 	%f2949, %f2948;
	// begin inline asm
	{  cvt.rn.f16.f32 %rs432, %f2949;}

	// end inline asm
	st.shared.u16 	[%r180+44], %rs432;
	st.shared.u16 	[%r180+46], %rs430;
	add.s32 	%r1707, %r1707, 1;
	setp.ne.s32 	%p448, %r1707, 4;
	@%p448 bra 	$L__BB5_731;
	setp.gt.s32 	%p449, %r148, 4095;
	mov.b32 	%r1113, 16;
	wmma.load.a.sync.aligned.row.m16n16k16.shared.f16 	{%r1114, %r1115, %r1116, %r1117, %r1118, %r1119, %r1120, %r1121}, [%r20], %r1113;
	wmma.load.b.sync.aligned.row.m16n16k16.shared.f16 	{%r1122, %r1123, %r1124, %r1125, %r1126, %r1127, %r1128, %r1129}, [%r26], %r1113;
	mov.f32 	%f2962, 0f00000000;
	wmma.mma.sync.aligned.row.row.m16n16k16.f32.f32 {%f2963, %f2964, %f2965, %f2966, %f2967, %f2968, %f2969, %f2970}, {%r1114, %r1115, %r1116, %r1117, %r1118, %r1119, %r1120, %r1121}, {%r1122, %r1123, %r1124, %r1125, %r1126, %r1127, %r1128, %r1129}, {%f2962, %f2962, %f2962, %f2962, %f2962, %f2962, %f2962, %f2962};
	wmma.store.d.sync.aligned.row.m16n16k16.shared.f32 	[%r21], {%f2963, %f2964, %f2965, %f2966, %f2967, %f2968, %f2969, %f2970}, %r1113;
	@%p449 bra 	$L__BB5_798;
	ld.shared.f32 	%f2971, [%r21];
	ld.shared.f32 	%f2972, [%r21+4];
	st.shared.v2.f32 	[%r149], {%f2971, %f2972};
$L__BB5_798:
	setp.gt.s32 	%p450, %r148, 4079;
	@%p450 bra 	$L__BB5_800;
	ld.shared.f32 	%f2973, [%r21+8];
	ld.shared.f32 	%f2974, [%r21+12];
	st.shared.v2.f32 	[%r149+128], {%f2973, %f2974};
$L__BB5_800:
	setp.gt.s32 	%p451, %r148, 4063;
	@%p451 bra 	$L__BB5_802;
	ld.shared.f32 	%f2975, [%r21+16];
	ld.shared.f32 	%f2976, [%r21+20];
	st.shared.v2.f32 	[%r149+256], {%f2975, %f2976};
$L__BB5_802:
	setp.gt.s32 	%p452, %r148, 4047;
	@%p452 bra 	$L__BB5_804;
	ld.shared.f32 	%f2977, [%r21+24];
	ld.shared.f32 	%f2978, [%r21+28];
	st.shared.v2.f32 	[%r149+384], {%f2977, %f2978};
$L__BB5_804:
	setp.gt.s32 	%p453, %r148, 4031;
	@%p453 bra 	$L__BB5_806;
	ld.shared.f32 	%f2979, [%r21+64];
	ld.shared.f32 	%f2980, [%r21+68];
	st.shared.v2.f32 	[%r149+512], {%f2979, %f2980};
$L__BB5_806:
	setp.gt.s32 	%p454, %r148, 4015;
	@%p454 bra 	$L__BB5_808;
	ld.shared.f32 	%f2981, [%r21+72];
	ld.shared.f32 	%f2982, [%r21+76];
	st.shared.v2.f32 	[%r149+640], {%f2981, %f2982};
$L__BB5_808:
	setp.gt.s32 	%p455, %r148, 3999;
	@%p455 bra 	$L__BB5_810;
	ld.shared.f32 	%f2983, [%r21+80];
	ld.shared.f32 	%f2984, [%r21+84];
	st.shared.v2.f32 	[%r149+768], {%f2983, %f2984};
$L__BB5_810:
	setp.gt.s32 	%p456, %r148, 3983;
	@%p456 bra 	$L__BB5_812;
	ld.shared.f32 	%f2985, [%r21+88];
	ld.shared.f32 	%f2986, [%r21+92];
	st.shared.v2.f32 	[%r149+896], {%f2985, %f2986};
$L__BB5_812:
	setp.gt.s32 	%p457, %r148, 3967;
	@%p457 bra 	$L__BB5_814;
	ld.shared.f32 	%f2987, [%r21+128];
	ld.shared.f32 	%f2988, [%r21+132];
	st.shared.v2.f32 	[%r149+1024], {%f2987, %f2988};
$L__BB5_814:
	setp.gt.s32 	%p458, %r148, 3951;
	@%p458 bra 	$L__BB5_816;
	ld.shared.f32 	%f2989, [%r21+136];
	ld.shared.f32 	%f2990, [%r21+140];
	st.shared.v2.f32 	[%r149+1152], {%f2989, %f2990};
$L__BB5_816:
	setp.gt.s32 	%p459, %r148, 3935;
	@%p459 bra 	$L__BB5_818;
	ld.shared.f32 	%f2991, [%r21+144];
	ld.shared.f32 	%f2992, [%r21+148];
	st.shared.v2.f32 	[%r149+1280], {%f2991, %f2992};
$L__BB5_818:
	setp.gt.s32 	%p460, %r148, 3919;
	@%p460 bra 	$L__BB5_820;
	ld.shared.f32 	%f2993, [%r21+152];
	ld.shared.f32 	%f2994, [%r21+156];
	st.shared.v2.f32 	[%r149+1408], {%f2993, %f2994};
$L__BB5_820:
	setp.gt.s32 	%p461, %r148, 3903;
	@%p461 bra 	$L__BB5_822;
	ld.shared.f32 	%f2995, [%r21+192];
	ld.shared.f32 	%f2996, [%r21+196];
	st.shared.v2.f32 	[%r149+1536], {%f2995, %f2996};
$L__BB5_822:
	setp.gt.s32 	%p462, %r148, 3887;
	@%p462 bra 	$L__BB5_824;
	ld.shared.f32 	%f2997, [%r21+200];
	ld.shared.f32 	%f2998, [%r21+204];
	st.shared.v2.f32 	[%r149+1664], {%f2997, %f2998};
$L__BB5_824:
	setp.gt.s32 	%p463, %r148, 3871;
	@%p463 bra 	$L__BB5_826;
	ld.shared.f32 	%f2999, [%r21+208];
	ld.shared.f32 	%f3000, [%r21+212];
	st.shared.v2.f32 	[%r149+1792], {%f2999, %f3000};
$L__BB5_826:
	setp.gt.s32 	%p464, %r148, 3855;
	@%p464 bra 	$L__BB5_828;
	ld.shared.f32 	%f3001, [%r21+216];
	ld.shared.f32 	%f3002, [%r21+220];
	st.shared.v2.f32 	[%r149+1920], {%f3001, %f3002};
$L__BB5_828:
	setp.gt.s32 	%p465, %r148, 3839;
	@%p465 bra 	$L__BB5_830;
	ld.shared.f32 	%f3003, [%r21+256];
	ld.shared.f32 	%f3004, [%r21+260];
	st.shared.v2.f32 	[%r149+2048], {%f3003, %f3004};
$L__BB5_830:
	setp.gt.s32 	%p466, %r148, 3823;
	@%p466 bra 	$L__BB5_832;
	ld.shared.f32 	%f3005, [%r21+264];
	ld.shared.f32 	%f3006, [%r21+268];
	st.shared.v2.f32 	[%r149+2176], {%f3005, %f3006};
$L__BB5_832:
	setp.gt.s32 	%p467, %r148, 3807;
	@%p467 bra 	$L__BB5_834;
	ld.shared.f32 	%f3007, [%r21+272];
	ld.shared.f32 	%f3008, [%r21+276];
	st.shared.v2.f32 	[%r149+2304], {%f3007, %f3008};
$L__BB5_834:
	setp.gt.s32 	%p468, %r148, 3791;
	@%p468 bra 	$L__BB5_836;
	ld.shared.f32 	%f3009, [%r21+280];
	ld.shared.f32 	%f3010, [%r21+284];
	st.shared.v2.f32 	[%r149+2432], {%f3009, %f3010};
$L__BB5_836:
	setp.gt.s32 	%p469, %r148, 3775;
	@%p469 bra 	$L__BB5_838;
	ld.shared.f32 	%f3011, [%r21+320];
	ld.shared.f32 	%f3012, [%r21+324];
	st.shared.v2.f32 	[%r149+2560], {%f3011, %f3012};
$L__BB5_838:
	setp.gt.s32 	%p470, %r148, 3759;
	@%p470 bra 	$L__BB5_840;
	ld.shared.f32 	%f3013, [%r21+328];
	ld.shared.f32 	%f3014, [%r21+332];
	st.shared.v2.f32 	[%r149+2688], {%f3013, %f3014};
$L__BB5_840:
	setp.gt.s32 	%p471, %r148, 3743;
	@%p471 bra 	$L__BB5_842;
	ld.shared.f32 	%f3015, [%r21+336];
	ld.shared.f32 	%f3016, [%r21+340];
	st.shared.v2.f32 	[%r149+2816], {%f3015, %f3016};
$L__BB5_842:
	setp.gt.s32 	%p472, %r148, 3727;
	@%p472 bra 	$L__BB5_844;
	ld.shared.f32 	%f3017, [%r21+344];
	ld.shared.f32 	%f3018, [%r21+348];
	st.shared.v2.f32 	[%r149+2944], {%f3017, %f3018};
$L__BB5_844:
	setp.gt.s32 	%p473, %r148, 3711;
	@%p473 bra 	$L__BB5_846;
	ld.shared.f32 	%f3019, [%r21+384];
	ld.shared.f32 	%f3020, [%r21+388];
	st.shared.v2.f32 	[%r149+3072], {%f3019, %f3020};
$L__BB5_846:
	setp.gt.s32 	%p474, %r148, 3695;
	@%p474 bra 	$L__BB5_848;
	ld.shared.f32 	%f3021, [%r21+392];
	ld.shared.f32 	%f3022, [%r21+396];
	st.shared.v2.f32 	[%r149+3200], {%f3021, %f3022};
$L__BB5_848:
	setp.gt.s32 	%p475, %r148, 3679;
	@%p475 bra 	$L__BB5_850;
	ld.shared.f32 	%f3023, [%r21+400];
	ld.shared.f32 	%f3024, [%r21+404];
	st.shared.v2.f32 	[%r149+3328], {%f3023, %f3024};
$L__BB5_850:
	setp.gt.s32 	%p476, %r148, 3663;
	@%p476 bra 	$L__BB5_852;
	ld.shared.f32 	%f3025, [%r21+408];
	ld.shared.f32 	%f3026, [%r21+412];
	st.shared.v2.f32 	[%r149+3456], {%f3025, %f3026};
$L__BB5_852:
	setp.gt.s32 	%p477, %r148, 3647;
	@%p477 bra 	$L__BB5_854;
	ld.shared.f32 	%f3027, [%r21+448];
	ld.shared.f32 	%f3028, [%r21+452];
	st.shared.v2.f32 	[%r149+3584], {%f3027, %f3028};
$L__BB5_854:
	setp.gt.s32 	%p478, %r148, 3631;
	@%p478 bra 	$L__BB5_856;
	ld.shared.f32 	%f3029, [%r21+456];
	ld.shared.f32 	%f3030, [%r21+460];
	st.shared.v2.f32 	[%r149+3712], {%f3029, %f3030};
$L__BB5_856:
	setp.gt.s32 	%p479, %r148, 3615;
	@%p479 bra 	$L__BB5_858;
	ld.shared.f32 	%f3031, [%r21+464];
	ld.shared.f32 	%f3032, [%r21+468];
	st.shared.v2.f32 	[%r149+3840], {%f3031, %f3032};
$L__BB5_858:
	setp.gt.s32 	%p480, %r148, 3599;
	@%p480 bra 	$L__BB5_860;
	ld.shared.f32 	%f3033, [%r21+472];
	ld.shared.f32 	%f3034, [%r21+476];
	st.shared.v2.f32 	[%r149+3968], {%f3033, %f3034};
$L__BB5_860:
	setp.gt.s32 	%p481, %r148, 3583;
	@%p481 bra 	$L__BB5_862;
	ld.shared.f32 	%f3035, [%r21+512];
	ld.shared.f32 	%f3036, [%r21+516];
	st.shared.v2.f32 	[%r149+4096], {%f3035, %f3036};
$L__BB5_862:
	setp.gt.s32 	%p482, %r148, 3567;
	@%p482 bra 	$L__BB5_864;
	ld.shared.f32 	%f3037, [%r21+520];
	ld.shared.f32 	%f3038, [%r21+524];
	st.shared.v2.f32 	[%r149+4224], {%f3037, %f3038};
$L__BB5_864:
	setp.gt.s32 	%p483, %r148, 3551;
	@%p483 bra 	$L__BB5_866;
	ld.shared.f32 	%f3039, [%r21+528];
	ld.shared.f32 	%f3040, [%r21+532];
	st.shared.v2.f32 	[%r149+4352], {%f3039, %f3040};
$L__BB5_866:
	setp.gt.s32 	%p484, %r148, 3535;
	@%p484 bra 	$L__BB5_868;
	ld.shared.f32 	%f3041, [%r21+536];
	ld.shared.f32 	%f3042, [%r21+540];
	st.shared.v2.f32 	[%r149+4480], {%f3041, %f3042};
$L__BB5_868:
	setp.gt.s32 	%p485, %r148, 3519;
	@%p485 bra 	$L__BB5_870;
	ld.shared.f32 	%f3043, [%r21+576];
	ld.shared.f32 	%f3044, [%r21+580];
	st.shared.v2.f32 	[%r149+4608], {%f3043, %f3044};
$L__BB5_870:
	setp.gt.s32 	%p486, %r148, 3503;
	@%p486 bra 	$L__BB5_872;
	ld.shared.f32 	%f3045, [%r21+584];
	ld.shared.f32 	%f3046, [%r21+588];
	st.shared.v2.f32 	[%r149+4736], {%f3045, %f3046};
$L__BB5_872:
	setp.gt.s32 	%p487, %r148, 3487;
	@%p487 bra 	$L__BB5_874;
	ld.shared.f32 	%f3047, [%r21+592];
	ld.shared.f32 	%f3048, [%r21+596];
	st.shared.v2.f32 	[%r149+4864], {%f3047, %f3048};
$L__BB5_874:
	setp.gt.s32 	%p488, %r148, 3471;
	@%p488 bra 	$L__BB5_876;
	ld.shared.f32 	%f3049, [%r21+600];
	ld.shared.f32 	%f3050, [%r21+604];
	st.shared.v2.f32 	[%r149+4992], {%f3049, %f3050};
$L__BB5_876:
	setp.gt.s32 	%p489, %r148, 3455;
	@%p489 bra 	$L__BB5_878;
	ld.shared.f32 	%f3051, [%r21+640];
	ld.shared.f32 	%f3052, [%r21+644];
	st.shared.v2.f32 	[%r149+5120], {%f3051, %f3052};
$L__BB5_878:
	setp.gt.s32 	%p490, %r148, 3439;
	@%p490 bra 	$L__BB5_880;
	ld.shared.f32 	%f3053, [%r21+648];
	ld.shared.f32 	%f3054, [%r21+652];
	st.shared.v2.f32 	[%r149+5248], {%f3053, %f3054};
$L__BB5_880:
	setp.gt.s32 	%p491, %r148, 3423;
	@%p491 bra 	$L__BB5_882;
	ld.shared.f32 	%f3055, [%r21+656];
	ld.shared.f32 	%f3056, [%r21+660];
	st.shared.v2.f32 	[%r149+5376], {%f3055, %f3056};
$L__BB5_882:
	setp.gt.s32 	%p492, %r148, 3407;
	@%p492 bra 	$L__BB5_884;
	ld.shared.f32 	%f3057, [%r21+664];
	ld.shared.f32 	%f3058, [%r21+668];
	st.shared.v2.f32 	[%r149+5504], {%f3057, %f3058};
$L__BB5_884:
	setp.gt.s32 	%p493, %r148, 3391;
	@%p493 bra 	$L__BB5_886;
	ld.shared.f32 	%f3059, [%r21+704];
	ld.shared.f32 	%f3060, [%r21+708];
	st.shared.v2.f32 	[%r149+5632], {%f3059, %f3060};
$L__BB5_886:
	setp.gt.s32 	%p494, %r148, 3375;
	@%p494 bra 	$L__BB5_888;
	ld.shared.f32 	%f3061, [%r21+712];
	ld.shared.f32 	%f3062, [%r21+716];
	st.shared.v2.f32 	[%r149+5760], {%f3061, %f3062};
$L__BB5_888:
	setp.gt.s32 	%p495, %r148, 3359;
	@%p495 bra 	$L__BB5_890;
	ld.shared.f32 	%f3063, [%r21+720];
	ld.shared.f32 	%f3064, [%r21+724];
	st.shared.v2.f32 	[%r149+5888], {%f3063, %f3064};
$L__BB5_890:
	setp.gt.s32 	%p496, %r148, 3343;
	@%p496 bra 	$L__BB5_892;
	ld.shared.f32 	%f3065, [%r21+728];
	ld.shared.f32 	%f3066, [%r21+732];
	st.shared.v2.f32 	[%r149+6016], {%f3065, %f3066};
$L__BB5_892:
	setp.gt.s32 	%p497, %r148, 3327;
	@%p497 bra 	$L__BB5_894;
	ld.shared.f32 	%f3067, [%r21+768];
	ld.shared.f32 	%f3068, [%r21+772];
	st.shared.v2.f32 	[%r149+6144], {%f3067, %f3068};
$L__BB5_894:
	setp.gt.s32 	%p498, %r148, 3311;
	@%p498 bra 	$L__BB5_896;
	ld.shared.f32 	%f3069, [%r21+776];
	ld.shared.f32 	%f3070, [%r21+780];
	st.shared.v2.f32 	[%r149+6272], {%f3069, %f3070};
$L__BB5_896:
	setp.gt.s32 	%p499, %r148, 3295;
	@%p499 bra 	$L__BB5_898;
	ld.shared.f32 	%f3071, [%r21+784];
	ld.shared.f32 	%f3072, [%r21+788];
	st.shared.v2.f32 	[%r149+6400], {%f3071, %f3072};
$L__BB5_898:
	setp.gt.s32 	%p500, %r148, 3279;
	@%p500 bra 	$L__BB5_900;
	ld.shared.f32 	%f3073, [%r21+792];
	ld.shared.f32 	%f3074, [%r21+796];
	st.shared.v2.f32 	[%r149+6528], {%f3073, %f3074};
$L__BB5_900:
	setp.gt.s32 	%p501, %r148, 3263;
	@%p501 bra 	$L__BB5_902;
	ld.shared.f32 	%f3075, [%r21+832];
	ld.shared.f32 	%f3076, [%r21+836];
	st.shared.v2.f32 	[%r149+6656], {%f3075, %f3076};
$L__BB5_902:
	setp.gt.s32 	%p502, %r148, 3247;
	@%p502 bra 	$L__BB5_904;
	ld.shared.f32 	%f3077, [%r21+840];
	ld.shared.f32 	%f3078, [%r21+844];
	st.shared.v2.f32 	[%r149+6784], {%f3077, %f3078};
$L__BB5_904:
	setp.gt.s32 	%p503, %r148, 3231;
	@%p503 bra 	$L__BB5_906;
	ld.shared.f32 	%f3079, [%r21+848];
	ld.shared.f32 	%f3080, [%r21+852];
	st.shared.v2.f32 	[%r149+6912], {%f3079, %f3080};
$L__BB5_906:
	setp.gt.s32 	%p504, %r148, 3215;
	@%p504 bra 	$L__BB5_908;
	ld.shared.f32 	%f3081, [%r21+856];
	ld.shared.f32 	%f3082, [%r21+860];
	st.shared.v2.f32 	[%r149+7040], {%f3081, %f3082};
$L__BB5_908:
	setp.gt.s32 	%p505, %r148, 3199;
	@%p505 bra 	$L__BB5_910;
	ld.shared.f32 	%f3083, [%r21+896];
	ld.shared.f32 	%f3084, [%r21+900];
	st.shared.v2.f32 	[%r149+7168], {%f3083, %f3084};
$L__BB5_910:
	setp.gt.s32 	%p506, %r148, 3183;
	@%p506 bra 	$L__BB5_912;
	ld.shared.f32 	%f3085, [%r21+904];
	ld.shared.f32 	%f3086, [%r21+908];
	st.shared.v2.f32 	[%r149+7296], {%f3085, %f3086};
$L__BB5_912:
	setp.gt.s32 	%p507, %r148, 3167;
	@%p507 bra 	$L__BB5_914;
	ld.shared.f32 	%f3087, [%r21+912];
	ld.shared.f32 	%f3088, [%r21+916];
	st.shared.v2.f32 	[%r149+7424], {%f3087, %f3088};
$L__BB5_914:
	setp.gt.s32 	%p508, %r148, 3151;
	@%p508 bra 	$L__BB5_916;
	ld.shared.f32 	%f3089, [%r21+920];
	ld.shared.f32 	%f3090, [%r21+924];
	st.shared.v2.f32 	[%r149+7552], {%f3089, %f3090};
$L__BB5_916:
	setp.gt.s32 	%p509, %r148, 3135;
	@%p509 bra 	$L__BB5_918;
	ld.shared.f32 	%f3091, [%r21+960];
	ld.shared.f32 	%f3092, [%r21+964];
	st.shared.v2.f32 	[%r149+7680], {%f3091, %f3092};
$L__BB5_918:
	setp.gt.s32 	%p510, %r148, 3119;
	@%p510 bra 	$L__BB5_920;
	ld.shared.f32 	%f3093, [%r21+968];
	ld.shared.f32 	%f3094, [%r21+972];
	st.shared.v2.f32 	[%r149+7808], {%f3093, %f3094};
$L__BB5_920:
	setp.gt.s32 	%p511, %r148, 3103;
	@%p511 bra 	$L__BB5_922;
	ld.shared.f32 	%f3095, [%r21+976];
	ld.shared.f32 	%f3096, [%r21+980];
	st.shared.v2.f32 	[%r149+7936], {%f3095, %f3096};
$L__BB5_922:
	setp.gt.s32 	%p512, %r148, 3087;
	@%p512 bra 	$L__BB5_924;
	ld.shared.f32 	%f3097, [%r21+984];
	ld.shared.f32 	%f3098, [%r21+988];
	st.shared.v2.f32 	[%r149+8064], {%f3097, %f3098};
$L__BB5_924:
	add.s32 	%r1706, %r1706, 1;
	setp.ne.s32 	%p513, %r1706, 64;
	@%p513 bra 	$L__BB5_602;
$L__BB5_925:
	setp.gt.u32 	%p514, %r1, 63;
	bar.sync 	0;
	@%p514 bra 	$L__BB5_1250;
	mov.u32 	%r1133, s_data;
	mov.u64 	%rd397, __cudart_i2opi_f;
	mov.u32 	%r1740, %r1;
$L__BB5_927:
	and.b32  	%r266, %r1740, 63;
	shl.b32 	%r1130, %r1740, 6;
	and.b32  	%r1131, %r1130, -4096;
	or.b32  	%r267, %r1131, %r266;
	setp.gt.s32 	%p515, %r267, 4095;
	shl.b32 	%r1132, %r267, 3;
	add.s32 	%r268, %r1133, %r1132;
	mov.f32 	%f4964, 0f00000000;
	mov.f32 	%f4965, %f4964;
	@%p515 bra 	$L__BB5_929;
	ld.shared.v2.f32 	{%f4964, %f4965}, [%r268];
$L__BB5_929:
	// begin inline asm
	{  cvt.rn.f16.f32 %rs433, %f4964;}

	// end inline asm
	st.shared.u16 	[%r20], %rs433;
	// begin inline asm
	{  cvt.rn.f16.f32 %rs434, %f4965;}

	// end inline asm
	st.shared.u16 	[%r20+2], %rs434;
	setp.gt.s32 	%p516, %r267, 4031;
	mov.f32 	%f4966, 0f00000000;
	mov.f32 	%f4967, %f4966;
	@%p516 bra 	$L__BB5_931;
	ld.shared.v2.f32 	{%f4966, %f4967}, [%r268+512];
$L__BB5_931:
	// begin inline asm
	{  cvt.rn.f16.f32 %rs435, %f4966;}

	// end inline asm
	st.shared.u16 	[%r20+4], %rs435;
	// begin inline asm
	{  cvt.rn.f16.f32 %rs436, %f4967;}

	// end inline asm
	st.shared.u16 	[%r20+6], %rs436;
	setp.gt.s32 	%p517, %r267, 3967;
	mov.f32 	%f4968, 0f00000000;
	mov.f32 	%f4969, %f4968;
	@%p517 bra 	$L__BB5_933;
	ld.shared.v2.f32 	{%f4968, %f4969}, [%r268+1024];
$L__BB5_933:
	// begin inline asm
	{  cvt.rn.f16.f32 %rs437, %f4968;}

	// end inline asm
	st.shared.u16 	[%r20+8], %rs437;
	// begin inline asm
	{  cvt.rn.f16.f32 %rs438, %f4969;}

	// end inline asm
	st.shared.u16 	[%r20+10], %rs438;
	setp.gt.s32 	%p518, %r267, 3903;
	mov.f32 	%f4970, 0f00000000;
	mov.f32 	%f4971, %f4970;
	@%p518 bra 	$L__BB5_935;
	ld.shared.v2.f32 	{%f4970, %f4971}, [%r268+1536];
$L__BB5_935:
	// begin inline asm
	{  cvt.rn.f16.f32 %rs439, %f4970;}

	// end inline asm
	st.shared.u16 	[%r20+12], %rs439;
	// begin inline asm
	{  cvt.rn.f16.f32 %rs440, %f4971;}

	// end inline asm
	st.shared.u16 	[%r20+14], %rs440;
	setp.gt.s32 	%p519, %r267, 3839;
	mov.f32 	%f4972, 0f00000000;
	mov.f32 	%f4973, %f4972;
	@%p519 bra 	$L__BB5_937;
	ld.shared.v2.f32 	{%f4972, %f4973}, [%r268+2048];
$L__BB5_937:
	// begin inline asm
	{  cvt.rn.f16.f32 %rs441, %f4972;}

	// end inline asm
	st.shared.u16 	[%r20+32], %rs441;
	// begin inline asm
	{  cvt.rn.f16.f32 %rs442, %f4973;}

	// end inline asm
	st.shared.u16 	[%r20+34], %rs442;
	setp.gt.s32 	%p520, %r267, 3775;
	mov.f32 	%f4974, 0f00000000;
	mov.f32 	%f4975, %f4974;
	@%p520 bra 	$L__BB5_939;
	ld.shared.v2.f32 	{%f4974, %f4975}, [%r268+2560];
$L__BB5_939:
	// begin inline asm
	{  cvt.rn.f16.f32 %rs443, %f4974;}

	// end inline asm
	st.shared.u16 	[%r20+36], %rs443;
	// begin inline asm
	{  cvt.rn.f16.f32 %rs444, %f4975;}

	// end inline asm
	st.shared.u16 	[%r20+38], %rs444;
	setp.gt.s32 	%p521, %r267, 3711;
	mov.f32 	%f4976, 0f00000000;
	mov.f32 	%f4977, %f4976;
	@%p521 bra 	$L__BB5_941;
	ld.shared.v2.f32 	{%f4976, %f4977}, [%r268+3072];
$L__BB5_941:
	// begin inline asm
	{  cvt.rn.f16.f32 %rs445, %f4976;}

	// end inline asm
	st.shared.u16 	[%r20+40], %rs445;
	// begin inline asm
	{  cvt.rn.f16.f32 %rs446, %f4977;}

	// end inline asm
	st.shared.u16 	[%r20+42], %rs446;
	setp.gt.s32 	%p522, %r267, 3647;
	mov.f32 	%f4978, 0f00000000;
	mov.f32 	%f4979, %f4978;
	@%p522 bra 	$L__BB5_943;
	ld.shared.v2.f32 	{%f4978, %f4979}, [%r268+3584];
$L__BB5_943:
	// begin inline asm
	{  cvt.rn.f16.f32 %rs447, %f4978;}

	// end inline asm
	st.shared.u16 	[%r20+44], %rs447;
	// begin inline asm
	{  cvt.rn.f16.f32 %rs448, %f4979;}

	// end inline asm
	st.shared.u16 	[%r20+46], %rs448;
	setp.gt.s32 	%p523, %r267, 3583;
	mov.f32 	%f4980, 0f00000000;
	mov.f32 	%f4981, %f4980;
	@%p523 bra 	$L__BB5_945;
	ld.shared.v2.f32 	{%f4980, %f4981}, [%r268+4096];
$L__BB5_945:
	// begin inline asm
	{  cvt.rn.f16.f32 %rs449, %f4980;}

	// end inline asm
	st.shared.u16 	[%r20+64], %rs449;
	// begin inline asm
	{  cvt.rn.f16.f32 %rs450, %f4981;}

	// end inline asm
	st.shared.u16 	[%r20+66], %rs450;
	setp.gt.s32 	%p524, %r267, 3519;
	mov.f32 	%f4982, 0f00000000;
	mov.f32 	%f4983, %f4982;
	@%p524 bra 	$L__BB5_947;
	ld.shared.v2.f32 	{%f4982, %f4983}, [%r268+4608];
$L__BB5_947:
	// begin inline asm
	{  cvt.rn.f16.f32 %rs451, %f4982;}

	// end inline asm
	st.shared.u16 	[%r20+68], %rs451;
	// begin inline asm
	{  cvt.rn.f16.f32 %rs452, %f4983;}

	// end inline asm
	st.shared.u16 	[%r20+70], %rs452;
	setp.gt.s32 	%p525, %r267, 3455;
	mov.f32 	%f4984, 0f00000000;
	mov.f32 	%f4985, %f4984;
	@%p525 bra 	$L__BB5_949;
	ld.shared.v2.f32 	{%f4984, %f4985}, [%r268+5120];
$L__BB5_949:
	// begin inline asm
	{  cvt.rn.f16.f32 %rs453, %f4984;}

	// end inline asm
	st.shared.u16 	[%r20+72], %rs453;
	// begin inline asm
	{  cvt.rn.f16.f32 %rs454, %f4985;}

	// end inline asm
	st.shared.u16 	[%r20+74], %rs454;
	setp.gt.s32 	%p526, %r267, 3391;
	mov.f32 	%f4986, 0f00000000;
	mov.f32 	%f4987, %f4986;
	@%p526 bra 	$L__BB5_951;
	ld.shared.v2.f32 	{%f4986, %f4987}, [%r268+5632];
$L__BB5_951:
	// begin inline asm
	{  cvt.rn.f16.f32 %rs455, %f4986;}

	// end inline asm
	st.shared.u16 	[%r20+76], %rs455;
	// begin inline asm
	{  cvt.rn.f16.f32 %rs456, %f4987;}

	// end inline asm
	st.shared.u16 	[%r20+78], %rs456;
	setp.gt.s32 	%p527, %r267, 3327;
	mov.f32 	%f4988, 0f00000000;
	mov.f32 	%f4989, %f4988;
	@%p527 bra 	$L__BB5_953;
	ld.shared.v2.f32 	{%f4988, %f4989}, [%r268+6144];
$L__BB5_953:
	// begin inline asm
	{  cvt.rn.f16.f32 %rs457, %f4988;}

	// end inline asm
	st.shared.u16 	[%r20+96], %rs457;
	// begin inline asm
	{  cvt.rn.f16.f32 %rs458, %f4989;}

	// end inline asm
	st.shared.u16 	[%r20+98], %rs458;
	setp.gt.s32 	%p528, %r267, 3263;
	mov.f32 	%f4990, 0f00000000;
	mov.f32 	%f4991, %f4990;
	@%p528 bra 	$L__BB5_955;
	ld.shared.v2.f32 	{%f4990, %f4991}, [%r268+6656];
$L__BB5_955:
	// begin inline asm
	{  cvt.rn.f16.f32 %rs459, %f4990;}

	// end inline asm
	st.shared.u16 	[%r20+100], %rs459;
	// begin inline asm
	{  cvt.rn.f16.f32 %rs460, %f4991;}

	// end inline asm
	st.shared.u16 	[%r20+102], %rs460;
	setp.gt.s32 	%p529, %r267, 3199;
	mov.f32 	%f4992, 0f00000000;
	mov.f32 	%f4993, %f4992;
	@%p529 bra 	$L__BB5_957;
	ld.shared.v2.f32 	{%f4992, %f4993}, [%r268+7168];
$L__BB5_957:
	// begin inline asm
	{  cvt.rn.f16.f32 %rs461, %f4992;}

	// end inline asm
	st.shared.u16 	[%r20+104], %rs461;
	// begin inline asm
	{  cvt.rn.f16.f32 %rs462, %f4993;}

	// end inline asm
	st.shared.u16 	[%r20+106], %rs462;
	setp.gt.s32 	%p530, %r267, 3135;
	mov.f32 	%f4994, 0f00000000;
	mov.f32 	%f4995, %f4994;
	@%p530 bra 	$L__BB5_959;
	ld.shared.v2.f32 	{%f4994, %f4995}, [%r268+7680];
$L__BB5_959:
	// begin inline asm
	{  cvt.rn.f16.f32 %rs463, %f4994;}

	// end inline asm
	st.shared.u16 	[%r20+108], %rs463;
	// begin inline asm
	{  cvt.rn.f16.f32 %rs464, %f4995;}

	// end inline asm
	st.shared.u16 	[%r20+110], %rs464;
	setp.gt.s32 	%p531, %r267, 3071;
	mov.f32 	%f4996, 0f00000000;
	mov.f32 	%f4997, %f4996;
	@%p531 bra 	$L__BB5_961;
	ld.shared.v2.f32 	{%f4996, %f4997}, [%r268+8192];
$L__BB5_961:
	// begin inline asm
	{  cvt.rn.f16.f32 %rs465, %f4996;}

	// end inline asm
	st.shared.u16 	[%r20+128], %rs465;
	// begin inline asm
	{  cvt.rn.f16.f32 %rs466, %f4997;}

	// end inline asm
	st.shared.u16 	[%r20+130], %rs466;
	setp.gt.s32 	%p532, %r267, 3007;
	mov.f32 	%f4998, 0f00000000;
	mov.f32 	%f4999, %f4998;
	@%p532 bra 	$L__BB5_963;
	ld.shared.v2.f32 	{%f4998, %f4999}, [%r268+8704];
$L__BB5_963:
	// begin inline asm
	{  cvt.rn.f16.f32 %rs467, %f4998;}

	// end inline asm
	st.shared.u16 	[%r20+132], %rs467;
	// begin inline asm
	{  cvt.rn.f16.f32 %rs468, %f4999;}

	// end inline asm
	st.shared.u16 	[%r20+134], %rs468;
	setp.gt.s32 	%p533, %r267, 2943;
	mov.f32 	%f5000, 0f00000000;
	mov.f32 	%f5001, %f5000;
	@%p533 bra 	$L__BB5_965;
	ld.shared.v2.f32 	{%f5000, %f5001}, [%r268+9216];
$L__BB5_965:
	// begin inline asm
	{  cvt.rn.f16.f32 %rs469, %f5000;}

	// end inline asm
	st.shared.u16 	[%r20+136], %rs469;
	// begin inline asm
	{  cvt.rn.f16.f32 %rs470, %f5001;}

	// end inline asm
	st.shared.u16 	[%r20+138], %rs470;
	setp.gt.s32 	%p534, %r267, 2879;
	mov.f32 	%f5002, 0f00000000;
	mov.f32 	%f5003, %f5002;
	@%p534 bra 	$L__BB5_967;
	ld.shared.v2.f32 	{%f5002, %f5003}, [%r268+9728];
$L__BB5_967:
	// begin inline asm
	{  cvt.rn.f16.f32 %rs471, %f5002;}

	// end inline asm
	st.shared.u16 	[%r20+140], %rs471;
	// begin inline asm
	{  cvt.rn.f16.f32 %rs472, %f5003;}

	// end inline asm
	st.shared.u16 	[%r20+142], %rs472;
	setp.gt.s32 	%p535, %r267, 2815;
	mov.f32 	%f5004, 0f00000000;
	mov.f32 	%f5005, %f5004;
	@%p535 bra 	$L__BB5_969;
	ld.shared.v2.f32 	{%f5004, %f5005}, [%r268+10240];
$L__BB5_969:
	// begin inline asm
	{  cvt.rn.f16.f32 %rs473, %f5004;}

	// end inline asm
	st.shared.u16 	[%r20+160], %rs473;
	// begin inline asm
	{  cvt.rn.f16.f32 %rs474, %f5005;}

	// end inline asm
	st.shared.u16 	[%r20+162], %rs474;
	setp.gt.s32 	%p536, %r267, 2751;
	mov.f32 	%f5006, 0f00000000;
	mov.f32 	%f5007, %f5006;
	@%p536 bra 	$L__BB5_971;
	ld.shared.v2.f32 	{%f5006, %f5007}, [%r268+10752];
$L__BB5_971:
	// begin inline asm
	{  cvt.rn.f16.f32 %rs475, %f5006;}

	// end inline asm
	st.shared.u16 	[%r20+164], %rs475;
	// begin inline asm
	{  cvt.rn.f16.f32 %rs476, %f5007;}

	// end inline asm
	st.shared.u16 	[%r20+166], %rs476;
	setp.gt.s32 	%p537, %r267, 2687;
	mov.f32 	%f5008, 0f00000000;
	mov.f32 	%f5009, %f5008;
	@%p537 bra 	$L__BB5_973;
	ld.shared.v2.f32 	{%f5008, %f5009}, [%r268+11264];
$L__BB5_973:
	// begin inline asm
	{  cvt.rn.f16.f32 %rs477, %f5008;}

	// end inline asm
	st.shared.u16 	[%r20+168], %rs477;
	// begin inline asm
	{  cvt.rn.f16.f32 %rs478, %f5009;}

	// end inline asm
	st.shared.u16 	[%r20+170], %rs478;
	setp.gt.s32 	%p538, %r267, 2623;
	mov.f32 	%f5010, 0f00000000;
	mov.f32 	%f5011, %f5010;
	@%p538 bra 	$L__BB5_975;
	ld.shared.v2.f32 	{%f5010, %f5011}, [%r268+11776];
$L__BB5_975:
	// begin inline asm
	{  cvt.rn.f16.f32 %rs479, %f5010;}

	// end inline asm
	st.shared.u16 	[%r20+172], %rs479;
	// begin inline asm
	{  cvt.rn.f16.f32 %rs480, %f5011;}

	// end inline asm
	st.shared.u16 	[%r20+174], %rs480;
	setp.gt.s32 	%p539, %r267, 2559;
	mov.f32 	%f5012, 0f00000000;
	mov.f32 	%f5013, %f5012;
	@%p539 bra 	$L__BB5_977;
	ld.shared.v2.f32 	{%f5012, %f5013}, [%r268+12288];
$L__BB5_977:
	// begin inline asm
	{  cvt.rn.f16.f32 %rs481, %f5012;}

	// end inline asm
	st.shared.u16 	[%r20+192], %rs481;
	// begin inline asm
	{  cvt.rn.f16.f32 %rs482, %f5013;}

	// end inline asm
	st.shared.u16 	[%r20+194], %rs482;
	setp.gt.s32 	%p540, %r267, 2495;
	mov.f32 	%f5014, 0f00000000;
	mov.f32 	%f5015, %f5014;
	@%p540 bra 	$L__BB5_979;
	ld.shared.v2.f32 	{%f5014, %f5015}, [%r268+12800];
$L__BB5_979:
	// begin inline asm
	{  cvt.rn.f16.f32 %rs483, %f5014;}

	// end inline asm
	st.shared.u16 	[%r20+196], %rs483;
	// begin inline asm
	{  cvt.rn.f16.f32 %rs484, %f5015;}

	// end inline asm
	st.shared.u16 	[%r20+198], %rs484;
	setp.gt.s32 	%p541, %r267, 2431;
	mov.f32 	%f5016, 0f00000000;
	mov.f32 	%f5017, %f5016;
	@%p541 bra 	$L__BB5_981;
	ld.shared.v2.f32 	{%f5016, %f5017}, [%r268+13312];
$L__BB5_981:
	// begin inline asm
	{  cvt.rn.f16.f32 %rs485, %f5016;}

	// end inline asm
	st.shared.u16 	[%r20+200], %rs485;
	// begin inline asm
	{  cvt.rn.f16.f32 %rs486, %f5017;}

	// end inline asm
	st.shared.u16 	[%r20+202], %rs486;
	setp.gt.s32 	%p542, %r267, 2367;
	mov.f32 	%f5018, 0f00000000;
	mov.f32 	%f5019, %f5018;
	@%p542 bra 	$L__BB5_983;
	ld.shared.v2.f32 	{%f5018, %f5019}, [%r268+13824];
$L__BB5_983:
	// begin inline asm
	{  cvt.rn.f16.f32 %rs487, %f5018;}

	// end inline asm
	st.shared.u16 	[%r20+204], %rs487;
	// begin inline asm
	{  cvt.rn.f16.f32 %rs488, %f5019;}

	// end inline asm
	st.shared.u16 	[%r20+206], %rs488;
	setp.gt.s32 	%p543, %r267, 2303;
	mov.f32 	%f5020, 0f00000000;
	mov.f32 	%f5021, %f5020;
	@%p543 bra 	$L__BB5_985;
	ld.shared.v2.f32 	{%f5020, %f5021}, [%r268+14336];
$L__BB5_985:
	// begin inline asm
	{  cvt.rn.f16.f32 %rs489, %f5020;}

	// end inline asm
	st.shared.u16 	[%r20+224], %rs489;
	// begin inline asm
	{  cvt.rn.f16.f32 %rs490, %f5021;}

	// end inline asm
	st.shared.u16 	[%r20+226], %rs490;
	setp.gt.s32 	%p544, %r267, 2239;
	mov.f32 	%f5022, 0f00000000;
	mov.f32 	%f5023, %f5022;
	@%p544 bra 	$L__BB5_987;
	ld.shared.v2.f32 	{%f5022, %f5023}, [%r268+14848];
$L__BB5_987:
	// begin inline asm
	{  cvt.rn.f16.f32 %rs491, %f5022;}

	// end inline asm
	st.shared.u16 	[%r20+228], %rs491;
	// begin inline asm
	{  cvt.rn.f16.f32 %rs492, %f5023;}

	// end inline asm
	st.shared.u16 	[%r20+230], %rs492;
	setp.gt.s32 	%p545, %r267, 2175;
	mov.f32 	%f5024, 0f00000000;
	mov.f32 	%f5025, %f5024;
	@%p545 bra 	$L__BB5_989;
	ld.shared.v2.f32 	{%f5024, %f5025}, [%r268+15360];
$L__BB5_989:
	// begin inline asm
	{  cvt.rn.f16.f32 %rs493, %f5024;}

	// end inline asm
	st.shared.u16 	[%r20+232], %rs493;
	// begin inline asm
	{  cvt.rn.f16.f32 %rs494, %f5025;}

	// end inline asm
	st.shared.u16 	[%r20+234], %rs494;
	setp.gt.s32 	%p546, %r267, 2111;
	mov.f32 	%f5026, 0f00000000;
	mov.f32 	%f5027, %f5026;
	@%p546 bra 	$L__BB5_991;
	ld.shared.v2.f32 	{%f5026, %f5027}, [%r268+15872];
$L__BB5_991:
	// begin inline asm
	{  cvt.rn.f16.f32 %rs495, %f5026;}

	// end inline asm
	st.shared.u16 	[%r20+236], %rs495;
	// begin inline asm
	{  cvt.rn.f16.f32 %rs496, %f5027;}

	// end inline asm
	st.shared.u16 	[%r20+238], %rs496;
	setp.gt.s32 	%p547, %r267, 2047;
	mov.f32 	%f5028, 0f00000000;
	mov.f32 	%f5029, %f5028;
	@%p547 bra 	$L__BB5_993;
	ld.shared.v2.f32 	{%f5028, %f5029}, [%r268+16384];
$L__BB5_993:
	// begin inline asm
	{  cvt.rn.f16.f32 %rs497, %f5028;}

	// end inline asm
	st.shared.u16 	[%r20+256], %rs497;
	// begin inline asm
	{  cvt.rn.f16.f32 %rs498, %f5029;}

	// end inline asm
	st.shared.u16 	[%r20+258], %rs498;
	setp.gt.s32 	%p548, %r267, 1983;
	mov.f32 	%f5030, 0f00000000;
	mov.f32 	%f5031, %f5030;
	@%p548 bra 	$L__BB5_995;
	ld.shared.v2.f32 	{%f5030, %f5031}, [%r268+16896];
$L__BB5_995:
	// begin inline asm
	{  cvt.rn.f16.f32 %rs499, %f5030;}

	// end inline asm
	st.shared.u16 	[%r20+260], %rs499;
	// begin inline asm
	{  cvt.rn.f16.f32 %rs500, %f5031;}

	// end inline asm
	st.shared.u16 	[%r20+262], %rs500;
	setp.gt.s32 	%p549, %r267, 1919;
	mov.f32 	%f5032, 0f00000000;
	mov.f32 	%f5033, %f5032;
	@%p549 bra 	$L__BB5_997;
	ld.shared.v2.f32 	{%f5032, %f5033}, [%r268+17408];
$L__BB5_997:
	// begin inline asm
	{  cvt.rn.f16.f32 %rs501, %f5032;}

	// end inline asm
	st.shared.u16 	[%r20+264], %rs501;
	// begin inline asm
	{  cvt.rn.f16.f32 %rs502, %f5033;}

	// end inline asm
	st.shared.u16 	[%r20+266], %rs502;
	setp.gt.s32 	%p550, %r267, 1855;
	mov.f32 	%f5034, 0f00000000;
	mov.f32 	%f5035, %f5034;
	@%p550 bra 	$L__BB5_999;
	ld.shared.v2.f32 	{%f5034, %f5035}, [%r268+17920];
$L__BB5_999:
	// begin inline asm
	{  cvt.rn.f16.f32 %rs503, %f5034;}

	// end inline asm
	st.shared.u16 	[%r20+268], %rs503;
	// begin inline asm
	{  cvt.rn.f16.f32 %rs504, %f5035;}

	// end inline asm
	st.shared.u16 	[%r20+270], %rs504;
	setp.gt.s32 	%p551, %r267, 1791;
	mov.f32 	%f5036, 0f00000000;
	mov.f32 	%f5037, %f5036;
	@%p551 bra 	$L__BB5_1001;
	ld.shared.v2.f32 	{%f5036, %f5037}, [%r268+18432];
$L__BB5_1001:
	// begin inline asm
	{  cvt.rn.f16.f32 %rs505, %f5036;}

	// end inline asm
	st.shared.u16 	[%r20+288], %rs505;
	// begin inline asm
	{  cvt.rn.f16.f32 %rs506, %f5037;}

	// end inline asm
	st.shared.u16 	[%r20+290], %rs506;
	setp.gt.s32 	%p552, %r267, 1727;
	mov.f32 	%f5038, 0f00000000;
	mov.f32 	%f5039, %f5038;
	@%p552 bra 	$L__BB5_1003;
	ld.shared.v2.f32 	{%f5038, %f5039}, [%r268+18944];
$L__BB5_1003:
	// begin inline asm
	{  cvt.rn.f16.f32 %rs507, %f5038;}

	// end inline asm
	st.shared.u16 	[%r20+292], %rs507;
	// begin inline asm
	{  cvt.rn.f16.f32 %rs508, %f5039;}

	// end inline asm
	st.shared.u16 	[%r20+294], %rs508;
	setp.gt.s32 	%p553, %r267, 1663;
	mov.f32 	%f5040, 0f00000000;
	mov.f32 	%f5041, %f5040;
	@%p553 bra 	$L__BB5_1005;
	ld.shared.v2.f32 	{%f5040, %f5041}, [%r268+19456];
$L__BB5_1005:
	// begin inline asm
	{  cvt.rn.f16.f32 %rs509, %f5040;}

	// end inline asm
	st.shared.u16 	[%r20+296], %rs509;
	// begin inline asm
	{  cvt.rn.f16.f32 %rs510, %f5041;}

	// end inline asm
	st.shared.u16 	[%r20+298], %rs510;
	setp.gt.s32 	%p554, %r267, 1599;
	mov.f32 	%f5042, 0f00000000;
	mov.f32 	%f5043, %f5042;
	@%p554 bra 	$L__BB5_1007;
	ld.shared.v2.f32 	{%f5042, %f5043}, [%r268+19968];
$L__BB5_1007:
	// begin inline asm
	{  cvt.rn.f16.f32 %rs511, %f5042;}

	// end inline asm
	st.shared.u16 	[%r20+300], %rs511;
	// begin inline asm
	{  cvt.rn.f16.f32 %rs512, %f5043;}

	// end inline asm
	st.shared.u16 	[%r20+302], %rs512;
	setp.gt.s32 	%p555, %r267, 1535;
	mov.f32 	%f5044, 0f00000000;
	mov.f32 	%f5045, %f5044;
	@%p555 bra 	$L__BB5_1009;
	ld.shared.v2.f32 	{%f5044, %f5045}, [%r268+20480];
$L__BB5_1009:
	// begin inline asm
	{  cvt.rn.f16.f32 %rs513, %f5044;}

	// end inline asm
	st.shared.u16 	[%r20+320], %rs513;
	// begin inline asm
	{  cvt.rn.f16.f32 %rs514, %f5045;}

	// end inline asm
	st.shared.u16 	[%r20+322], %rs514;
	setp.gt.s32 	%p556, %r267, 1471;
	mov.f32 	%f5046, 0f00000000;
	mov.f32 	%f5047, %f5046;
	@%p556 bra 	$L__BB5_1011;
	ld.shared.v2.f32 	{%f5046, %f5047}, [%r268+20992];
$L__BB5_1011:
	// begin inline asm
	{  cvt.rn.f16.f32 %rs515, %f5046;}

	// end inline asm
	st.shared.u16 	[%r20+324], %rs515;
	// begin inline asm
	{  cvt.rn.f16.f32 %rs516, %f5047;}

	// end inline asm
	st.shared.u16 	[%r20+326], %rs516;
	setp.gt.s32 	%p557, %r267, 1407;
	mov.f32 	%f5048, 0f00000000;
	mov.f32 	%f5049, %f5048;
	@%p557 bra 	$L__BB5_1013;
	ld.shared.v2.f32 	{%f5048, %f5049}, [%r268+21504];
$L__BB5_1013:
	// begin inline asm
	{  cvt.rn.f16.f32 %rs517, %f5048;}

	// end inline asm
	st.shared.u16 	[%r20+328], %rs517;
	// begin inline asm
	{  cvt.rn.f16.f32 %rs518, %f5049;}

	// end inline asm
	st.shared.u16 	[%r20+330], %rs518;
	setp.gt.s32 	%p558, %r267, 1343;
	mov.f32 	%f5050, 0f00000000;
	mov.f32 	%f5051, %f5050;
	@%p558 bra 	$L__BB5_1015;
	ld.shared.v2.f32 	{%f5050, %f5051}, [%r268+22016];
$L__BB5_1015:
	// begin inline asm
	{  cvt.rn.f16.f32 %rs519, %f5050;}

	// end inline asm
	st.shared.u16 	[%r20+332], %rs519;
	// begin inline asm
	{  cvt.rn.f16.f32 %rs520, %f5051;}

	// end inline asm
	st.shared.u16 	[%r20+334], %rs520;
	setp.gt.s32 	%p559, %r267, 1279;
	mov.f32 	%f5052, 0f00000000;
	mov.f32 	%f5053, %f5052;
	@%p559 bra 	$L__BB5_1017;
	ld.shared.v2.f32 	{%f5052, %f5053}, [%r268+22528];
$L__BB5_1017:
	// begin inline asm
	{  cvt.rn.f16.f32 %rs521, %f5052;}

	// end inline asm
	st.shared.u16 	[%r20+352], %rs521;
	// begin inline asm
	{  cvt.rn.f16.f32 %rs522, %f5053;}

	// end inline asm
	st.shared.u16 	[%r20+354], %rs522;
	setp.gt.s32 	%p560, %r267, 1215;
	mov.f32 	%f5054, 0f00000000;
	mov.f32 	%f5055, %f5054;
	@%p560 bra 	$L__BB5_1019;
	ld.shared.v2.f32 	{%f5054, %f5055}, [%r268+23040];
$L__BB5_1019:
	// begin inline asm
	{  cvt.rn.f16.f32 %rs523, %f5054;}

	// end inline asm
	st.shared.u16 	[%r20+356], %rs523;
	// begin inline asm
	{  cvt.rn.f16.f32 %rs524, %f5055;}

	// end inline asm
	st.shared.u16 	[%r20+358], %rs524;
	setp.gt.s32 	%p561, %r267, 1151;
	mov.f32 	%f5056, 0f00000000;
	mov.f32 	%f5057, %f5056;
	@%p561 bra 	$L__BB5_1021;
	ld.shared.v2.f32 	{%f5056, %f5057}, [%r268+23552];
$L__BB5_1021:
	// begin inline asm
	{  cvt.rn.f16.f32 %rs525, %f5056;}

	// end inline asm
	st.shared.u16 	[%r20+360], %rs525;
	// begin inline asm
	{  cvt.rn.f16.f32 %rs526, %f5057;}

	// end inline asm
	st.shared.u16 	[%r20+362], %rs526;
	setp.gt.s32 	%p562, %r267, 1087;
	mov.f32 	%f5058, 0f00000000;
	mov.f32 	%f5059, %f5058;
	@%p562 bra 	$L__BB5_1023;
	ld.shared.v2.f32 	{%f5058, %f5059}, [%r268+24064];
$L__BB5_1023:
	// begin inline asm
	{  cvt.rn.f16.f32 %rs527, %f5058;}

	// end inline asm
	st.shared.u16 	[%r20+364], %rs527;
	// begin inline asm
	{  cvt.rn.f16.f32 %rs528, %f5059;}

	// end inline asm
	st.shared.u16 	[%r20+366], %rs528;
	setp.gt.s32 	%p563, %r267, 1023;
	mov.f32 	%f5060, 0f00000000;
	mov.f32 	%f5061, %f5060;
	@%p563 bra 	$L__BB5_1025;
	ld.shared.v2.f32 	{%f5060, %f5061}, [%r268+24576];
$L__BB5_1025:
	// begin inline asm
	{  cvt.rn.f16.f32 %rs529, %f5060;}

	// end inline asm
	st.shared.u16 	[%r20+384], %rs529;
	// begin inline asm
	{  cvt.rn.f16.f32 %rs530, %f5061;}

	// end inline asm
	st.shared.u16 	[%r20+386], %rs530;
	setp.gt.s32 	%p564, %r267, 959;
	mov.f32 	%f5062, 0f00000000;
	mov.f32 	%f5063, %f5062;
	@%p564 bra 	$L__BB5_1027;
	ld.shared.v2.f32 	{%f5062, %f5063}, [%r268+25088];
$L__BB5_1027:
	// begin inline asm
	{  cvt.rn.f16.f32 %rs531, %f5062;}

	// end inline asm
	st.shared.u16 	[%r20+388], %rs531;
	// begin inline asm
	{  cvt.rn.f16.f32 %rs532, %f5063;}

	// end inline asm
	st.shared.u16 	[%r20+390], %rs532;
	setp.gt.s32 	%p565, %r267, 895;
	mov.f32 	%f5064, 0f00000000;
	mov.f32 	%f5065, %f5064;
	@%p565 bra 	$L__BB5_1029;
	ld.shared.v2.f32 	{%f5064, %f5065}, [%r268+25600];
$L__BB5_1029:
	// begin inline asm
	{  cvt.rn.f16.f32 %rs533, %f5064;}

	// end inline asm
	st.shared.u16 	[%r20+392], %rs533;
	// begin inline asm
	{  cvt.rn.f16.f32 %rs534, %f5065;}

	// end inline asm
	st.shared.u16 	[%r20+394], %rs534;
	setp.gt.s32 	%p566, %r267, 831;
	mov.f32 	%f5066, 0f00000000;
	mov.f32 	%f5067, %f5066;
	@%p566 bra 	$L__BB5_1031;
	ld.shared.v2.f32 	{%f5066, %f5067}, [%r268+26112];
$L__BB5_1031:
	// begin inline asm
	{  cvt.rn.f16.f32 %rs535, %f5066;}

	// end inline asm
	st.shared.u16 	[%r20+396], %rs535;
	// begin inline asm
	{  cvt.rn.f16.f32 %rs536, %f5067;}

	// end inline asm
	st.shared.u16 	[%r20+398], %rs536;
	setp.gt.s32 	%p567, %r267, 767;
	mov.f32 	%f5068, 0f00000000;
	mov.f32 	%f5069, %f5068;
	@%p567 bra 	$L__BB5_1033;
	ld.shared.v2.f32 	{%f5068, %f5069}, [%r268+26624];
$L__BB5_1033:
	// begin inline asm
	{  cvt.rn.f16.f32 %rs537, %f5068;}

	// end inline asm
	st.shared.u16 	[%r20+416], %rs537;
	// begin inline asm
	{  cvt.rn.f16.f32 %rs538, %f5069;}

	// end inline asm
	st.shared.u16 	[%r20+418], %rs538;
	setp.gt.s32 	%p568, %r267, 703;
	mov.f32 	%f5070, 0f00000000;
	mov.f32 	%f5071, %f5070;
	@%p568 bra 	$L__BB5_1035;
	ld.shared.v2.f32 	{%f5070, %f5071}, [%r268+27136];
$L__BB5_1035:
	// begin inline asm
	{  cvt.rn.f16.f32 %rs539, %f5070;}

	// end inline asm
	st.shared.u16 	[%r20+420], %rs539;
	// begin inline asm
	{  cvt.rn.f16.f32 %rs540, %f5071;}

	// end inline asm
	st.shared.u16 	[%r20+422], %rs540;
	setp.gt.s32 	%p569, %r267, 639;
	mov.f32 	%f5072, 0f00000000;
	mov.f32 	%f5073, %f5072;
	@%p569 bra 	$L__BB5_1037;
	ld.shared.v2.f32 	{%f5072, %f5073}, [%r268+27648];
$L__BB5_1037:
	// begin inline asm
	{  cvt.rn.f16.f32 %rs541, %f5072;}

	// end inline asm
	st.shared.u16 	[%r20+424], %rs541;
	// begin inline asm
	{  cvt.rn.f16.f32 %rs542, %f5073;}

	// end inline asm
	st.shared.u16 	[%r20+426], %rs542;
	setp.gt.s32 	%p570, %r267, 575;
	mov.f32 	%f5074, 0f00000000;
	mov.f32 	%f5075, %f5074;
	@%p570 bra 	$L__BB5_1039;
	ld.shared.v2.f32 	{%f5074, %f5075}, [%r268+28160];
$L__BB5_1039:
	// begin inline asm
	{  cvt.rn.f16.f32 %rs543, %f5074;}

	// end inline asm
	st.shared.u16 	[%r20+428], %rs543;
	// begin inline asm
	{  cvt.rn.f16.f32 %rs544, %f5075;}

	// end inline asm
	st.shared.u16 	[%r20+430], %rs544;
	setp.gt.s32 	%p571, %r267, 511;
	mov.f32 	%f5076, 0f00000000;
	mov.f32 	%f5077, %f5076;
	@%p571 bra 	$L__BB5_1041;
	ld.shared.v2.f32 	{%f5076, %f5077}, [%r268+28672];
$L__BB5_1041:
	// begin inline asm
	{  cvt.rn.f16.f32 %rs545, %f5076;}

	// end inline asm
	st.shared.u16 	[%r20+448], %rs545;
	// begin inline asm
	{  cvt.rn.f16.f32 %rs546, %f5077;}

	// end inline asm
	st.shared.u16 	[%r20+450], %rs546;
	setp.gt.s32 	%p572, %r267, 447;
	mov.f32 	%f5078, 0f00000000;
	mov.f32 	%f5079, %f5078;
	@%p572 bra 	$L__BB5_1043;
	ld.shared.v2.f32 	{%f5078, %f5079}, [%r268+29184];
$L__BB5_1043:
	// begin inline asm
	{  cvt.rn.f16.f32 %rs547, %f5078;}

	// end inline asm
	st.shared.u16 	[%r20+452], %rs547;
	// begin inline asm
	{  cvt.rn.f16.f32 %rs548, %f5079;}

	// end inline asm
	st.shared.u16 	[%r20+454], %rs548;
	setp.gt.s32 	%p573, %r267, 383;
	mov.f32 	%f5080, 0f00000000;
	mov.f32 	%f5081, %f5080;
	@%p573 bra 	$L__BB5_1045;
	ld.shared.v2.f32 	{%f5080, %f5081}, [%r268+29696];
$L__BB5_1045:
	// begin inline asm
	{  cvt.rn.f16.f32 %rs549, %f5080;}

	// end inline asm
	st.shared.u16 	[%r20+456], %rs549;
	// begin inline asm
	{  cvt.rn.f16.f32 %rs550, %f5081;}

	// end inline asm
	st.shared.u16 	[%r20+458], %rs550;
	setp.gt.s32 	%p574, %r267, 319;
	mov.f32 	%f5082, 0f00000000;
	mov.f32 	%f5083, %f5082;
	@%p574 bra 	$L__BB5_1047;
	ld.shared.v2.f32 	{%f5082, %f5083}, [%r268+30208];
$L__BB5_1047:
	// begin inline asm
	{  cvt.rn.f16.f32 %rs551, %f5082;}

	// end inline asm
	st.shared.u16 	[%r20+460], %rs551;
	// begin inline asm
	{  cvt.rn.f16.f32 %rs552, %f5083;}

	// end inline asm
	st.shared.u16 	[%r20+462], %rs552;
	setp.gt.s32 	%p575, %r267, 255;
	mov.f32 	%f5084, 0f00000000;
	mov.f32 	%f5085, %f5084;
	@%p575 bra 	$L__BB5_1049;
	ld.shared.v2.f32 	{%f5084, %f5085}, [%r268+30720];
$L__BB5_1049:
	// begin inline asm
	{  cvt.rn.f16.f32 %rs553, %f5084;}

	// end inline asm
	st.shared.u16 	[%r20+480], %rs553;
	// begin inline asm
	{  cvt.rn.f16.f32 %rs554, %f5085;}

	// end inline asm
	st.shared.u16 	[%r20+482], %rs554;
	setp.gt.s32 	%p576, %r267, 191;
	mov.f32 	%f5086, 0f00000000;
	mov.f32 	%f5087, %f5086;
	@%p576 bra 	$L__BB5_1051;
	ld.shared.v2.f32 	{%f5086, %f5087}, [%r268+31232];
$L__BB5_1051:
	// begin inline asm
	{  cvt.rn.f16.f32 %rs555, %f5086;}

	// end inline asm
	st.shared.u16 	[%r20+484], %rs555;
	// begin inline asm
	{  cvt.rn.f16.f32 %rs556, %f5087;}

	// end inline asm
	st.shared.u16 	[%r20+486], %rs556;
	setp.gt.s32 	%p577, %r267, 127;
	mov.f32 	%f5088, 0f00000000;
	mov.f32 	%f5089, %f5088;
	@%p577 bra 	$L__BB5_1053;
	ld.shared.v2.f32 	{%f5088, %f5089}, [%r268+31744];
$L__BB5_1053:
	// begin inline asm
	{  cvt.rn.f16.f32 %rs557, %f5088;}

	// end inline asm
	st.shared.u16 	[%r20+488], %rs557;
	// begin inline asm
	{  cvt.rn.f16.f32 %rs558, %f5089;}

	// end inline asm
	st.shared.u16 	[%r20+490], %rs558;
	setp.gt.s32 	%p578, %r267, 63;
	mov.f32 	%f5090, 0f00000000;
	mov.f32 	%f5091, %f5090;
	@%p578 bra 	$L__BB5_1055;
	ld.shared.v2.f32 	{%f5090, %f5091}, [%r268+32256];
$L__BB5_1055:
	// begin inline asm
	{  cvt.rn.f16.f32 %rs559, %f5090;}

	// end inline asm
	st.shared.u16 	[%r20+492], %rs559;
	// begin inline asm
	{  cvt.rn.f16.f32 %rs560, %f5091;}

	// end inline asm
	st.shared.u16 	[%r20+494], %rs560;
	or.b32  	%r269, %r266, 128;
	mov.b32 	%r1741, 0;
$L__BB5_1056:
	mul.lo.s32 	%r271, %r266, %r1741;
	and.b32  	%r1135, %r271, 255;
	cvt.rn.f32.u32 	%f3291, %r1135;
	mul.f32 	%f3292, %f3291, 0fC0C90FDB;
	mul.f32 	%f1105, %f3292, 0f3B800000;
	mul.f32 	%f3293, %f1105, 0f3F22F983;
	cvt.rni.s32.f32 	%r1749, %f3293;
	cvt.rn.f32.s32 	%f3294, %r1749;
	fma.rn.f32 	%f3295, %f3294, 0fBFC90FDA, %f1105;
	fma.rn.f32 	%f3296, %f3294, 0fB3A22168, %f3295;
	fma.rn.f32 	%f5093, %f3294, 0fA7C234C5, %f3296;
	abs.f32 	%f1107, %f1105;
	setp.ltu.f32 	%p579, %f1107, 0f47CE4780;
	mov.u32 	%r1745, %r1749;
	mov.f32 	%f5092, %f5093;
	@%p579 bra 	$L__BB5_1064;
	setp.eq.f32 	%p580, %f1107, 0f7F800000;
	@%p580 bra 	$L__BB5_1063;
	mov.b32 	%r273, %f1105;
	shl.b32 	%r1137, %r273, 8;
	or.b32  	%r274, %r1137, -2147483648;
	mov.b64 	%rd606, 0;
	mov.b32 	%r1742, 0;
$L__BB5_1059:
	.pragma "nounroll";
	mul.wide.u32 	%rd319, %r1742, 4;
	mov.u64 	%rd320, __cudart_i2opi_f;
	add.s64 	%rd321, %rd320, %rd319;
	ld.global.nc.u32 	%r1138, [%rd321];
	mad.wide.u32 	%rd322, %r1138, %r274, %rd606;
	shr.u64 	%rd606, %rd322, 32;
	add.s64 	%rd323, %rd3, %rd319;
	st.local.u32 	[%rd323], %rd322;
	add.s32 	%r1742, %r1742, 1;
	setp.ne.s32 	%p581, %r1742, 6;
	@%p581 bra 	$L__BB5_1059;
	shr.u32 	%r1139, %r273, 23;
	st.local.u32 	[%rd3+24], %rd606;
	and.b32  	%r277, %r1139, 31;
	and.b32  	%r1140, %r1139, 224;
	add.s32 	%r1141, %r1140, -128;
	shr.u32 	%r1142, %r1141, 5;
	mul.wide.u32 	%rd324, %r1142, 4;
	sub.s64 	%rd54, %rd3, %rd324;
	ld.local.u32 	%r1743, [%rd54+24];
	ld.local.u32 	%r1744, [%rd54+20];
	setp.eq.s32 	%p582, %r277, 0;
	@%p582 bra 	$L__BB5_1062;
	shf.l.wrap.b32 	%r1743, %r1744, %r1743, %r277;
	ld.local.u32 	%r1143, [%rd54+16];
	shf.l.wrap.b32 	%r1744, %r1143, %r1744, %r277;
$L__BB5_1062:
	shr.u32 	%r1144, %r1743, 30;
	shf.l.wrap.b32 	%r1145, %r1744, %r1743, 2;
	shl.b32 	%r1146, %r1744, 2;
	shr.s32 	%r1147, %r1145, 31;
	sub.s32 	%r1745, %r1147, %r1144;
	xor.b32  	%r1148, %r1147, %r1145;
	xor.b32  	%r1149, %r1147, %r1146;
	cvt.u64.u32 	%rd325, %r1148;
	shl.b64 	%rd326, %rd325, 32;
	cvt.u64.u32 	%rd327, %r1149;
	or.b64  	%rd328, %rd326, %rd327;
	cvt.rn.f64.s64 	%fd33, %rd328;
	mul.f64 	%fd34, %fd33, 0d3BF921FB54442D19;
	cvt.rn.f32.f64 	%f3297, %fd34;
	neg.f32 	%f3298, %f3297;
	setp.lt.s32 	%p583, %r1145, 0;
	selp.f32 	%f5092, %f3297, %f3298, %p583;
	bra.uni 	$L__BB5_1064;
$L__BB5_1063:
	mov.f32 	%f3299, 0f00000000;
	mul.rn.f32 	%f5092, %f1105, %f3299;
	mov.b32 	%r1745, 0;
$L__BB5_1064:
	setp.ltu.f32 	%p584, %f1107, 0f47CE4780;
	add.s32 	%r1151, %r1745, 1;
	mul.rn.f32 	%f3300, %f5092, %f5092;
	and.b32  	%r1152, %r1745, 1;
	setp.eq.b32 	%p585, %r1152, 1;
	selp.f32 	%f3301, %f5092, 0f3F800000, %p585;
	fma.rn.f32 	%f3302, %f3300, %f3301, 0f00000000;
	fma.rn.f32 	%f3303, %f3300, 0f37CBAC00, 0fBAB607ED;
	selp.f32 	%f3304, 0fB94D4153, %f3303, %p585;
	selp.f32 	%f3305, 0f3C0885E4, 0f3D2AAABB, %p585;
	fma.rn.f32 	%f3306, %f3304, %f3300, %f3305;
	selp.f32 	%f3307, 0fBE2AAAA8, 0fBEFFFFFF, %p585;
	fma.rn.f32 	%f3308, %f3306, %f3300, %f3307;
	fma.rn.f32 	%f3309, %f3308, %f3302, %f3301;
	and.b32  	%r1153, %r1151, 2;
	setp.eq.s32 	%p586, %r1153, 0;
	mov.f32 	%f3310, 0f00000000;
	sub.f32 	%f3311, %f3310, %f3309;
	selp.f32 	%f1111, %f3309, %f3311, %p586;
	@%p584 bra 	$L__BB5_1072;
	setp.eq.f32 	%p587, %f1107, 0f7F800000;
	@%p587 bra 	$L__BB5_1071;
	mov.b32 	%r286, %f1105;
	shl.b32 	%r1155, %r286, 8;
	or.b32  	%r287, %r1155, -2147483648;
	mov.b64 	%rd607, 0;
	mov.b32 	%r1746, 0;
$L__BB5_1067:
	.pragma "nounroll";
	mul.wide.u32 	%rd330, %r1746, 4;
	mov.u64 	%rd331, __cudart_i2opi_f;
	add.s64 	%rd332, %rd331, %rd330;
	ld.global.nc.u32 	%r1156, [%rd332];
	mad.wide.u32 	%rd333, %r1156, %r287, %rd607;
	shr.u64 	%rd607, %rd333, 32;
	add.s64 	%rd334, %rd2, %rd330;
	st.local.u32 	[%rd334], %rd333;
	add.s32 	%r1746, %r1746, 1;
	setp.ne.s32 	%p588, %r1746, 6;
	@%p588 bra 	$L__BB5_1067;
	shr.u32 	%r1157, %r286, 23;
	st.local.u32 	[%rd2+24], %rd607;
	and.b32  	%r290, %r1157, 31;
	and.b32  	%r1158, %r1157, 224;
	add.s32 	%r1159, %r1158, -128;
	shr.u32 	%r1160, %r1159, 5;
	mul.wide.u32 	%rd335, %r1160, 4;
	sub.s64 	%rd57, %rd2, %rd335;
	ld.local.u32 	%r1747, [%rd57+24];
	ld.local.u32 	%r1748, [%rd57+20];
	setp.eq.s32 	%p589, %r290, 0;
	@%p589 bra 	$L__BB5_1070;
	shf.l.wrap.b32 	%r1747, %r1748, %r1747, %r290;
	ld.local.u32 	%r1161, [%rd57+16];
	shf.l.wrap.b32 	%r1748, %r1161, %r1748, %r290;
$L__BB5_1070:
	shr.u32 	%r1162, %r1747, 30;
	shf.l.wrap.b32 	%r1163, %r1748, %r1747, 2;
	shl.b32 	%r1164, %r1748, 2;
	shr.s32 	%r1165, %r1163, 31;
	sub.s32 	%r1749, %r1165, %r1162;
	xor.b32  	%r1166, %r1165, %r1163;
	xor.b32  	%r1167, %r1165, %r1164;
	cvt.u64.u32 	%rd336, %r1166;
	shl.b64 	%rd337, %rd336, 32;
	cvt.u64.u32 	%rd338, %r1167;
	or.b64  	%rd339, %rd337, %rd338;
	cvt.rn.f64.s64 	%fd35, %rd339;
	mul.f64 	%fd36, %fd35, 0d3BF921FB54442D19;
	cvt.rn.f32.f64 	%f3312, %fd36;
	neg.f32 	%f3313, %f3312;
	setp.lt.s32 	%p590, %r1163, 0;
	selp.f32 	%f5093, %f3312, %f3313, %p590;
	bra.uni 	$L__BB5_1072;
$L__BB5_1071:
	mov.f32 	%f3314, 0f00000000;
	mul.rn.f32 	%f5093, %f1105, %f3314;
	mov.b32 	%r1749, 0;
$L__BB5_1072:
	mul.rn.f32 	%f3318, %f5093, %f5093;
	and.b32  	%r1169, %r1749, 1;
	setp.eq.b32 	%p591, %r1169, 1;
	selp.f32 	%f3319, 0f3F800000, %f5093, %p591;
	fma.rn.f32 	%f3320, %f3318, %f3319, 0f00000000;
	fma.rn.f32 	%f3321, %f3318, 0f37CBAC00, 0fBAB607ED;
	selp.f32 	%f3322, %f3321, 0fB94D4153, %p591;
	selp.f32 	%f3323, 0f3D2AAABB, 0f3C0885E4, %p591;
	fma.rn.f32 	%f3324, %f3322, %f3318, %f3323;
	selp.f32 	%f3325, 0fBEFFFFFF, 0fBE2AAAA8, %p591;
	fma.rn.f32 	%f3326, %f3324, %f3318, %f3325;
	fma.rn.f32 	%f3327, %f3326, %f3320, %f3319;
	and.b32  	%r1170, %r1749, 2;
	setp.eq.s32 	%p592, %r1170, 0;
	mov.f32 	%f3328, 0f00000000;
	sub.f32 	%f3329, %f3328, %f3327;
	selp.f32 	%f3316, %f3327, %f3329, %p592;
	// begin inline asm
	{  cvt.rn.f16.f32 %rs561, %f1111;}

	// end inline asm
	shl.b32 	%r1171, %r1741, 6;
	add.s32 	%r299, %r26, %r1171;
	st.shared.u16 	[%r299], %rs561;
	// begin inline asm
	{  cvt.rn.f16.f32 %rs562, %f3316;}

	// end inline asm
	st.shared.u16 	[%r299+2], %rs562;
	neg.f32 	%f3317, %f3316;
	// begin inline asm
	{  cvt.rn.f16.f32 %rs563, %f3317;}

	// end inline asm
	st.shared.u16 	[%r299+32], %rs563;
	st.shared.u16 	[%r299+34], %rs561;
	add.s32 	%r300, %r271, %r1171;
	and.b32  	%r1172, %r300, 255;
	cvt.rn.f32.u32 	%f3330, %r1172;
	mul.f32 	%f3331, %f3330, 0fC0C90FDB;
	mul.f32 	%f1115, %f3331, 0f3B800000;
	mul.f32 	%f3332, %f1115, 0f3F22F983;
	cvt.rni.s32.f32 	%r1757, %f3332;
	cvt.rn.f32.s32 	%f3333, %r1757;
	fma.rn.f32 	%f3334, %f3333, 0fBFC90FDA, %f1115;
	fma.rn.f32 	%f3335, %f3333, 0fB3A22168, %f3334;
	fma.rn.f32 	%f5095, %f3333, 0fA7C234C5, %f3335;
	abs.f32 	%f1117, %f1115;
	setp.ltu.f32 	%p593, %f1117, 0f47CE4780;
	mov.u32 	%r1753, %r1757;
	mov.f32 	%f5094, %f5095;
	@%p593 bra 	$L__BB5_1080;
	setp.eq.f32 	%p594, %f1117, 0f7F800000;
	@%p594 bra 	$L__BB5_1079;
	mov.b32 	%r302, %f1115;
	shl.b32 	%r1174, %r302, 8;
	or.b32  	%r303, %r1174, -2147483648;
	mov.b64 	%rd608, 0;
	mov.b32 	%r1750, 0;
$L__BB5_1075:
	.pragma "nounroll";
	mul.wide.u32 	%rd341, %r1750, 4;
	mov.u64 	%rd342, __cudart_i2opi_f;
	add.s64 	%rd343, %rd342, %rd341;
	ld.global.nc.u32 	%r1175, [%rd343];
	mad.wide.u32 	%rd344, %r1175, %r303, %rd608;
	shr.u64 	%rd608, %rd344, 32;
	add.s64 	%rd345, %rd3, %rd341;
	st.local.u32 	[%rd345], %rd344;
	add.s32 	%r1750, %r1750, 1;
	setp.ne.s32 	%p595, %r1750, 6;
	@%p595 bra 	$L__BB5_1075;
	shr.u32 	%r1176, %r302, 23;
	st.local.u32 	[%rd3+24], %rd608;
	and.b32  	%r306, %r1176, 31;
	and.b32  	%r1177, %r1176, 224;
	add.s32 	%r1178, %r1177, -128;
	shr.u32 	%r1179, %r1178, 5;
	mul.wide.u32 	%rd346, %r1179, 4;
	sub.s64 	%rd60, %rd3, %rd346;
	ld.local.u32 	%r1751, [%rd60+24];
	ld.local.u32 	%r1752, [%rd60+20];
	setp.eq.s32 	%p596, %r306, 0;
	@%p596 bra 	$L__BB5_1078;
	shf.l.wrap.b32 	%r1751, %r1752, %r1751, %r306;
	ld.local.u32 	%r1180, [%rd60+16];
	shf.l.wrap.b32 	%r1752, %r1180, %r1752, %r306;
$L__BB5_1078:
	shr.u32 	%r1181, %r1751, 30;
	shf.l.wrap.b32 	%r1182, %r1752, %r1751, 2;
	shl.b32 	%r1183, %r1752, 2;
	shr.s32 	%r1184, %r1182, 31;
	sub.s32 	%r1753, %r1184, %r1181;
	xor.b32  	%r1185, %r1184, %r1182;
	xor.b32  	%r1186, %r1184, %r1183;
	cvt.u64.u32 	%rd347, %r1185;
	shl.b64 	%rd348, %rd347, 32;
	cvt.u64.u32 	%rd349, %r1186;
	or.b64  	%rd350, %rd348, %rd349;
	cvt.rn.f64.s64 	%fd37, %rd350;
	mul.f64 	%fd38, %fd37, 0d3BF921FB54442D19;
	cvt.rn.f32.f64 	%f3336, %fd38;
	neg.f32 	%f3337, %f3336;
	setp.lt.s32 	%p597, %r1182, 0;
	selp.f32 	%f5094, %f3336, %f3337, %p597;
	bra.uni 	$L__BB5_1080;
$L__BB5_1079:
	mov.f32 	%f3338, 0f00000000;
	mul.rn.f32 	%f5094, %f1115, %f3338;
	mov.b32 	%r1753, 0;
$L__BB5_1080:
	setp.ltu.f32 	%p598, %f1117, 0f47CE4780;
	add.s32 	%r1188, %r1753, 1;
	mul.rn.f32 	%f3339, %f5094, %f5094;
	and.b32  	%r1189, %r1753, 1;
	setp.eq.b32 	%p599, %r1189, 1;
	selp.f32 	%f3340, %f5094, 0f3F800000, %p599;
	fma.rn.f32 	%f3341, %f3339, %f3340, 0f00000000;
	fma.rn.f32 	%f3342, %f3339, 0f37CBAC00, 0fBAB607ED;
	selp.f32 	%f3343, 0fB94D4153, %f3342, %p599;
	selp.f32 	%f3344, 0f3C0885E4, 0f3D2AAABB, %p599;
	fma.rn.f32 	%f3345, %f3343, %f3339, %f3344;
	selp.f32 	%f3346, 0fBE2AAAA8, 0fBEFFFFFF, %p599;
	fma.rn.f32 	%f3347, %f3345, %f3339, %f3346;
	fma.rn.f32 	%f3348, %f3347, %f3341, %f3340;
	and.b32  	%r1190, %r1188, 2;
	setp.eq.s32 	%p600, %r1190, 0;
	mov.f32 	%f3349, 0f00000000;
	sub.f32 	%f3350, %f3349, %f3348;
	selp.f32 	%f1121, %f3348, %f3350, %p600;
	@%p598 bra 	$L__BB5_1088;
	setp.eq.f32 	%p601, %f1117, 0f7F800000;
	@%p601 bra 	$L__BB5_1087;
	mov.b32 	%r315, %f1115;
	shl.b32 	%r1192, %r315, 8;
	or.b32  	%r316, %r1192, -2147483648;
	mov.b64 	%rd609, 0;
	mov.b32 	%r1754, 0;
$L__BB5_1083:
	.pragma "nounroll";
	mul.wide.u32 	%rd352, %r1754, 4;
	mov.u64 	%rd353, __cudart_i2opi_f;
	add.s64 	%rd354, %rd353, %rd352;
	ld.global.nc.u32 	%r1193, [%rd354];
	mad.wide.u32 	%rd355, %r1193, %r316, %rd609;
	shr.u64 	%rd609, %rd355, 32;
	add.s64 	%rd356, %rd2, %rd352;
	st.local.u32 	[%rd356], %rd355;
	add.s32 	%r1754, %r1754, 1;
	setp.ne.s32 	%p602, %r1754, 6;
	@%p602 bra 	$L__BB5_1083;
	shr.u32 	%r1194, %r315, 23;
	st.local.u32 	[%rd2+24], %rd609;
	and.b32  	%r319, %r1194, 31;
	and.b32  	%r1195, %r1194, 224;
	add.s32 	%r1196, %r1195, -128;
	shr.u32 	%r1197, %r1196, 5;
	mul.wide.u32 	%rd357, %r1197, 4;
	sub.s64 	%rd63, %rd2, %rd357;
	ld.local.u32 	%r1755, [%rd63+24];
	ld.local.u32 	%r1756, [%rd63+20];
	setp.eq.s32 	%p603, %r319, 0;
	@%p603 bra 	$L__BB5_1086;
	shf.l.wrap.b32 	%r1755, %r1756, %r1755, %r319;
	ld.local.u32 	%r1198, [%rd63+16];
	shf.l.wrap.b32 	%r1756, %r1198, %r1756, %r319;
$L__BB5_1086:
	shr.u32 	%r1199, %r1755, 30;
	shf.l.wrap.b32 	%r1200, %r1756, %r1755, 2;
	shl.b32 	%r1201, %r1756, 2;
	shr.s32 	%r1202, %r1200, 31;
	sub.s32 	%r1757, %r1202, %r1199;
	xor.b32  	%r1203, %r1202, %r1200;
	xor.b32  	%r1204, %r1202, %r1201;
	cvt.u64.u32 	%rd358, %r1203;
	shl.b64 	%rd359, %rd358, 32;
	cvt.u64.u32 	%rd360, %r1204;
	or.b64  	%rd361, %rd359, %rd360;
	cvt.rn.f64.s64 	%fd39, %rd361;
	mul.f64 	%fd40, %fd39, 0d3BF921FB54442D19;
	cvt.rn.f32.f64 	%f3351, %fd40;
	neg.f32 	%f3352, %f3351;
	setp.lt.s32 	%p604, %r1200, 0;
	selp.f32 	%f5095, %f3351, %f3352, %p604;
	bra.uni 	$L__BB5_1088;
$L__BB5_1087:
	mov.f32 	%f3353, 0f00000000;
	mul.rn.f32 	%f5095, %f1115, %f3353;
	mov.b32 	%r1757, 0;
$L__BB5_1088:
	mul.rn.f32 	%f3357, %f5095, %f5095;
	and.b32  	%r1206, %r1757, 1;
	setp.eq.b32 	%p605, %r1206, 1;
	selp.f32 	%f3358, 0f3F800000, %f5095, %p605;
	fma.rn.f32 	%f3359, %f3357, %f3358, 0f00000000;
	fma.rn.f32 	%f3360, %f3357, 0f37CBAC00, 0fBAB607ED;
	selp.f32 	%f3361, %f3360, 0fB94D4153, %p605;
	selp.f32 	%f3362, 0f3D2AAABB, 0f3C0885E4, %p605;
	fma.rn.f32 	%f3363, %f3361, %f3357, %f3362;
	selp.f32 	%f3364, 0fBEFFFFFF, 0fBE2AAAA8, %p605;
	fma.rn.f32 	%f3365, %f3363, %f3357, %f3364;
	fma.rn.f32 	%f3366, %f3365, %f3359, %f3358;
	and.b32  	%r1207, %r1757, 2;
	setp.eq.s32 	%p606, %r1207, 0;
	mov.f32 	%f3367, 0f00000000;
	sub.f32 	%f3368, %f3367, %f3366;
	selp.f32 	%f3355, %f3366, %f3368, %p606;
	// begin inline asm
	{  cvt.rn.f16.f32 %rs564, %f1121;}

	// end inline asm
	st.shared.u16 	[%r299+4], %rs564;
	// begin inline asm
	{  cvt.rn.f16.f32 %rs565, %f3355;}

	// end inline asm
	st.shared.u16 	[%r299+6], %rs565;
	neg.f32 	%f3356, %f3355;
	// begin inline asm
	{  cvt.rn.f16.f32 %rs566, %f3356;}

	// end inline asm
	st.shared.u16 	[%r299+36], %rs566;
	st.shared.u16 	[%r299+38], %rs564;
	mul.lo.s32 	%r1208, %r269, %r1741;
	and.b32  	%r1209, %r1208, 255;
	cvt.rn.f32.u32 	%f3369, %r1209;
	mul.f32 	%f3370, %f3369, 0fC0C90FDB;
	mul.f32 	%f1125, %f3370, 0f3B800000;
	mul.f32 	%f3371, %f1125, 0f3F22F983;
	cvt.rni.s32.f32 	%r1765, %f3371;
	cvt.rn.f32.s32 	%f3372, %r1765;
	fma.rn.f32 	%f3373, %f3372, 0fBFC90FDA, %f1125;
	fma.rn.f32 	%f3374, %f3372, 0fB3A22168, %f3373;
	fma.rn.f32 	%f5097, %f3372, 0fA7C234C5, %f3374;
	abs.f32 	%f1127, %f1125;
	setp.ltu.f32 	%p607, %f1127, 0f47CE4780;
	mov.u32 	%r1761, %r1765;
	mov.f32 	%f5096, %f5097;
	@%p607 bra 	$L__BB5_1096;
	setp.eq.f32 	%p608, %f1127, 0f7F800000;
	@%p608 bra 	$L__BB5_1095;
	mov.b32 	%r329, %f1125;
	shl.b32 	%r1211, %r329, 8;
	or.b32  	%r330, %r1211, -2147483648;
	mov.b64 	%rd610, 0;
	mov.b32 	%r1758, 0;
$L__BB5_1091:
	.pragma "nounroll";
	mul.wide.u32 	%rd363, %r1758, 4;
	mov.u64 	%rd364, __cudart_i2opi_f;
	add.s64 	%rd365, %rd364, %rd363;
	ld.global.nc.u32 	%r1212, [%rd365];
	mad.wide.u32 	%rd366, %r1212, %r330, %rd610;
	shr.u64 	%rd610, %rd366, 32;
	add.s64 	%rd367, %rd3, %rd363;
	st.local.u32 	[%rd367], %rd366;
	add.s32 	%r1758, %r1758, 1;
	setp.ne.s32 	%p609, %r1758, 6;
	@%p609 bra 	$L__BB5_1091;
	shr.u32 	%r1213, %r329, 23;
	st.local.u32 	[%rd3+24], %rd610;
	and.b32  	%r333, %r1213, 31;
	and.b32  	%r1214, %r1213, 224;
	add.s32 	%r1215, %r1214, -128;
	shr.u32 	%r1216, %r1215, 5;
	mul.wide.u32 	%rd368, %r1216, 4;
	sub.s64 	%rd66, %rd3, %rd368;
	ld.local.u32 	%r1759, [%rd66+24];
	ld.local.u32 	%r1760, [%rd66+20];
	setp.eq.s32 	%p610, %r333, 0;
	@%p610 bra 	$L__BB5_1094;
	shf.l.wrap.b32 	%r1759, %r1760, %r1759, %r333;
	ld.local.u32 	%r1217, [%rd66+16];
	shf.l.wrap.b32 	%r1760, %r1217, %r1760, %r333;
$L__BB5_1094:
	shr.u32 	%r1218, %r1759, 30;
	shf.l.wrap.b32 	%r1219, %r1760, %r1759, 2;
	shl.b32 	%r1220, %r1760, 2;
	shr.s32 	%r1221, %r1219, 31;
	sub.s32 	%r1761, %r1221, %r1218;
	xor.b32  	%r1222, %r1221, %r1219;
	xor.b32  	%r1223, %r1221, %r1220;
	cvt.u64.u32 	%rd369, %r1222;
	shl.b64 	%rd370, %rd369, 32;
	cvt.u64.u32 	%rd371, %r1223;
	or.b64  	%rd372, %rd370, %rd371;
	cvt.rn.f64.s64 	%fd41, %rd372;
	mul.f64 	%fd42, %fd41, 0d3BF921FB54442D19;
	cvt.rn.f32.f64 	%f3375, %fd42;
	neg.f32 	%f3376, %f3375;
	setp.lt.s32 	%p611, %r1219, 0;
	selp.f32 	%f5096, %f3375, %f3376, %p611;
	bra.uni 	$L__BB5_1096;
$L__BB5_1095:
	mov.f32 	%f3377, 0f00000000;
	mul.rn.f32 	%f5096, %f1125, %f3377;
	mov.b32 	%r1761, 0;
$L__BB5_1096:
	setp.ltu.f32 	%p612, %f1127, 0f47CE4780;
	add.s32 	%r1225, %r1761, 1;
	mul.rn.f32 	%f3378, %f5096, %f5096;
	and.b32  	%r1226, %r1761, 1;
	setp.eq.b32 	%p613, %r1226, 1;
	selp.f32 	%f3379, %f5096, 0f3F800000, %p613;
	fma.rn.f32 	%f3380, %f3378, %f3379, 0f00000000;
	fma.rn.f32 	%f3381, %f3378, 0f37CBAC00, 0fBAB607ED;
	selp.f32 	%f3382, 0fB94D4153, %f3381, %p613;
	selp.f32 	%f3383, 0f3C0885E4, 0f3D2AAABB, %p613;
	fma.rn.f32 	%f3384, %f3382, %f3378, %f3383;
	selp.f32 	%f3385, 0fBE2AAAA8, 0fBEFFFFFF, %p613;
	fma.rn.f32 	%f3386, %f3384, %f3378, %f3385;
	fma.rn.f32 	%f3387, %f3386, %f3380, %f3379;
	and.b32  	%r1227, %r1225, 2;
	setp.eq.s32 	%p614, %r1227, 0;
	mov.f32 	%f3388, 0f00000000;
	sub.f32 	%f3389, %f3388, %f3387;
	selp.f32 	%f1131, %f3387, %f3389, %p614;
	@%p612 bra 	$L__BB5_1104;
	setp.eq.f32 	%p615, %f1127, 0f7F800000;
	@%p615 bra 	$L__BB5_1103;
	mov.b32 	%r342, %f1125;
	shl.b32 	%r1229, %r342, 8;
	or.b32  	%r343, %r1229, -2147483648;
	mov.b64 	%rd611, 0;
	mov.b32 	%r1762, 0;
$L__BB5_1099:
	.pragma "nounroll";
	mul.wide.u32 	%rd374, %r1762, 4;
	mov.u64 	%rd375, __cudart_i2opi_f;
	add.s64 	%rd376, %rd375, %rd374;
	ld.global.nc.u32 	%r1230, [%rd376];
	mad.wide.u32 	%rd377, %r1230, %r343, %rd611;
	shr.u64 	%rd611, %rd377, 32;
	add.s64 	%rd378, %rd2, %rd374;
	st.local.u32 	[%rd378], %rd377;
	add.s32 	%r1762, %r1762, 1;
	setp.ne.s32 	%p616, %r1762, 6;
	@%p616 bra 	$L__BB5_1099;
	shr.u32 	%r1231, %r342, 23;
	st.local.u32 	[%rd2+24], %rd611;
	and.b32  	%r346, %r1231, 31;
	and.b32  	%r1232, %r1231, 224;
	add.s32 	%r1233, %r1232, -128;
	shr.u32 	%r1234, %r1233, 5;
	mul.wide.u32 	%rd379, %r1234, 4;
	sub.s64 	%rd69, %rd2, %rd379;
	ld.local.u32 	%r1763, [%rd69+24];
	ld.local.u32 	%r1764, [%rd69+20];
	setp.eq.s32 	%p617, %r346, 0;
	@%p617 bra 	$L__BB5_1102;
	shf.l.wrap.b32 	%r1763, %r1764, %r1763, %r346;
	ld.local.u32 	%r1235, [%rd69+16];
	shf.l.wrap.b32 	%r1764, %r1235, %r1764, %r346;
$L__BB5_1102:
	shr.u32 	%r1236, %r1763, 30;
	shf.l.wrap.b32 	%r1237, %r1764, %r1763, 2;
	shl.b32 	%r1238, %r1764, 2;
	shr.s32 	%r1239, %r1237, 31;
	sub.s32 	%r1765, %r1239, %r1236;
	xor.b32  	%r1240, %r1239, %r1237;
	xor.b32  	%r1241, %r1239, %r1238;
	cvt.u64.u32 	%rd380, %r1240;
	shl.b64 	%rd381, %rd380, 32;
	cvt.u64.u32 	%rd382, %r1241;
	or.b64  	%rd383, %rd381, %rd382;
	cvt.rn.f64.s64 	%fd43, %rd383;
	mul.f64 	%fd44, %fd43, 0d3BF921FB54442D19;
	cvt.rn.f32.f64 	%f3390, %fd44;
	neg.f32 	%f3391, %f3390;
	setp.lt.s32 	%p618, %r1237, 0;
	selp.f32 	%f5097, %f3390, %f3391, %p618;
	bra.uni 	$L__BB5_1104;
$L__BB5_1103:
	mov.f32 	%f3392, 0f00000000;
	mul.rn.f32 	%f5097, %f1125, %f3392;
	mov.b32 	%r1765, 0;
$L__BB5_1104:
	mul.rn.f32 	%f3396, %f5097, %f5097;
	and.b32  	%r1243, %r1765, 1;
	setp.eq.b32 	%p619, %r1243, 1;
	selp.f32 	%f3397, 0f3F800000, %f5097, %p619;
	fma.rn.f32 	%f3398, %f3396, %f3397, 0f00000000;
	fma.rn.f32 	%f3399, %f3396, 0f37CBAC00, 0fBAB607ED;
	selp.f32 	%f3400, %f3399, 0fB94D4153, %p619;
	selp.f32 	%f3401, 0f3D2AAABB, 0f3C0885E4, %p619;
	fma.rn.f32 	%f3402, %f3400, %f3396, %f3401;
	selp.f32 	%f3403, 0fBEFFFFFF, 0fBE2AAAA8, %p619;
	fma.rn.f32 	%f3404, %f3402, %f3396, %f3403;
	fma.rn.f32 	%f3405, %f3404, %f3398, %f3397;
	and.b32  	%r1244, %r1765, 2;
	setp.eq.s32 	%p620, %r1244, 0;
	mov.f32 	%f3406, 0f00000000;
	sub.f32 	%f3407, %f3406, %f3405;
	selp.f32 	%f3394, %f3405, %f3407, %p620;
	// begin inline asm
	{  cvt.rn.f16.f32 %rs567, %f1131;}

	// end inline asm
	st.shared.u16 	[%r299+8], %rs567;
	// begin inline asm
	{  cvt.rn.f16.f32 %rs568, %f3394;}

	// end inline asm
	st.shared.u16 	[%r299+10], %rs568;
	neg.f32 	%f3395, %f3394;
	// begin inline asm
	{  cvt.rn.f16.f32 %rs569, %f3395;}

	// end inline asm
	st.shared.u16 	[%r299+40], %rs569;
	st.shared.u16 	[%r299+42], %rs567;
	shl.b32 	%r1245, %r1741, 7;
	add.s32 	%r1246, %r300, %r1245;
	and.b32  	%r1247, %r1246, 255;
	cvt.rn.f32.u32 	%f3408, %r1247;
	mul.f32 	%f3409, %f3408, 0fC0C90FDB;
	mul.f32 	%f1135, %f3409, 0f3B800000;
	mul.f32 	%f3410, %f1135, 0f3F22F983;
	cvt.rni.s32.f32 	%r1773, %f3410;
	cvt.rn.f32.s32 	%f3411, %r1773;
	fma.rn.f32 	%f3412, %f3411, 0fBFC90FDA, %f1135;
	fma.rn.f32 	%f3413, %f3411, 0fB3A22168, %f3412;
	fma.rn.f32 	%f5099, %f3411, 0fA7C234C5, %f3413;
	abs.f32 	%f1137, %f1135;
	setp.ltu.f32 	%p621, %f1137, 0f47CE4780;
	mov.u32 	%r1769, %r1773;
	mov.f32 	%f5098, %f5099;
	@%p621 bra 	$L__BB5_1112;
	setp.eq.f32 	%p622, %f1137, 0f7F800000;
	@%p622 bra 	$L__BB5_1111;
	mov.b32 	%r356, %f1135;
	shl.b32 	%r1249, %r356, 8;
	or.b32  	%r357, %r1249, -2147483648;
	mov.b64 	%rd612, 0;
	mov.b32 	%r1766, 0;
$L__BB5_1107:
	.pragma "nounroll";
	mul.wide.u32 	%rd385, %r1766, 4;
	mov.u64 	%rd386, __cudart_i2opi_f;
	add.s64 	%rd387, %rd386, %rd385;
	ld.global.nc.u32 	%r1250, [%rd387];
	mad.wide.u32 	%rd388, %r1250, %r357, %rd612;
	shr.u64 	%rd612, %rd388, 32;
	add.s64 	%rd389, %rd3, %rd385;
	st.local.u32 	[%rd389], %rd388;
	add.s32 	%r1766, %r1766, 1;
	setp.ne.s32 	%p623, %r1766, 6;
	@%p623 bra 	$L__BB5_1107;
	shr.u32 	%r1251, %r356, 23;
	st.local.u32 	[%rd3+24], %rd612;
	and.b32  	%r360, %r1251, 31;
	and.b32  	%r1252, %r1251, 224;
	add.s32 	%r1253, %r1252, -128;
	shr.u32 	%r1254, %r1253, 5;
	mul.wide.u32 	%rd390, %r1254, 4;
	sub.s64 	%rd72, %rd3, %rd390;
	ld.local.u32 	%r1767, [%rd72+24];
	ld.local.u32 	%r1768, [%rd72+20];
	setp.eq.s32 	%p624, %r360, 0;
	@%p624 bra 	$L__BB5_1110;
	shf.l.wrap.b32 	%r1767, %r1768, %r1767, %r360;
	ld.local.u32 	%r1255, [%rd72+16];
	shf.l.wrap.b32 	%r1768, %r1255, %r1768, %r360;
$L__BB5_1110:
	shr.u32 	%r1256, %r1767, 30;
	shf.l.wrap.b32 	%r1257, %r1768, %r1767, 2;
	shl.b32 	%r1258, %r1768, 2;
	shr.s32 	%r1259, %r1257, 31;
	sub.s32 	%r1769, %r1259, %r1256;
	xor.b32  	%r1260, %r1259, %r1257;
	xor.b32  	%r1261, %r1259, %r1258;
	cvt.u64.u32 	%rd391, %r1260;
	shl.b64 	%rd392, %rd391, 32;
	cvt.u64.u32 	%rd393, %r1261;
	or.b64  	%rd394, %rd392, %rd393;
	cvt.rn.f64.s64 	%fd45, %rd394;
	mul.f64 	%fd46, %fd45, 0d3BF921FB54442D19;
	cvt.rn.f32.f64 	%f3414, %fd46;
	neg.f32 	%f3415, %f3414;
	setp.lt.s32 	%p625, %r1257, 0;
	selp.f32 	%f5098, %f3414, %f3415, %p625;
	bra.uni 	$L__BB5_1112;
$L__BB5_1111:
	mov.f32 	%f3416, 0f00000000;
	mul.rn.f32 	%f5098, %f1135, %f3416;
	mov.b32 	%r1769, 0;
$L__BB5_1112:
	setp.ltu.f32 	%p626, %f1137, 0f47CE4780;
	add.s32 	%r1263, %r1769, 1;
	mul.rn.f32 	%f3417, %f5098, %f5098;
	and.b32  	%r1264, %r1769, 1;
	setp.eq.b32 	%p627, %r1264, 1;
	selp.f32 	%f3418, %f5098, 0f3F800000, %p627;
	fma.rn.f32 	%f3419, %f3417, %f3418, 0f00000000;
	fma.rn.f32 	%f3420, %f3417, 0f37CBAC00, 0fBAB607ED;
	selp.f32 	%f3421, 0fB94D4153, %f3420, %p627;
	selp.f32 	%f3422, 0f3C0885E4, 0f3D2AAABB, %p627;
	fma.rn.f32 	%f3423, %f3421, %f3417, %f3422;
	selp.f32 	%f3424, 0fBE2AAAA8, 0fBEFFFFFF, %p627;
	fma.rn.f32 	%f3425, %f3423, %f3417, %f3424;
	fma.rn.f32 	%f3426, %f3425, %f3419, %f3418;
	and.b32  	%r1265, %r1263, 2;
	setp.eq.s32 	%p628, %r1265, 0;
	mov.f32 	%f3427, 0f00000000;
	sub.f32 	%f3428, %f3427, %f3426;
	selp.f32 	%f1141, %f3426, %f3428, %p628;
	@%p626 bra 	$L__BB5_1120;
	setp.eq.f32 	%p629, %f1137, 0f7F800000;
	@%p629 bra 	$L__BB5_1119;
	mov.b32 	%r369, %f1135;
	shl.b32 	%r1267, %r369, 8;
	or.b32  	%r370, %r1267, -2147483648;
	mov.b64 	%rd613, 0;
	mov.b32 	%r1770, 0;
$L__BB5_1115:
	.pragma "nounroll";
	mul.wide.u32 	%rd396, %r1770, 4;
	add.s64 	%rd398, %rd397, %rd396;
	ld.global.nc.u32 	%r1268, [%rd398];
	mad.wide.u32 	%rd399, %r1268, %r370, %rd613;
	shr.u64 	%rd613, %rd399, 32;
	add.s64 	%rd400, %rd2, %rd396;
	st.local.u32 	[%rd400], %rd399;
	add.s32 	%r1770, %r1770, 1;
	setp.ne.s32 	%p630, %r1770, 6;
	@%p630 bra 	$L__BB5_1115;
	shr.u32 	%r1269, %r369, 23;
	st.local.u32 	[%rd2+24], %rd613;
	and.b32  	%r373, %r1269, 31;
	and.b32  	%r1270, %r1269, 224;
	add.s32 	%r1271, %r1270, -128;
	shr.u32 	%r1272, %r1271, 5;
	mul.wide.u32 	%rd401, %r1272, 4;
	sub.s64 	%rd75, %rd2, %rd401;
	ld.local.u32 	%r1771, [%rd75+24];
	ld.local.u32 	%r1772, [%rd75+20];
	setp.eq.s32 	%p631, %r373, 0;
	@%p631 bra 	$L__BB5_1118;
	shf.l.wrap.b32 	%r1771, %r1772, %r1771, %r373;
	ld.local.u32 	%r1273, [%rd75+16];
	shf.l.wrap.b32 	%r1772, %r1273, %r1772, %r373;
$L__BB5_1118:
	shr.u32 	%r1274, %r1771, 30;
	shf.l.wrap.b32 	%r1275, %r1772, %r1771, 2;
	shl.b32 	%r1276, %r1772, 2;
	shr.s32 	%r1277, %r1275, 31;
	sub.s32 	%r1773, %r1277, %r1274;
	xor.b32  	%r1278, %r1277, %r1275;
	xor.b32  	%r1279, %r1277, %r1276;
	cvt.u64.u32 	%rd402, %r1278;
	shl.b64 	%rd403, %rd402, 32;
	cvt.u64.u32 	%rd404, %r1279;
	or.b64  	%rd405, %rd403, %rd404;
	cvt.rn.f64.s64 	%fd47, %rd405;
	mul.f64 	%fd48, %fd47, 0d3BF921FB54442D19;
	cvt.rn.f32.f64 	%f3429, %fd48;
	neg.f32 	%f3430, %f3429;
	setp.lt.s32 	%p632, %r1275, 0;
	selp.f32 	%f5099, %f3429, %f3430, %p632;
	bra.uni 	$L__BB5_1120;
$L__BB5_1119:
	mov.f32 	%f3431, 0f00000000;
	mul.rn.f32 	%f5099, %f1135, %f3431;
	mov.b32 	%r1773, 0;
$L__BB5_1120:
	mul.rn.f32 	%f3435, %f5099, %f5099;
	and.b32  	%r1281, %r1773, 1;
	setp.eq.b32 	%p633, %r1281, 1;
	selp.f32 	%f3436, 0f3F800000, %f5099, %p633;
	fma.rn.f32 	%f3437, %f3435, %f3436, 0f00000000;
	fma.rn.f32 	%f3438, %f3435, 0f37CBAC00, 0fBAB607ED;
	selp.f32 	%f3439, %f3438, 0fB94D4153, %p633;
	selp.f32 	%f3440, 0f3D2AAABB, 0f3C0885E4, %p633;
	fma.rn.f32 	%f3441, %f3439, %f3435, %f3440;
	selp.f32 	%f3442, 0fBEFFFFFF, 0fBE2AAAA8, %p633;
	fma.rn.f32 	%f3443, %f3441, %f3435, %f3442;
	fma.rn.f32 	%f3444, %f3443, %f3437, %f3436;
	and.b32  	%r1282, %r1773, 2;
	setp.eq.s32 	%p634, %r1282, 0;
	mov.f32 	%f3445, 0f00000000;
	sub.f32 	%f3446, %f3445, %f3444;
	selp.f32 	%f3433, %f3444, %f3446, %p634;
	// begin inline asm
	{  cvt.rn.f16.f32 %rs570, %f1141;}

	// end inline asm
	st.shared.u16 	[%r299+12], %rs570;
	// begin inline asm
	{  cvt.rn.f16.f32 %rs571, %f3433;}

	// end inline asm
	st.shared.u16 	[%r299+14], %rs571;
	neg.f32 	%f3434, %f3433;
	// begin inline asm
	{  cvt.rn.f16.f32 %rs572, %f3434;}

	// end inline asm
	st.shared.u16 	[%r299+44], %rs572;
	st.shared.u16 	[%r299+46], %rs570;
	add.s32 	%r1741, %r1741, 1;
	setp.ne.s32 	%p635, %r1741, 4;
	@%p635 bra 	$L__BB5_1056;
	setp.gt.s32 	%p636, %r267, 4095;
	mov.b32 	%r1283, 16;
	wmma.load.a.sync.aligned.row.m16n16k16.shared.f16 	{%r1284, %r1285, %r1286, %r1287, %r1288, %r1289, %r1290, %r1291}, [%r20], %r1283;
	wmma.load.b.sync.aligned.row.m16n16k16.shared.f16 	{%r1292, %r1293, %r1294, %r1295, %r1296, %r1297, %r1298, %r1299}, [%r26], %r1283;
	mov.f32 	%f3447, 0f00000000;
	wmma.mma.sync.aligned.row.row.m16n16k16.f32.f32 {%f3448, %f3449, %f3450, %f3451, %f3452, %f3453, %f3454, %f3455}, {%r1284, %r1285, %r1286, %r1287, %r1288, %r1289, %r1290, %r1291}, {%r1292, %r1293, %r1294, %r1295, %r1296, %r1297, %r1298, %r1299}, {%f3447, %f3447, %f3447, %f3447, %f3447, %f3447, %f3447, %f3447};
	wmma.store.d.sync.aligned.row.m16n16k16.shared.f32 	[%r21], {%f3448, %f3449, %f3450, %f3451, %f3452, %f3453, %f3454, %f3455}, %r1283;
	@%p636 bra 	$L__BB5_1123;
	ld.shared.f32 	%f3456, [%r21];
	ld.shared.f32 	%f3457, [%r21+4];
	st.shared.v2.f32 	[%r268], {%f3456, %f3457};
$L__BB5_1123:
	setp.gt.s32 	%p637, %r267, 4031;
	@%p637 bra 	$L__BB5_1125;
	ld.shared.f32 	%f3458, [%r21+8];
	ld.shared.f32 	%f3459, [%r21+12];
	st.shared.v2.f32 	[%r268+512], {%f3458, %f3459};
$L__BB5_1125:
	setp.gt.s32 	%p638, %r267, 3967;
	@%p638 bra 	$L__BB5_1127;
	ld.shared.f32 	%f3460, [%r21+16];
	ld.shared.f32 	%f3461, [%r21+20];
	st.shared.v2.f32 	[%r268+1024], {%f3460, %f3461};
$L__BB5_1127:
	setp.gt.s32 	%p639, %r267, 3903;
	@%p639 bra 	$L__BB5_1129;
	ld.shared.f32 	%f3462, [%r21+24];
	ld.shared.f32 	%f3463, [%r21+28];
	st.shared.v2.f32 	[%r268+1536], {%f3462, %f3463};
$L__BB5_1129:
	setp.gt.s32 	%p640, %r267, 3839;
	@%p640 bra 	$L__BB5_1131;
	ld.shared.f32 	%f3464, [%r21+64];
	ld.shared.f32 	%f3465, [%r21+68];
	st.shared.v2.f32 	[%r268+2048], {%f3464, %f3465};
$L__BB5_1131:
	setp.gt.s32 	%p641, %r267, 3775;
	@%p641 bra 	$L__BB5_1133;
	ld.shared.f32 	%f3466, [%r21+72];
	ld.shared.f32 	%f3467, [%r21+76];
	st.shared.v2.f32 	[%r268+2560], {%f3466, %f3467};
$L__BB5_1133:
	setp.gt.s32 	%p642, %r267, 3711;
	@%p642 bra 	$L__BB5_1135;
	ld.shared.f32 	%f3468, [%r21+80];
	ld.shared.f32 	%f3469, [%r21+84];
	st.shared.v2.f32 	[%r268+3072], {%f3468, %f3469};
$L__BB5_1135:
	setp.gt.s32 	%p643, %r267, 3647;
	@%p643 bra 	$L__BB5_1137;
	ld.shared.f32 	%f3470, [%r21+88];
	ld.shared.f32 	%f3471, [%r21+92];
	st.shared.v2.f32 	[%r268+3584], {%f3470, %f3471};
$L__BB5_1137:
	setp.gt.s32 	%p644, %r267, 3583;
	@%p644 bra 	$L__BB5_1139;
	ld.shared.f32 	%f3472, [%r21+128];
	ld.shared.f32 	%f3473, [%r21+132];
	st.shared.v2.f32 	[%r268+4096], {%f3472, %f3473};
$L__BB5_1139:
	setp.gt.s32 	%p645, %r267, 3519;
	@%p645 bra 	$L__BB5_1141;
	ld.shared.f32 	%f3474, [%r21+136];
	ld.shared.f32 	%f3475, [%r21+140];
	st.shared.v2.f32 	[%r268+4608], {%f3474, %f3475};
$L__BB5_1141:
	setp.gt.s32 	%p646, %r267, 3455;
	@%p646 bra 	$L__BB5_1143;
	ld.shared.f32 	%f3476, [%r21+144];
	ld.shared.f32 	%f3477, [%r21+148];
	st.shared.v2.f32 	[%r268+5120], {%f3476, %f3477};
$L__BB5_1143:
	setp.gt.s32 	%p647, %r267, 3391;
	@%p647 bra 	$L__BB5_1145;
	ld.shared.f32 	%f3478, [%r21+152];
	ld.shared.f32 	%f3479, [%r21+156];
	st.shared.v2.f32 	[%r268+5632], {%f3478, %f3479};
$L__BB5_1145:
	setp.gt.s32 	%p648, %r267, 3327;
	@%p648 bra 	$L__BB5_1147;
	ld.shared.f32 	%f3480, [%r21+192];
	ld.shared.f32 	%f3481, [%r21+196];
	st.shared.v2.f32 	[%r268+6144], {%f3480, %f3481};
$L__BB5_1147:
	setp.gt.s32 	%p649, %r267, 3263;
	@%p649 bra 	$L__BB5_1149;
	ld.shared.f32 	%f3482, [%r21+200];
	ld.shared.f32 	%f3483, [%r21+204];
	st.shared.v2.f32 	[%r268+6656], {%f3482, %f3483};
$L__BB5_1149:
	setp.gt.s32 	%p650, %r267, 3199;
	@%p650 bra 	$L__BB5_1151;
	ld.shared.f32 	%f3484, [%r21+208];
	ld.shared.f32 	%f3485, [%r21+212];
	st.shared.v2.f32 	[%r268+7168], {%f3484, %f3485};
$L__BB5_1151:
	setp.gt.s32 	%p651, %r267, 3135;
	@%p651 bra 	$L__BB5_1153;
	ld.shared.f32 	%f3486, [%r21+216];
	ld.shared.f32 	%f3487, [%r21+220];
	st.shared.v2.f32 	[%r268+7680], {%f3486, %f3487};
$L__BB5_1153:
	setp.gt.s32 	%p652, %r267, 3071;
	@%p652 bra 	$L__BB5_1155;
	ld.shared.f32 	%f3488, [%r21+256];
	ld.shared.f32 	%f3489, [%r21+260];
	st.shared.v2.f32 	[%r268+8192], {%f3488, %f3489};
$L__BB5_1155:
	setp.gt.s32 	%p653, %r267, 3007;
	@%p653 bra 	$L__BB5_1157;
	ld.shared.f32 	%f3490, [%r21+264];
	ld.shared.f32 	%f3491, [%r21+268];
	st.shared.v2.f32 	[%r268+8704], {%f3490, %f3491};
$L__BB5_1157:
	setp.gt.s32 	%p654, %r267, 2943;
	@%p654 bra 	$L__BB5_1159;
	ld.shared.f32 	%f3492, [%r21+272];
	ld.shared.f32 	%f3493, [%r21+276];
	st.shared.v2.f32 	[%r268+9216], {%f3492, %f3493};
$L__BB5_1159:
	setp.gt.s32 	%p655, %r267, 2879;
	@%p655 bra 	$L__BB5_1161;
	ld.shared.f32 	%f3494, [%r21+280];
	ld.shared.f32 	%f3495, [%r21+284];
	st.shared.v2.f32 	[%r268+9728], {%f3494, %f3495};
$L__BB5_1161:
	setp.gt.s32 	%p656, %r267, 2815;
	@%p656 bra 	$L__BB5_1163;
	ld.shared.f32 	%f3496, [%r21+320];
	ld.shared.f32 	%f3497, [%r21+324];
	st.shared.v2.f32 	[%r268+10240], {%f3496, %f3497};
$L__BB5_1163:
	setp.gt.s32 	%p657, %r267, 2751;
	@%p657 bra 	$L__BB5_1165;
	ld.shared.f32 	%f3498, [%r21+328];
	ld.shared.f32 	%f3499, [%r21+332];
	st.shared.v2.f32 	[%r268+10752], {%f3498, %f3499};
$L__BB5_1165:
	setp.gt.s32 	%p658, %r267, 2687;
	@%p658 bra 	$L__BB5_1167;
	ld.shared.f32 	%f3500, [%r21+336];
	ld.shared.f32 	%f3501, [%r21+340];
	st.shared.v2.f32 	[%r268+11264], {%f3500, %f3501};
$L__BB5_1167:
	setp.gt.s32 	%p659, %r267, 2623;
	@%p659 bra 	$L__BB5_1169;
	ld.shared.f32 	%f3502, [%r21+344];
	ld.shared.f32 	%f3503, [%r21+348];
	st.shared.v2.f32 	[%r268+11776], {%f3502, %f3503};
$L__BB5_1169:
	setp.gt.s32 	%p660, %r267, 2559;
	@%p660 bra 	$L__BB5_1171;
	ld.shared.f32 	%f3504, [%r21+384];
	ld.shared.f32 	%f3505, [%r21+388];
	st.shared.v2.f32 	[%r268+12288], {%f3504, %f3505};
$L__BB5_1171:
	setp.gt.s32 	%p661, %r267, 2495;
	@%p661 bra 	$L__BB5_1173;
	ld.shared.f32 	%f3506, [%r21+392];
	ld.shared.f32 	%f3507, [%r21+396];
	st.shared.v2.f32 	[%r268+12800], {%f3506, %f3507};
$L__BB5_1173:
	setp.gt.s32 	%p662, %r267, 2431;
	@%p662 bra 	$L__BB5_1175;
	ld.shared.f32 	%f3508, [%r21+400];
	ld.shared.f32 	%f3509, [%r21+404];
	st.shared.v2.f32 	[%r268+13312], {%f3508, %f3509};
$L__BB5_1175:
	setp.gt.s32 	%p663, %r267, 2367;
	@%p663 bra 	$L__BB5_1177;
	ld.shared.f32 	%f3510, [%r21+408];
	ld.shared.f32 	%f3511, [%r21+412];
	st.shared.v2.f32 	[%r268+13824], {%f3510, %f3511};
$L__BB5_1177:
	setp.gt.s32 	%p664, %r267, 2303;
	@%p664 bra 	$L__BB5_1179;
	ld.shared.f32 	%f3512, [%r21+448];
	ld.shared.f32 	%f3513, [%r21+452];
	st.shared.v2.f32 	[%r268+14336], {%f3512, %f3513};
$L__BB5_1179:
	setp.gt.s32 	%p665, %r267, 2239;
	@%p665 bra 	$L__BB5_1181;
	ld.shared.f32 	%f3514, [%r21+456];
	ld.shared.f32 	%f3515, [%r21+460];
	st.shared.v2.f32 	[%r268+14848], {%f3514, %f3515};
$L__BB5_1181:
	setp.gt.s32 	%p666, %r267, 2175;
	@%p666 bra 	$L__BB5_1183;
	ld.shared.f32 	%f3516, [%r21+464];
	ld.shared.f32 	%f3517, [%r21+468];
	st.shared.v2.f32 	[%r268+15360], {%f3516, %f3517};
$L__BB5_1183:
	setp.gt.s32 	%p667, %r267, 2111;
	@%p667 bra 	$L__BB5_1185;
	ld.shared.f32 	%f3518, [%r21+472];
	ld.shared.f32 	%f3519, [%r21+476];
	st.shared.v2.f32 	[%r268+15872], {%f3518, %f3519};
$L__BB5_1185:
	setp.gt.s32 	%p668, %r267, 2047;
	@%p668 bra 	$L__BB5_1187;
	ld.shared.f32 	%f3520, [%r21+512];
	ld.shared.f32 	%f3521, [%r21+516];
	st.shared.v2.f32 	[%r268+16384], {%f3520, %f3521};
$L__BB5_1187:
	setp.gt.s32 	%p669, %r267, 1983;
	@%p669 bra 	$L__BB5_1189;
	ld.shared.f32 	%f3522, [%r21+520];
	ld.shared.f32 	%f3523, [%r21+524];
	st.shared.v2.f32 	[%r268+16896], {%f3522, %f3523};
$L__BB5_1189:
	setp.gt.s32 	%p670, %r267, 1919;
	@%p670 bra 	$L__BB5_1191;
	ld.shared.f32 	%f3524, [%r21+528];
	ld.shared.f32 	%f3525, [%r21+532];
	st.shared.v2.f32 	[%r268+17408], {%f3524, %f3525};
$L__BB5_1191:
	setp.gt.s32 	%p671, %r267, 1855;
	@%p671 bra 	$L__BB5_1193;
	ld.shared.f32 	%f3526, [%r21+536];
	ld.shared.f32 	%f3527, [%r21+540];
	st.shared.v2.f32 	[%r268+17920], {%f3526, %f3527};
$L__BB5_1193:
	setp.gt.s32 	%p672, %r267, 1791;
	@%p672 bra 	$L__BB5_1195;
	ld.shared.f32 	%f3528, [%r21+576];
	ld.shared.f32 	%f3529, [%r21+580];
	st.shared.v2.f32 	[%r268+18432], {%f3528, %f3529};
$L__BB5_1195:
	setp.gt.s32 	%p673, %r267, 1727;
	@%p673 bra 	$L__BB5_1197;
	ld.shared.f32 	%f3530, [%r21+584];
	ld.shared.f32 	%f3531, [%r21+588];
	st.shared.v2.f32 	[%r268+18944], {%f3530, %f3531};
$L__BB5_1197:
	setp.gt.s32 	%p674, %r267, 1663;
	@%p674 bra 	$L__BB5_1199;
	ld.shared.f32 	%f3532, [%r21+592];
	ld.shared.f32 	%f3533, [%r21+596];
	st.shared.v2.f32 	[%r268+19456], {%f3532, %f3533};
$L__BB5_1199:
	setp.gt.s32 	%p675, %r267, 1599;
	@%p675 bra 	$L__BB5_1201;
	ld.shared.f32 	%f3534, [%r21+600];
	ld.shared.f32 	%f3535, [%r21+604];
	st.shared.v2.f32 	[%r268+19968], {%f3534, %f3535};
$L__BB5_1201:
	setp.gt.s32 	%p676, %r267, 1535;
	@%p676 bra 	$L__BB5_1203;
	ld.shared.f32 	%f3536, [%r21+640];
	ld.shared.f32 	%f3537, [%r21+644];
	st.shared.v2.f32 	[%r268+20480], {%f3536, %f3537};
$L__BB5_1203:
	setp.gt.s32 	%p677, %r267, 1471;
	@%p677 bra 	$L__BB5_1205;
	ld.shared.f32 	%f3538, [%r21+648];
	ld.shared.f32 	%f3539, [%r21+652];
	st.shared.v2.f32 	[%r268+20992], {%f3538, %f3539};
$L__BB5_1205:
	setp.gt.s32 	%p678, %r267, 1407;
	@%p678 bra 	$L__BB5_1207;
	ld.shared.f32 	%f3540, [%r21+656];
	ld.shared.f32 	%f3541, [%r21+660];
	st.shared.v2.f32 	[%r268+21504], {%f3540, %f3541};
$L__BB5_1207:
	setp.gt.s32 	%p679, %r267, 1343;
	@%p679 bra 	$L__BB5_1209;
	ld.shared.f32 	%f3542, [%r21+664];
	ld.shared.f32 	%f3543, [%r21+668];
	st.shared.v2.f32 	[%r268+22016], {%f3542, %f3543};
$L__BB5_1209:
	setp.gt.s32 	%p680, %r267, 1279;
	@%p680 bra 	$L__BB5_1211;
	ld.shared.f32 	%f3544, [%r21+704];
	ld.shared.f32 	%f3545, [%r21+708];
	st.shared.v2.f32 	[%r268+22528], {%f3544, %f3545};
$L__BB5_1211:
	setp.gt.s32 	%p681, %r267, 1215;
	@%p681 bra 	$L__BB5_1213;
	ld.shared.f32 	%f3546, [%r21+712];
	ld.shared.f32 	%f3547, [%r21+716];
	st.shared.v2.f32 	[%r268+23040], {%f3546, %f3547};
$L__BB5_1213:
	setp.gt.s32 	%p682, %r267, 1151;
	@%p682 bra 	$L__BB5_1215;
	ld.shared.f32 	%f3548, [%r21+720];
	ld.shared.f32 	%f3549, [%r21+724];
	st.shared.v2.f32 	[%r268+23552], {%f3548, %f3549};
$L__BB5_1215:
	setp.gt.s32 	%p683, %r267, 1087;
	@%p683 bra 	$L__BB5_1217;
	ld.shared.f32 	%f3550, [%r21+728];
	ld.shared.f32 	%f3551, [%r21+732];
	st.shared.v2.f32 	[%r268+24064], {%f3550, %f3551};
$L__BB5_1217:
	setp.gt.s32 	%p684, %r267, 1023;
	@%p684 bra 	$L__BB5_1219;
	ld.shared.f32 	%f3552, [%r21+768];
	ld.shared.f32 	%f3553, [%r21+772];
	st.shared.v2.f32 	[%r268+24576], {%f3552, %f3553};
$L__BB5_1219:
	setp.gt.s32 	%p685, %r267, 959;
	@%p685 bra 	$L__BB5_1221;
	ld.shared.f32 	%f3554, [%r21+776];
	ld.shared.f32 	%f3555, [%r21+780];
	st.shared.v2.f32 	[%r268+25088], {%f3554, %f3555};
$L__BB5_1221:
	setp.gt.s32 	%p686, %r267, 895;
	@%p686 bra 	$L__BB5_1223;
	ld.shared.f32 	%f3556, [%r21+784];
	ld.shared.f32 	%f3557, [%r21+788];
	st.shared.v2.f32 	[%r268+25600], {%f3556, %f3557};
$L__BB5_1223:
	setp.gt.s32 	%p687, %r267, 831;
	@%p687 bra 	$L__BB5_1225;
	ld.shared.f32 	%f3558, [%r21+792];
	ld.shared.f32 	%f3559, [%r21+796];
	st.shared.v2.f32 	[%r268+26112], {%f3558, %f3559};
$L__BB5_1225:
	setp.gt.s32 	%p688, %r267, 767;
	@%p688 bra 	$L__BB5_1227;
	ld.shared.f32 	%f3560, [%r21+832];
	ld.shared.f32 	%f3561, [%r21+836];
	st.shared.v2.f32 	[%r268+26624], {%f3560, %f3561};
$L__BB5_1227:
	setp.gt.s32 	%p689, %r267, 703;
	@%p689 bra 	$L__BB5_1229;
	ld.shared.f32 	%f3562, [%r21+840];
	ld.shared.f32 	%f3563, [%r21+844];
	st.shared.v2.f32 	[%r268+27136], {%f3562, %f3563};
$L__BB5_1229:
	setp.gt.s32 	%p690, %r267, 639;
	@%p690 bra 	$L__BB5_1231;
	ld.shared.f32 	%f3564, [%r21+848];
	ld.shared.f32 	%f3565, [%r21+852];
	st.shared.v2.f32 	[%r268+27648], {%f3564, %f3565};
$L__BB5_1231:
	setp.gt.s32 	%p691, %r267, 575;
	@%p691 bra 	$L__BB5_1233;
	ld.shared.f32 	%f3566, [%r21+856];
	ld.shared.f32 	%f3567, [%r21+860];
	st.shared.v2.f32 	[%r268+28160], {%f3566, %f3567};
$L__BB5_1233:
	setp.gt.s32 	%p692, %r267, 511;
	@%p692 bra 	$L__BB5_1235;
	ld.shared.f32 	%f3568, [%r21+896];
	ld.shared.f32 	%f3569, [%r21+900];
	st.shared.v2.f32 	[%r268+28672], {%f3568, %f3569};
$L__BB5_1235:
	setp.gt.s32 	%p693, %r267, 447;
	@%p693 bra 	$L__BB5_1237;
	ld.shared.f32 	%f3570, [%r21+904];
	ld.shared.f32 	%f3571, [%r21+908];
	st.shared.v2.f32 	[%r268+29184], {%f3570, %f3571};
$L__BB5_1237:
	setp.gt.s32 	%p694, %r267, 383;
	@%p694 bra 	$L__BB5_1239;
	ld.shared.f32 	%f3572, [%r21+912];
	ld.shared.f32 	%f3573, [%r21+916];
	st.shared.v2.f32 	[%r268+29696], {%f3572, %f3573};
$L__BB5_1239:
	setp.gt.s32 	%p695, %r267, 319;
	@%p695 bra 	$L__BB5_1241;
	ld.shared.f32 	%f3574, [%r21+920];
	ld.shared.f32 	%f3575, [%r21+924];
	st.shared.v2.f32 	[%r268+30208], {%f3574, %f3575};
$L__BB5_1241:
	setp.gt.s32 	%p696, %r267, 255;
	@%p696 bra 	$L__BB5_1243;
	ld.shared.f32 	%f3576, [%r21+960];
	ld.shared.f32 	%f3577, [%r21+964];
	st.shared.v2.f32 	[%r268+30720], {%f3576, %f3577};
$L__BB5_1243:
	setp.gt.s32 	%p697, %r267, 191;
	@%p697 bra 	$L__BB5_1245;
	ld.shared.f32 	%f3578, [%r21+968];
	ld.shared.f32 	%f3579, [%r21+972];
	st.shared.v2.f32 	[%r268+31232], {%f3578, %f3579};
$L__BB5_1245:
	setp.gt.s32 	%p698, %r267, 127;
	@%p698 bra 	$L__BB5_1247;
	ld.shared.f32 	%f3580, [%r21+976];
	ld.shared.f32 	%f3581, [%r21+980];
	st.shared.v2.f32 	[%r268+31744], {%f3580, %f3581};
$L__BB5_1247:
	setp.gt.s32 	%p699, %r267, 63;
	@%p699 bra 	$L__BB5_1249;
	ld.shared.f32 	%f3582, [%r21+984];
	ld.shared.f32 	%f3583, [%r21+988];
	st.shared.v2.f32 	[%r268+32256], {%f3582, %f3583};
$L__BB5_1249:
	add.s32 	%r1740, %r1740, 1;
	setp.ne.s32 	%p700, %r1740, 64;
	@%p700 bra 	$L__BB5_927;
$L__BB5_1250:
	setp.gt.u32 	%p701, %r1, 63;
	bar.sync 	0;
	@%p701 bra 	$L__BB5_1575;
	mov.u32 	%r1303, s_data;
	mov.u64 	%rd485, __cudart_i2opi_f;
	mov.u32 	%r1774, %r1;
$L__BB5_1252:
	and.b32  	%r385, %r1774, 255;
	shl.b32 	%r1300, %r1774, 6;
	and.b32  	%r1301, %r1300, -16384;
	or.b32  	%r386, %r1301, %r385;
	setp.gt.s32 	%p702, %r386, 4095;
	shl.b32 	%r1302, %r386, 3;
	add.s32 	%r387, %r1303, %r1302;
	mov.f32 	%f5100, 0f00000000;
	mov.f32 	%f5101, %f5100;
	@%p702 bra 	$L__BB5_1254;
	ld.shared.v2.f32 	{%f5100, %f5101}, [%r387];
$L__BB5_1254:
	// begin inline asm
	{  cvt.rn.f16.f32 %rs573, %f5100;}

	// end inline asm
	st.shared.u16 	[%r20], %rs573;
	// begin inline asm
	{  cvt.rn.f16.f32 %rs574, %f5101;}

	// end inline asm
	st.shared.u16 	[%r20+2], %rs574;
	setp.gt.s32 	%p703, %r386, 3839;
	mov.f32 	%f5102, 0f00000000;
	mov.f32 	%f5103, %f5102;
	@%p703 bra 	$L__BB5_1256;
	ld.shared.v2.f32 	{%f5102, %f5103}, [%r387+2048];
$L__BB5_1256:
	// begin inline asm
	{  cvt.rn.f16.f32 %rs575, %f5102;}

	// end inline asm
	st.shared.u16 	[%r20+4], %rs575;
	// begin inline asm
	{  cvt.rn.f16.f32 %rs576, %f5103;}

	// end inline asm
	st.shared.u16 	[%r20+6], %rs576;
	setp.gt.s32 	%p704, %r386, 3583;
	mov.f32 	%f5104, 0f00000000;
	mov.f32 	%f5105, %f5104;
	@%p704 bra 	$L__BB5_1258;
	ld.shared.v2.f32 	{%f5104, %f5105}, [%r387+4096];
$L__BB5_1258:
	// begin inline asm
	{  cvt.rn.f16.f32 %rs577, %f5104;}

	// end inline asm
	st.shared.u16 	[%r20+8], %rs577;
	// begin inline asm
	{  cvt.rn.f16.f32 %rs578, %f5105;}

	// end inline asm
	st.shared.u16 	[%r20+10], %rs578;
	setp.gt.s32 	%p705, %r386, 3327;
	mov.f32 	%f5106, 0f00000000;
	mov.f32 	%f5107, %f5106;
	@%p705 bra 	$L__BB5_1260;
	ld.shared.v2.f32 	{%f5106, %f5107}, [%r387+6144];
$L__BB5_1260:
	// begin inline asm
	{  cvt.rn.f16.f32 %rs579, %f5106;}

	// end inline asm
	st.shared.u16 	[%r20+12], %rs579;
	// begin inline asm
	{  cvt.rn.f16.f32 %rs580, %f5107;}

	// end inline asm
	st.shared.u16 	[%r20+14], %rs580;
	setp.gt.s32 	%p706, %r386, 3071;
	mov.f32 	%f5108, 0f00000000;
	mov.f32 	%f5109, %f5108;
	@%p706 bra 	$L__BB5_1262;
	ld.shared.v2.f32 	{%f5108, %f5109}, [%r387+8192];
$L__BB5_1262:
	// begin inline asm
	{  cvt.rn.f16.f32 %rs581, %f5108;}

	// end inline asm
	st.shared.u16 	[%r20+32], %rs581;
	// begin inline asm
	{  cvt.rn.f16.f32 %rs582, %f5109;}

	// end inline asm
	st.shared.u16 	[%r20+34], %rs582;
	setp.gt.s32 	%p707, %r386, 2815;
	mov.f32 	%f5110, 0f00000000;
	mov.f32 	%f5111, %f5110;
	@%p707 bra 	$L__BB5_1264;
	ld.shared.v2.f32 	{%f5110, %f5111}, [%r387+10240];
$L__BB5_1264:
	// begin inline asm
	{  cvt.rn.f16.f32 %rs583, %f5110;}

	// end inline asm
	st.shared.u16 	[%r20+36], %rs583;
	// begin inline asm
	{  cvt.rn.f16.f32 %rs584, %f5111;}

	// end inline asm
	st.shared.u16 	[%r20+38], %rs584;
	setp.gt.s32 	%p708, %r386, 2559;
	mov.f32 	%f5112, 0f00000000;
	mov.f32 	%f5113, %f5112;
	@%p708 bra 	$L__BB5_1266;
	ld.shared.v2.f32 	{%f5112, %f5113}, [%r387+12288];
$L__BB5_1266:
	// begin inline asm
	{  cvt.rn.f16.f32 %rs585, %f5112;}

	// end inline asm
	st.shared.u16 	[%r20+40], %rs585;
	// begin inline asm
	{  cvt.rn.f16.f32 %rs586, %f5113;}

	// end inline asm
	st.shared.u16 	[%r20+42], %rs586;
	setp.gt.s32 	%p709, %r386, 2303;
	mov.f32 	%f5114, 0f00000000;
	mov.f32 	%f5115, %f5114;
	@%p709 bra 	$L__BB5_1268;
	ld.shared.v2.f32 	{%f5114, %f5115}, [%r387+14336];
$L__BB5_1268:
	// begin inline asm
	{  cvt.rn.f16.f32 %rs587, %f5114;}

	// end inline asm
	st.shared.u16 	[%r20+44], %rs587;
	// begin inline asm
	{  cvt.rn.f16.f32 %rs588, %f5115;}

	// end inline asm
	st.shared.u16 	[%r20+46], %rs588;
	setp.gt.s32 	%p710, %r386, 2047;
	mov.f32 	%f5116, 0f00000000;
	mov.f32 	%f5117, %f5116;
	@%p710 bra 	$L__BB5_1270;
	ld.shared.v2.f32 	{%f5116, %f5117}, [%r387+16384];
$L__BB5_1270:
	// begin inline asm
	{  cvt.rn.f16.f32 %rs589, %f5116;}

	// end inline asm
	st.shared.u16 	[%r20+64], %rs589;
	// begin inline asm
	{  cvt.rn.f16.f32 %rs590, %f5117;}

	// end inline asm
	st.shared.u16 	[%r20+66], %rs590;
	setp.gt.s32 	%p711, %r386, 1791;
	mov.f32 	%f5118, 0f00000000;
	mov.f32 	%f5119, %f5118;
	@%p711 bra 	$L__BB5_1272;
	ld.shared.v2.f32 	{%f5118, %f5119}, [%r387+18432];
$L__BB5_1272:
	// begin inline asm
	{  cvt.rn.f16.f32 %rs591, %f5118;}

	// end inline asm
	st.shared.u16 	[%r20+68], %rs591;
	// begin inline asm
	{  cvt.rn.f16.f32 %rs592, %f5119;}

	// end inline asm
	st.shared.u16 	[%r20+70], %rs592;
	setp.gt.s32 	%p712, %r386, 1535;
	mov.f32 	%f5120, 0f00000000;
	mov.f32 	%f5121, %f5120;
	@%p712 bra 	$L__BB5_1274;
	ld.shared.v2.f32 	{%f5120, %f5121}, [%r387+20480];
$L__BB5_1274:
	// begin inline asm
	{  cvt.rn.f16.f32 %rs593, %f5120;}

	// end inline asm
	st.shared.u16 	[%r20+72], %rs593;
	// begin inline asm
	{  cvt.rn.f16.f32 %rs594, %f5121;}

	// end inline asm
	st.shared.u16 	[%r20+74], %rs594;
	setp.gt.s32 	%p713, %r386, 1279;
	mov.f32 	%f5122, 0f00000000;
	mov.f32 	%f5123, %f5122;
	@%p713 bra 	$L__BB5_1276;
	ld.shared.v2.f32 	{%f5122, %f5123}, [%r387+22528];
$L__BB5_1276:
	// begin inline asm
	{  cvt.rn.f16.f32 %rs595, %f5122;}

	// end inline asm
	st.shared.u16 	[%r20+76], %rs595;
	// begin inline asm
	{  cvt.rn.f16.f32 %rs596, %f5123;}

	// end inline asm
	st.shared.u16 	[%r20+78], %rs596;
	setp.gt.s32 	%p714, %r386, 1023;
	mov.f32 	%f5124, 0f00000000;
	mov.f32 	%f5125, %f5124;
	@%p714 bra 	$L__BB5_1278;
	ld.shared.v2.f32 	{%f5124, %f5125}, [%r387+24576];
$L__BB5_1278:
	// begin inline asm
	{  cvt.rn.f16.f32 %rs597, %f5124;}

	// end inline asm
	st.shared.u16 	[%r20+96], %rs597;
	// begin inline asm
	{  cvt.rn.f16.f32 %rs598, %f5125;}

	// end inline asm
	st.shared.u16 	[%r20+98], %rs598;
	setp.gt.s32 	%p715, %r386, 767;
	mov.f32 	%f5126, 0f00000000;
	mov.f32 	%f5127, %f5126;
	@%p715 bra 	$L__BB5_1280;
	ld.shared.v2.f32 	{%f5126, %f5127}, [%r387+26624];
$L__BB5_1280:
	// begin inline asm
	{  cvt.rn.f16.f32 %rs599, %f5126;}

	// end inline asm
	st.shared.u16 	[%r20+100], %rs599;
	// begin inline asm
	{  cvt.rn.f16.f32 %rs600, %f5127;}

	// end inline asm
	st.shared.u16 	[%r20+102], %rs600;
	setp.gt.s32 	%p716, %r386, 511;
	mov.f32 	%f5128, 0f00000000;
	mov.f32 	%f5129, %f5128;
	@%p716 bra 	$L__BB5_1282;
	ld.shared.v2.f32 	{%f5128, %f5129}, [%r387+28672];
$L__BB5_1282:
	// begin inline asm
	{  cvt.rn.f16.f32 %rs601, %f5128;}

	// end inline asm
	st.shared.u16 	[%r20+104], %rs601;
	// begin inline asm
	{  cvt.rn.f16.f32 %rs602, %f5129;}

	// end inline asm
	st.shared.u16 	[%r20+106], %rs602;
	setp.gt.s32 	%p717, %r386, 255;
	mov.f32 	%f5130, 0f00000000;
	mov.f32 	%f5131, %f5130;
	@%p717 bra 	$L__BB5_1284;
	ld.shared.v2.f32 	{%f5130, %f5131}, [%r387+30720];
$L__BB5_1284:
	// begin inline asm
	{  cvt.rn.f16.f32 %rs603, %f5130;}

	// end inline asm
	st.shared.u16 	[%r20+108], %rs603;
	// begin inline asm
	{  cvt.rn.f16.f32 %rs604, %f5131;}

	// end inline asm
	st.shared.u16 	[%r20+110], %rs604;
	setp.gt.s32 	%p718, %r386, -1;
	mov.f32 	%f5132, 0f00000000;
	mov.f32 	%f5133, %f5132;
	@%p718 bra 	$L__BB5_1286;
	ld.shared.v2.f32 	{%f5132, %f5133}, [%r387+32768];
$L__BB5_1286:
	// begin inline asm
	{  cvt.rn.f16.f32 %rs605, %f5132;}

	// end inline asm
	st.shared.u16 	[%r20+128], %rs605;
	// begin inline asm
	{  cvt.rn.f16.f32 %rs606, %f5133;}

	// end inline asm
	st.shared.u16 	[%r20+130], %rs606;
	setp.gt.s32 	%p719, %r386, -257;
	mov.f32 	%f5134, 0f00000000;
	mov.f32 	%f5135, %f5134;
	@%p719 bra 	$L__BB5_1288;
	ld.shared.v2.f32 	{%f5134, %f5135}, [%r387+34816];
$L__BB5_1288:
	// begin inline asm
	{  cvt.rn.f16.f32 %rs607, %f5134;}

	// end inline asm
	st.shared.u16 	[%r20+132], %rs607;
	// begin inline asm
	{  cvt.rn.f16.f32 %rs608, %f5135;}

	// end inline asm
	st.shared.u16 	[%r20+134], %rs608;
	setp.gt.s32 	%p720, %r386, -513;
	mov.f32 	%f5136, 0f00000000;
	mov.f32 	%f5137, %f5136;
	@%p720 bra 	$L__BB5_1290;
	ld.shared.v2.f32 	{%f5136, %f5137}, [%r387+36864];
$L__BB5_1290:
	// begin inline asm
	{  cvt.rn.f16.f32 %rs609, %f5136;}

	// end inline asm
	st.shared.u16 	[%r20+136], %rs609;
	// begin inline asm
	{  cvt.rn.f16.f32 %rs610, %f5137;}

	// end inline asm
	st.shared.u16 	[%r20+138], %rs610;
	setp.gt.s32 	%p721, %r386, -769;
	mov.f32 	%f5138, 0f00000000;
	mov.f32 	%f5139, %f5138;
	@%p721 bra 	$L__BB5_1292;
	ld.shared.v2.f32 	{%f5138, %f5139}, [%r387+38912];
$L__BB5_1292:
	// begin inline asm
	{  cvt.rn.f16.f32 %rs611, %f5138;}

	// end inline asm
	st.shared.u16 	[%r20+140], %rs611;
	// begin inline asm
	{  cvt.rn.f16.f32 %rs612, %f5139;}

	// end inline asm
	st.shared.u16 	[%r20+142], %rs612;
	setp.gt.s32 	%p722, %r386, -1025;
	mov.f32 	%f5140, 0f00000000;
	mov.f32 	%f5141, %f5140;
	@%p722 bra 	$L__BB5_1294;
	ld.shared.v2.f32 	{%f5140, %f5141}, [%r387+40960];
$L__BB5_1294:
	// begin inline asm
	{  cvt.rn.f16.f32 %rs613, %f5140;}

	// end inline asm
	st.shared.u16 	[%r20+160], %rs613;
	// begin inline asm
	{  cvt.rn.f16.f32 %rs614, %f5141;}

	// end inline asm
	st.shared.u16 	[%r20+162], %rs614;
	setp.gt.s32 	%p723, %r386, -1281;
	mov.f32 	%f5142, 0f00000000;
	mov.f32 	%f5143, %f5142;
	@%p723 bra 	$L__BB5_1296;
	ld.shared.v2.f32 	{%f5142, %f5143}, [%r387+43008];
$L__BB5_1296:
	// begin inline asm
	{  cvt.rn.f16.f32 %rs615, %f5142;}

	// end inline asm
	st.shared.u16 	[%r20+164], %rs615;
	// begin inline asm
	{  cvt.rn.f16.f32 %rs616, %f5143;}

	// end inline asm
	st.shared.u16 	[%r20+166], %rs616;
	setp.gt.s32 	%p724, %r386, -1537;
	mov.f32 	%f5144, 0f00000000;
	mov.f32 	%f5145, %f5144;
	@%p724 bra 	$L__BB5_1298;
	ld.shared.v2.f32 	{%f5144, %f5145}, [%r387+45056];
$L__BB5_1298:
	// begin inline asm
	{  cvt.rn.f16.f32 %rs617, %f5144;}

	// end inline asm
	st.shared.u16 	[%r20+168], %rs617;
	// begin inline asm
	{  cvt.rn.f16.f32 %rs618, %f5145;}

	// end inline asm
	st.shared.u16 	[%r20+170], %rs618;
	setp.gt.s32 	%p725, %r386, -1793;
	mov.f32 	%f5146, 0f00000000;
	mov.f32 	%f5147, %f5146;
	@%p725 bra 	$L__BB5_1300;
	ld.shared.v2.f32 	{%f5146, %f5147}, [%r387+47104];
$L__BB5_1300:
	// begin inline asm
	{  cvt.rn.f16.f32 %rs619, %f5146;}

	// end inline asm
	st.shared.u16 	[%r20+172], %rs619;
	// begin inline asm
	{  cvt.rn.f16.f32 %rs620, %f5147;}

	// end inline asm
	st.shared.u16 	[%r20+174], %rs620;
	setp.gt.s32 	%p726, %r386, -2049;
	mov.f32 	%f5148, 0f00000000;
	mov.f32 	%f5149, %f5148;
	@%p726 bra 	$L__BB5_1302;
	ld.shared.v2.f32 	{%f5148, %f5149}, [%r387+49152];
$L__BB5_1302:
	// begin inline asm
	{  cvt.rn.f16.f32 %rs621, %f5148;}

	// end inline asm
	st.shared.u16 	[%r20+192], %rs621;
	// begin inline asm
	{  cvt.rn.f16.f32 %rs622, %f5149;}

	// end inline asm
	st.shared.u16 	[%r20+194], %rs622;
	setp.gt.s32 	%p727, %r386, -2305;
	mov.f32 	%f5150, 0f00000000;
	mov.f32 	%f5151, %f5150;
	@%p727 bra 	$L__BB5_1304;
	ld.shared.v2.f32 	{%f5150, %f5151}, [%r387+51200];
$L__BB5_1304:
	// begin inline asm
	{  cvt.rn.f16.f32 %rs623, %f5150;}

	// end inline asm
	st.shared.u16 	[%r20+196], %rs623;
	// begin inline asm
	{  cvt.rn.f16.f32 %rs624, %f5151;}

	// end inline asm
	st.shared.u16 	[%r20+198], %rs624;
	setp.gt.s32 	%p728, %r386, -2561;
	mov.f32 	%f5152, 0f00000000;
	mov.f32 	%f5153, %f5152;
	@%p728 bra 	$L__BB5_1306;
	ld.shared.v2.f32 	{%f5152, %f5153}, [%r387+53248];
$L__BB5_1306:
	// begin inline asm
	{  cvt.rn.f16.f32 %rs625, %f5152;}

	// end inline asm
	st.shared.u16 	[%r20+200], %rs625;
	// begin inline asm
	{  cvt.rn.f16.f32 %rs626, %f5153;}

	// end inline asm
	st.shared.u16 	[%r20+202], %rs626;
	setp.gt.s32 	%p729, %r386, -2817;
	mov.f32 	%f5154, 0f00000000;
	mov.f32 	%f5155, %f5154;
	@%p729 bra 	$L__BB5_1308;
	ld.shared.v2.f32 	{%f5154, %f5155}, [%r387+55296];
$L__BB5_1308:
	// begin inline asm
	{  cvt.rn.f16.f32 %rs627, %f5154;}

	// end inline asm
	st.shared.u16 	[%r20+204], %rs627;
	// begin inline asm
	{  cvt.rn.f16.f32 %rs628, %f5155;}

	// end inline asm
	st.shared.u16 	[%r20+206], %rs628;
	setp.gt.s32 	%p730, %r386, -3073;
	mov.f32 	%f5156, 0f00000000;
	mov.f32 	%f5157, %f5156;
	@%p730 bra 	$L__BB5_1310;
	ld.shared.v2.f32 	{%f5156, %f5157}, [%r387+57344];
$L__BB5_1310:
	// begin inline asm
	{  cvt.rn.f16.f32 %rs629, %f5156;}

	// end inline asm
	st.shared.u16 	[%r20+224], %rs629;
	// begin inline asm
	{  cvt.rn.f16.f32 %rs630, %f5157;}

	// end inline asm
	st.shared.u16 	[%r20+226], %rs630;
	setp.gt.s32 	%p731, %r386, -3329;
	mov.f32 	%f5158, 0f00000000;
	mov.f32 	%f5159, %f5158;
	@%p731 bra 	$L__BB5_1312;
	ld.shared.v2.f32 	{%f5158, %f5159}, [%r387+59392];
$L__BB5_1312:
	// begin inline asm
	{  cvt.rn.f16.f32 %rs631, %f5158;}

	// end inline asm
	st.shared.u16 	[%r20+228], %rs631;
	// begin inline asm
	{  cvt.rn.f16.f32 %rs632, %f5159;}

	// end inline asm
	st.shared.u16 	[%r20+230], %rs632;
	setp.gt.s32 	%p732, %r386, -3585;
	mov.f32 	%f5160, 0f00000000;
	mov.f32 	%f5161, %f5160;
	@%p732 bra 	$L__BB5_1314;
	ld.shared.v2.f32 	{%f5160, %f5161}, [%r387+61440];
$L__BB5_1314:
	// begin inline asm
	{  cvt.rn.f16.f32 %rs633, %f5160;}

	// end inline asm
	st.shared.u16 	[%r20+232], %rs633;
	// begin inline asm
	{  cvt.rn.f16.f32 %rs634, %f5161;}

	// end inline asm
	st.shared.u16 	[%r20+234], %rs634;
	setp.gt.s32 	%p733, %r386, -3841;
	mov.f32 	%f5162, 0f00000000;
	mov.f32 	%f5163, %f5162;
	@%p733 bra 	$L__BB5_1316;
	ld.shared.v2.f32 	{%f5162, %f5163}, [%r387+63488];
$L__BB5_1316:
	// begin inline asm
	{  cvt.rn.f16.f32 %rs635, %f5162;}

	// end inline asm
	st.shared.u16 	[%r20+236], %rs635;
	// begin inline asm
	{  cvt.rn.f16.f32 %rs636, %f5163;}

	// end inline asm
	st.shared.u16 	[%r20+238], %rs636;
	setp.gt.s32 	%p734, %r386, -4097;
	mov.f32 	%f5164, 0f00000000;
	mov.f32 	%f5165, %f5164;
	@%p734 bra 	$L__BB5_1318;
	ld.shared.v2.f32 	{%f5164, %f5165}, [%r387+65536];
$L__BB5_1318:
	// begin inline asm
	{  cvt.rn.f16.f32 %rs637, %f5164;}

	// end inline asm
	st.shared.u16 	[%r20+256], %rs637;
	// begin inline asm
	{  cvt.rn.f16.f32 %rs638, %f5165;}

	// end inline asm
	st.shared.u16 	[%r20+258], %rs638;
	setp.gt.s32 	%p735, %r386, -4353;
	mov.f32 	%f5166, 0f00000000;
	mov.f32 	%f5167, %f5166;
	@%p735 bra 	$L__BB5_1320;
	ld.shared.v2.f32 	{%f5166, %f5167}, [%r387+67584];
$L__BB5_1320:
	// begin inline asm
	{  cvt.rn.f16.f32 %rs639, %f5166;}

	// end inline asm
	st.shared.u16 	[%r20+260], %rs639;
	// begin inline asm
	{  cvt.rn.f16.f32 %rs640, %f5167;}

	// end inline asm
	st.shared.u16 	[%r20+262], %rs640;
	setp.gt.s32 	%p736, %r386, -4609;
	mov.f32 	%f5168, 0f00000000;
	mov.f32 	%f5169, %f5168;
	@%p736 bra 	$L__BB5_1322;
	ld.shared.v2.f32 	{%f5168, %f5169}, [%r387+69632];
$L__BB5_1322:
	// begin inline asm
	{  cvt.rn.f16.f32 %rs641, %f5168;}

	// end inline asm
	st.shared.u16 	[%r20+264], %rs641;
	// begin inline asm
	{  cvt.rn.f16.f32 %rs642, %f5169;}

	// end inline asm
	st.shared.u16 	[%r20+266], %rs642;
	setp.gt.s32 	%p737, %r386, -4865;
	mov.f32 	%f5170, 0f00000000;
	mov.f32 	%f5171, %f5170;
	@%p737 bra 	$L__BB5_1324;
	ld.shared.v2.f32 	{%f5170, %f5171}, [%r387+71680];
$L__BB5_1324:
	// begin inline asm
	{  cvt.rn.f16.f32 %rs643, %f5170;}

	// end inline asm
	st.shared.u16 	[%r20+268], %rs643;
	// begin inline asm
	{  cvt.rn.f16.f32 %rs644, %f5171;}

	// end inline asm
	st.shared.u16 	[%r20+270], %rs644;
	setp.gt.s32 	%p738, %r386, -5121;
	mov.f32 	%f5172, 0f00000000;
	mov.f32 	%f5173, %f5172;
	@%p738 bra 	$L__BB5_1326;
	ld.shared.v2.f32 	{%f5172, %f5173}, [%r387+73728];
$L__BB5_1326:
	// begin inline asm
	{  cvt.rn.f16.f32 %rs645, %f5172;}

	// end inline asm
	st.shared.u16 	[%r20+288], %rs645;
	// begin inline asm
	{  cvt.rn.f16.f32 %rs646, %f5173;}

	// end inline asm
	st.shared.u16 	[%r20+290], %rs646;
	setp.gt.s32 	%p739, %r386, -5377;
	mov.f32 	%f5174, 0f00000000;
	mov.f32 	%f5175, %f5174;
	@%p739 bra 	$L__BB5_1328;
	ld.shared.v2.f32 	{%f5174, %f5175}, [%r387+75776];
$L__BB5_1328:
	// begin inline asm
	{  cvt.rn.f16.f32 %rs647, %f5174;}

	// end inline asm
	st.shared.u16 	[%r20+292], %rs647;
	// begin inline asm
	{  cvt.rn.f16.f32 %rs648, %f5175;}

	// end inline asm
	st.shared.u16 	[%r20+294], %rs648;
	setp.gt.s32 	%p740, %r386, -5633;
	mov.f32 	%f5176, 0f00000000;
	mov.f32 	%f5177, %f5176;
	@%p740 bra 	$L__BB5_1330;
	ld.shared.v2.f32 	{%f5176, %f5177}, [%r387+77824];
$L__BB5_1330:
	// begin inline asm
	{  cvt.rn.f16.f32 %rs649, %f5176;}

	// end inline asm
	st.shared.u16 	[%r20+296], %rs649;
	// begin inline asm
	{  cvt.rn.f16.f32 %rs650, %f5177;}

	// end inline asm
	st.shared.u16 	[%r20+298], %rs650;
	setp.gt.s32 	%p741, %r386, -5889;
	mov.f32 	%f5178, 0f00000000;
	mov.f32 	%f5179, %f5178;
	@%p741 bra 	$L__BB5_1332;
	ld.shared.v2.f32 	{%f5178, %f5179}, [%r387+79872];
$L__BB5_1332:
	// begin inline asm
	{  cvt.rn.f16.f32 %rs651, %f5178;}

	// end inline asm
	st.shared.u16 	[%r20+300], %rs651;
	// begin inline asm
	{  cvt.rn.f16.f32 %rs652, %f5179;}

	// end inline asm
	st.shared.u16 	[%r20+302], %rs652;
	setp.gt.s32 	%p742, %r386, -6145;
	mov.f32 	%f5180, 0f00000000;
	mov.f32 	%f5181, %f5180;
	@%p742 bra 	$L__BB5_1334;
	ld.shared.v2.f32 	{%f5180, %f5181}, [%r387+81920];
$L__BB5_1334:
	// begin inline asm
	{  cvt.rn.f16.f32 %rs653, %f5180;}

	// end inline asm
	st.shared.u16 	[%r20+320], %rs653;
	// begin inline asm
	{  cvt.rn.f16.f32 %rs654, %f5181;}

	// end inline asm
	st.shared.u16 	[%r20+322], %rs654;
	setp.gt.s32 	%p743, %r386, -6401;
	mov.f32 	%f5182, 0f00000000;
	mov.f32 	%f5183, %f5182;
	@%p743 bra 	$L__BB5_1336;
	ld.shared.v2.f32 	{%f5182, %f5183}, [%r387+83968];
$L__BB5_1336:
	// begin inline asm
	{  cvt.rn.f16.f32 %rs655, %f5182;}

	// end inline asm
	st.shared.u16 	[%r20+324], %rs655;
	// begin inline asm
	{  cvt.rn.f16.f32 %rs656, %f5183;}

	// end inline asm
	st.shared.u16 	[%r20+326], %rs656;
	setp.gt.s32 	%p744, %r386, -6657;
	mov.f32 	%f5184, 0f00000000;
	mov.f32 	%f5185, %f5184;
	@%p744 bra 	$L__BB5_1338;
	ld.shared.v2.f32 	{%f5184, %f5185}, [%r387+86016];
$L__BB5_1338:
	// begin inline asm
	{  cvt.rn.f16.f32 %rs657, %f5184;}

	// end inline asm
	st.shared.u16 	[%r20+328], %rs657;
	// begin inline asm
	{  cvt.rn.f16.f32 %rs658, %f5185;}

	// end inline asm
	st.shared.u16 	[%r20+330], %rs658;
	setp.gt.s32 	%p745, %r386, -6913;
	mov.f32 	%f5186, 0f00000000;
	mov.f32 	%f5187, %f5186;
	@%p745 bra 	$L__BB5_1340;
	ld.shared.v2.f32 	{%f5186, %f5187}, [%r387+88064];
$L__BB5_1340:
	// begin inline asm
	{  cvt.rn.f16.f32 %rs659, %f5186;}

	// end inline asm
	st.shared.u16 	[%r20+332], %rs659;
	// begin inline asm
	{  cvt.rn.f16.f32 %rs660, %f5187;}

	// end inline asm
	st.shared.u16 	[%r20+334], %rs660;
	setp.gt.s32 	%p746, %r386, -7169;
	mov.f32 	%f5188, 0f00000000;
	mov.f32 	%f5189, %f5188;
	@%p746 bra 	$L__BB5_1342;
	ld.shared.v2.f32 	{%f5188, %f5189}, [%r387+90112];
$L__BB5_1342:
	// begin inline asm
	{  cvt.rn.f16.f32 %rs661, %f5188;}

	// end inline asm
	st.shared.u16 	[%r20+352], %rs661;
	// begin inline asm
	{  cvt.rn.f16.f32 %rs662, %f5189;}

	// end inline asm
	st.shared.u16 	[%r20+354], %rs662;
	setp.gt.s32 	%p747, %r386, -7425;
	mov.f32 	%f5190, 0f00000000;
	mov.f32 	%f5191, %f5190;
	@%p747 bra 	$L__BB5_1344;
	ld.shared.v2.f32 	{%f5190, %f5191}, [%r387+92160];
$L__BB5_1344:
	// begin inline asm
	{  cvt.rn.f16.f32 %rs663, %f5190;}

	// end inline asm
	st.shared.u16 	[%r20+356], %rs663;
	// begin inline asm
	{  cvt.rn.f16.f32 %rs664, %f5191;}

	// end inline asm
	st.shared.u16 	[%r20+358], %rs664;
	setp.gt.s32 	%p748, %r386, -7681;
	mov.f32 	%f5192, 0f00000000;
	mov.f32 	%f5193, %f5192;
	@%p748 bra 	$L__BB5_1346;
	ld.shared.v2.f32 	{%f5192, %f5193}, [%r387+94208];
$L__BB5_1346:
	// begin inline asm
	{  cvt.rn.f16.f32 %rs665, %f5192;}

	// end inline asm
	st.shared.u16 	[%r20+360], %rs665;
	// begin inline asm
	{  cvt.rn.f16.f32 %rs666, %f5193;}

	// end inline asm
	st.shared.u16 	[%r20+362], %rs666;
	setp.gt.s32 	%p749, %r386, -7937;
	mov.f32 	%f5194, 0f00000000;
	mov.f32 	%f5195, %f5194;
	@%p749 bra 	$L__BB5_1348;
	ld.shared.v2.f32 	{%f5194, %f5195}, [%r387+96256];
$L__BB5_1348:
	// begin inline asm
	{  cvt.rn.f16.f32 %rs667, %f5194;}

	// end inline asm
	st.shared.u16 	[%r20+364], %rs667;
	// begin inline asm
	{  cvt.rn.f16.f32 %rs668, %f5195;}

	// end inline asm
	st.shared.u16 	[%r20+366], %rs668;
	setp.gt.s32 	%p750, %r386, -8193;
	mov.f32 	%f5196, 0f00000000;
	mov.f32 	%f5197, %f5196;
	@%p750 bra 	$L__BB5_1350;
	ld.shared.v2.f32 	{%f5196, %f5197}, [%r387+98304];
$L__BB5_1350:
	// begin inline asm
	{  cvt.rn.f16.f32 %rs669, %f5196;}

	// end inline asm
	st.shared.u16 	[%r20+384], %rs669;
	// begin inline asm
	{  cvt.rn.f16.f32 %rs670, %f5197;}

	// end inline asm
	st.shared.u16 	[%r20+386], %rs670;
	setp.gt.s32 	%p751, %r386, -8449;
	mov.f32 	%f5198, 0f00000000;
	mov.f32 	%f5199, %f5198;
	@%p751 bra 	$L__BB5_1352;
	ld.shared.v2.f32 	{%f5198, %f5199}, [%r387+100352];
$L__BB5_1352:
	// begin inline asm
	{  cvt.rn.f16.f32 %rs671, %f5198;}

	// end inline asm
	st.shared.u16 	[%r20+388], %rs671;
	// begin inline asm
	{  cvt.rn.f16.f32 %rs672, %f5199;}

	// end inline asm
	st.shared.u16 	[%r20+390], %rs672;
	setp.gt.s32 	%p752, %r386, -8705;
	mov.f32 	%f5200, 0f00000000;
	mov.f32 	%f5201, %f5200;
	@%p752 bra 	$L__BB5_1354;
	ld.shared.v2.f32 	{%f5200, %f5201}, [%r387+102400];
$L__BB5_1354:
	// begin inline asm
	{  cvt.rn.f16.f32 %rs673, %f5200;}

	// end inline asm
	st.shared.u16 	[%r20+392], %rs673;
	// begin inline asm
	{  cvt.rn.f16.f32 %rs674, %f5201;}

	// end inline asm
	st.shared.u16 	[%r20+394], %rs674;
	setp.gt.s32 	%p753, %r386, -8961;
	mov.f32 	%f5202, 0f00000000;
	mov.f32 	%f5203, %f5202;
	@%p753 bra 	$L__BB5_1356;
	ld.shared.v2.f32 	{%f5202, %f5203}, [%r387+104448];
$L__BB5_1356:
	// begin inline asm
	{  cvt.rn.f16.f32 %rs675, %f5202;}

	// end inline asm
	st.shared.u16 	[%r20+396], %rs675;
	// begin inline asm
	{  cvt.rn.f16.f32 %rs676, %f5203;}

	// end inline asm
	st.shared.u16 	[%r20+398], %rs676;
	setp.gt.s32 	%p754, %r386, -9217;
	mov.f32 	%f5204, 0f00000000;
	mov.f32 	%f5205, %f5204;
	@%p754 bra 	$L__BB5_1358;
	ld.shared.v2.f32 	{%f5204, %f5205}, [%r387+106496];
$L__BB5_1358:
	// begin inline asm
	{  cvt.rn.f16.f32 %rs677, %f5204;}

	// end inline asm
	st.shared.u16 	[%r20+416], %rs677;
	// begin inline asm
	{  cvt.rn.f16.f32 %rs678, %f5205;}

	// end inline asm
	st.shared.u16 	[%r20+418], %rs678;
	setp.gt.s32 	%p755, %r386, -9473;
	mov.f32 	%f5206, 0f00000000;
	mov.f32 	%f5207, %f5206;
	@%p755 bra 	$L__BB5_1360;
	ld.shared.v2.f32 	{%f5206, %f5207}, [%r387+108544];
$L__BB5_1360:
	// begin inline asm
	{  cvt.rn.f16.f32 %rs679, %f5206;}

	// end inline asm
	st.shared.u16 	[%r20+420], %rs679;
	// begin inline asm
	{  cvt.rn.f16.f32 %rs680, %f5207;}

	// end inline asm
	st.shared.u16 	[%r20+422], %rs680;
	setp.gt.s32 	%p756, %r386, -9729;
	mov.f32 	%f5208, 0f00000000;
	mov.f32 	%f5209, %f5208;
	@%p756 bra 	$L__BB5_1362;
	ld.shared.v2.f32 	{%f5208, %f5209}, [%r387+110592];
$L__BB5_1362:
	// begin inline asm
	{  cvt.rn.f16.f32 %rs681, %f5208;}

	// end inline asm
	st.shared.u16 	[%r20+424], %rs681;
	// begin inline asm
	{  cvt.rn.f16.f32 %rs682, %f5209;}

	// end inline asm
	st.shared.u16 	[%r20+426], %rs682;
	setp.gt.s32 	%p757, %r386, -9985;
	mov.f32 	%f5210, 0f00000000;
	mov.f32 	%f5211, %f5210;
	@%p757 bra 	$L__BB5_1364;
	ld.shared.v2.f32 	{%f5210, %f5211}, [%r387+112640];
$L__BB5_1364:
	// begin inline asm
	{  cvt.rn.f16.f32 %rs683, %f5210;}

	// end inline asm
	st.shared.u16 	[%r20+428], %rs683;
	// begin inline asm
	{  cvt.rn.f16.f32 %rs684, %f5211;}

	// end inline asm
	st.shared.u16 	[%r20+430], %rs684;
	setp.gt.s32 	%p758, %r386, -10241;
	mov.f32 	%f5212, 0f00000000;
	mov.f32 	%f5213, %f5212;
	@%p758 bra 	$L__BB5_1366;
	ld.shared.v2.f32 	{%f5212, %f5213}, [%r387+114688];
$L__BB5_1366:
	// begin inline asm
	{  cvt.rn.f16.f32 %rs685, %f5212;}

	// end inline asm
	st.shared.u16 	[%r20+448], %rs685;
	// begin inline asm
	{  cvt.rn.f16.f32 %rs686, %f5213;}

	// end inline asm
	st.shared.u16 	[%r20+450], %rs686;
	setp.gt.s32 	%p759, %r386, -10497;
	mov.f32 	%f5214, 0f00000000;
	mov.f32 	%f5215, %f5214;
	@%p759 bra 	$L__BB5_1368;
	ld.shared.v2.f32 	{%f5214, %f5215}, [%r387+116736];
$L__BB5_1368:
	// begin inline asm
	{  cvt.rn.f16.f32 %rs687, %f5214;}

	// end inline asm
	st.shared.u16 	[%r20+452], %rs687;
	// begin inline asm
	{  cvt.rn.f16.f32 %rs688, %f5215;}

	// end inline asm
	st.shared.u16 	[%r20+454], %rs688;
	setp.gt.s32 	%p760, %r386, -10753;
	mov.f32 	%f5216, 0f00000000;
	mov.f32 	%f5217, %f5216;
	@%p760 bra 	$L__BB5_1370;
	ld.shared.v2.f32 	{%f5216, %f5217}, [%r387+118784];
$L__BB5_1370:
	// begin inline asm
	{  cvt.rn.f16.f32 %rs689, %f5216;}

	// end inline asm
	st.shared.u16 	[%r20+456], %rs689;
	// begin inline asm
	{  cvt.rn.f16.f32 %rs690, %f5217;}

	// end inline asm
	st.shared.u16 	[%r20+458], %rs690;
	setp.gt.s32 	%p761, %r386, -11009;
	mov.f32 	%f5218, 0f00000000;
	mov.f32 	%f5219, %f5218;
	@%p761 bra 	$L__BB5_1372;
	ld.shared.v2.f32 	{%f5218, %f5219}, [%r387+120832];
$L__BB5_1372:
	// begin inline asm
	{  cvt.rn.f16.f32 %rs691, %f5218;}

	// end inline asm
	st.shared.u16 	[%r20+460], %rs691;
	// begin inline asm
	{  cvt.rn.f16.f32 %rs692, %f5219;}

	// end inline asm
	st.shared.u16 	[%r20+462], %rs692;
	setp.gt.s32 	%p762, %r386, -11265;
	mov.f32 	%f5220, 0f00000000;
	mov.f32 	%f5221, %f5220;
	@%p762 bra 	$L__BB5_1374;
	ld.shared.v2.f32 	{%f5220, %f5221}, [%r387+122880];
$L__BB5_1374:
	// begin inline asm
	{  cvt.rn.f16.f32 %rs693, %f5220;}

	// end inline asm
	st.shared.u16 	[%r20+480], %rs693;
	// begin inline asm
	{  cvt.rn.f16.f32 %rs694, %f5221;}

	// end inline asm
	st.shared.u16 	[%r20+482], %rs694;
	setp.gt.s32 	%p763, %r386, -11521;
	mov.f32 	%f5222, 0f00000000;
	mov.f32 	%f5223, %f5222;
	@%p763 bra 	$L__BB5_1376;
	ld.shared.v2.f32 	{%f5222, %f5223}, [%r387+124928];
$L__BB5_1376:
	// begin inline asm
	{  cvt.rn.f16.f32 %rs695, %f5222;}

	// end inline asm
	st.shared.u16 	[%r20+484], %rs695;
	// begin inline asm
	{  cvt.rn.f16.f32 %rs696, %f5223;}

	// end inline asm
	st.shared.u16 	[%r20+486], %rs696;
	setp.gt.s32 	%p764, %r386, -11777;
	mov.f32 	%f5224, 0f00000000;
	mov.f32 	%f5225, %f5224;
	@%p764 bra 	$L__BB5_1378;
	ld.shared.v2.f32 	{%f5224, %f5225}, [%r387+126976];
$L__BB5_1378:
	// begin inline asm
	{  cvt.rn.f16.f32 %rs697, %f5224;}

	// end inline asm
	st.shared.u16 	[%r20+488], %rs697;
	// begin inline asm
	{  cvt.rn.f16.f32 %rs698, %f5225;}

	// end inline asm
	st.shared.u16 	[%r20+490], %rs698;
	setp.gt.s32 	%p765, %r386, -12033;
	mov.f32 	%f5226, 0f00000000;
	mov.f32 	%f5227, %f5226;
	@%p765 bra 	$L__BB5_1380;
	ld.shared.v2.f32 	{%f5226, %f5227}, [%r387+129024];
$L__BB5_1380:
	// begin inline asm
	{  cvt.rn.f16.f32 %rs699, %f5226;}

	// end inline asm
	st.shared.u16 	[%r20+492], %rs699;
	// begin inline asm
	{  cvt.rn.f16.f32 %rs700, %f5227;}

	// end inline asm
	st.shared.u16 	[%r20+494], %rs700;
	or.b32  	%r388, %r385, 512;
	mov.b32 	%r1775, 0;
$L__BB5_1381:
	mul.lo.s32 	%r390, %r385, %r1775;
	and.b32  	%r1305, %r390, 1023;
	cvt.rn.f32.u32 	%f3776, %r1305;
	mul.f32 	%f3777, %f3776, 0fC0C90FDB;
	mul.f32 	%f1401, %f3777, 0f3A800000;
	mul.f32 	%f3778, %f1401, 0f3F22F983;
	cvt.rni.s32.f32 	%r1783, %f3778;
	cvt.rn.f32.s32 	%f3779, %r1783;
	fma.rn.f32 	%f3780, %f3779, 0fBFC90FDA, %f1401;
	fma.rn.f32 	%f3781, %f3779, 0fB3A22168, %f3780;
	fma.rn.f32 	%f5229, %f3779, 0fA7C234C5, %f3781;
	abs.f32 	%f1403, %f1401;
	setp.ltu.f32 	%p766, %f1403, 0f47CE4780;
	mov.u32 	%r1779, %r1783;
	mov.f32 	%f5228, %f5229;
	@%p766 bra 	$L__BB5_1389;
	setp.eq.f32 	%p767, %f1403, 0f7F800000;
	@%p767 bra 	$L__BB5_1388;
	mov.b32 	%r392, %f1401;
	shl.b32 	%r1307, %r392, 8;
	or.b32  	%r393, %r1307, -2147483648;
	mov.b64 	%rd614, 0;
	mov.b32 	%r1776, 0;
$L__BB5_1384:
	.pragma "nounroll";
	mul.wide.u32 	%rd407, %r1776, 4;
	mov.u64 	%rd408, __cudart_i2opi_f;
	add.s64 	%rd409, %rd408, %rd407;
	ld.global.nc.u32 	%r1308, [%rd409];
	mad.wide.u32 	%rd410, %r1308, %r393, %rd614;
	shr.u64 	%rd614, %rd410, 32;
	add.s64 	%rd411, %rd3, %rd407;
	st.local.u32 	[%rd411], %rd410;
	add.s32 	%r1776, %r1776, 1;
	setp.ne.s32 	%p768, %r1776, 6;
	@%p768 bra 	$L__BB5_1384;
	shr.u32 	%r1309, %r392, 23;
	st.local.u32 	[%rd3+24], %rd614;
	and.b32  	%r396, %r1309, 31;
	and.b32  	%r1310, %r1309, 224;
	add.s32 	%r1311, %r1310, -128;
	shr.u32 	%r1312, %r1311, 5;
	mul.wide.u32 	%rd412, %r1312, 4;
	sub.s64 	%rd78, %rd3, %rd412;
	ld.local.u32 	%r1777, [%rd78+24];
	ld.local.u32 	%r1778, [%rd78+20];
	setp.eq.s32 	%p769, %r396, 0;
	@%p769 bra 	$L__BB5_1387;
	shf.l.wrap.b32 	%r1777, %r1778, %r1777, %r396;
	ld.local.u32 	%r1313, [%rd78+16];
	shf.l.wrap.b32 	%r1778, %r1313, %r1778, %r396;
$L__BB5_1387:
	shr.u32 	%r1314, %r1777, 30;
	shf.l.wrap.b32 	%r1315, %r1778, %r1777, 2;
	shl.b32 	%r1316, %r1778, 2;
	shr.s32 	%r1317, %r1315, 31;
	sub.s32 	%r1779, %r1317, %r1314;
	xor.b32  	%r1318, %r1317, %r1315;
	xor.b32  	%r1319, %r1317, %r1316;
	cvt.u64.u32 	%rd413, %r1318;
	shl.b64 	%rd414, %rd413, 32;
	cvt.u64.u32 	%rd415, %r1319;
	or.b64  	%rd416, %rd414, %rd415;
	cvt.rn.f64.s64 	%fd49, %rd416;
	mul.f64 	%fd50, %fd49, 0d3BF921FB54442D19;
	cvt.rn.f32.f64 	%f3782, %fd50;
	neg.f32 	%f3783, %f3782;
	setp.lt.s32 	%p770, %r1315, 0;
	selp.f32 	%f5228, %f3782, %f3783, %p770;
	bra.uni 	$L__BB5_1389;
$L__BB5_1388:
	mov.f32 	%f3784, 0f00000000;
	mul.rn.f32 	%f5228, %f1401, %f3784;
	mov.b32 	%r1779, 0;
$L__BB5_1389:
	setp.ltu.f32 	%p771, %f1403, 0f47CE4780;
	add.s32 	%r1321, %r1779, 1;
	mul.rn.f32 	%f3785, %f5228, %f5228;
	and.b32  	%r1322, %r1779, 1;
	setp.eq.b32 	%p772, %r1322, 1;
	selp.f32 	%f3786, %f5228, 0f3F800000, %p772;
	fma.rn.f32 	%f3787, %f3785, %f3786, 0f00000000;
	fma.rn.f32 	%f3788, %f3785, 0f37CBAC00, 0fBAB607ED;
	selp.f32 	%f3789, 0fB94D4153, %f3788, %p772;
	selp.f32 	%f3790, 0f3C0885E4, 0f3D2AAABB, %p772;
	fma.rn.f32 	%f3791, %f3789, %f3785, %f3790;
	selp.f32 	%f3792, 0fBE2AAAA8, 0fBEFFFFFF, %p772;
	fma.rn.f32 	%f3793, %f3791, %f3785, %f3792;
	fma.rn.f32 	%f3794, %f3793, %f3787, %f3786;
	and.b32  	%r1323, %r1321, 2;
	setp.eq.s32 	%p773, %r1323, 0;
	mov.f32 	%f3795, 0f00000000;
	sub.f32 	%f3796, %f3795, %f3794;
	selp.f32 	%f1407, %f3794, %f3796, %p773;
	@%p771 bra 	$L__BB5_1397;
	setp.eq.f32 	%p774, %f1403, 0f7F800000;
	@%p774 bra 	$L__BB5_1396;
	mov.b32 	%r405, %f1401;
	shl.b32 	%r1325, %r405, 8;
	or.b32  	%r406, %r1325, -2147483648;
	mov.b64 	%rd615, 0;
	mov.b32 	%r1780, 0;
$L__BB5_1392:
	.pragma "nounroll";
	mul.wide.u32 	%rd418, %r1780, 4;
	mov.u64 	%rd419, __cudart_i2opi_f;
	add.s64 	%rd420, %rd419, %rd418;
	ld.global.nc.u32 	%r1326, [%rd420];
	mad.wide.u32 	%rd421, %r1326, %r406, %rd615;
	shr.u64 	%rd615, %rd421, 32;
	add.s64 	%rd422, %rd2, %rd418;
	st.local.u32 	[%rd422], %rd421;
	add.s32 	%r1780, %r1780, 1;
	setp.ne.s32 	%p775, %r1780, 6;
	@%p775 bra 	$L__BB5_1392;
	shr.u32 	%r1327, %r405, 23;
	st.local.u32 	[%rd2+24], %rd615;
	and.b32  	%r409, %r1327, 31;
	and.b32  	%r1328, %r1327, 224;
	add.s32 	%r1329, %r1328, -128;
	shr.u32 	%r1330, %r1329, 5;
	mul.wide.u32 	%rd423, %r1330, 4;
	sub.s64 	%rd81, %rd2, %rd423;
	ld.local.u32 	%r1781, [%rd81+24];
	ld.local.u32 	%r1782, [%rd81+20];
	setp.eq.s32 	%p776, %r409, 0;
	@%p776 bra 	$L__BB5_1395;
	shf.l.wrap.b32 	%r1781, %r1782, %r1781, %r409;
	ld.local.u32 	%r1331, [%rd81+16];
	shf.l.wrap.b32 	%r1782, %r1331, %r1782, %r409;
$L__BB5_1395:
	shr.u32 	%r1332, %r1781, 30;
	shf.l.wrap.b32 	%r1333, %r1782, %r1781, 2;
	shl.b32 	%r1334, %r1782, 2;
	shr.s32 	%r1335, %r1333, 31;
	sub.s32 	%r1783, %r1335, %r1332;
	xor.b32  	%r1336, %r1335, %r1333;
	xor.b32  	%r1337, %r1335, %r1334;
	cvt.u64.u32 	%rd424, %r1336;
	shl.b64 	%rd425, %rd424, 32;
	cvt.u64.u32 	%rd426, %r1337;
	or.b64  	%rd427, %rd425, %rd426;
	cvt.rn.f64.s64 	%fd51, %rd427;
	mul.f64 	%fd52, %fd51, 0d3BF921FB54442D19;
	cvt.rn.f32.f64 	%f3797, %fd52;
	neg.f32 	%f3798, %f3797;
	setp.lt.s32 	%p777, %r1333, 0;
	selp.f32 	%f5229, %f3797, %f3798, %p777;
	bra.uni 	$L__BB5_1397;
$L__BB5_1396:
	mov.f32 	%f3799, 0f00000000;
	mul.rn.f32 	%f5229, %f1401, %f3799;
	mov.b32 	%r1783, 0;
$L__BB5_1397:
	mul.rn.f32 	%f3803, %f5229, %f5229;
	and.b32  	%r1339, %r1783, 1;
	setp.eq.b32 	%p778, %r1339, 1;
	selp.f32 	%f3804, 0f3F800000, %f5229, %p778;
	fma.rn.f32 	%f3805, %f3803, %f3804, 0f00000000;
	fma.rn.f32 	%f3806, %f3803, 0f37CBAC00, 0fBAB607ED;
	selp.f32 	%f3807, %f3806, 0fB94D4153, %p778;
	selp.f32 	%f3808, 0f3D2AAABB, 0f3C0885E4, %p778;
	fma.rn.f32 	%f3809, %f3807, %f3803, %f3808;
	selp.f32 	%f3810, 0fBEFFFFFF, 0fBE2AAAA8, %p778;
	fma.rn.f32 	%f3811, %f3809, %f3803, %f3810;
	fma.rn.f32 	%f3812, %f3811, %f3805, %f3804;
	and.b32  	%r1340, %r1783, 2;
	setp.eq.s32 	%p779, %r1340, 0;
	mov.f32 	%f3813, 0f00000000;
	sub.f32 	%f3814, %f3813, %f3812;
	selp.f32 	%f3801, %f3812, %f3814, %p779;
	// begin inline asm
	{  cvt.rn.f16.f32 %rs701, %f1407;}

	// end inline asm
	shl.b32 	%r1341, %r1775, 6;
	add.s32 	%r418, %r26, %r1341;
	st.shared.u16 	[%r418], %rs701;
	// begin inline asm
	{  cvt.rn.f16.f32 %rs702, %f3801;}

	// end inline asm
	st.shared.u16 	[%r418+2], %rs702;
	neg.f32 	%f3802, %f3801;
	// begin inline asm
	{  cvt.rn.f16.f32 %rs703, %f3802;}

	// end inline asm
	st.shared.u16 	[%r418+32], %rs703;
	st.shared.u16 	[%r418+34], %rs701;
	shl.b32 	%r1342, %r1775, 8;
	add.s32 	%r419, %r390, %r1342;
	and.b32  	%r1343, %r419, 1023;
	cvt.rn.f32.u32 	%f3815, %r1343;
	mul.f32 	%f3816, %f3815, 0fC0C90FDB;
	mul.f32 	%f1411, %f3816, 0f3A800000;
	mul.f32 	%f3817, %f1411, 0f3F22F983;
	cvt.rni.s32.f32 	%r1791, %f3817;
	cvt.rn.f32.s32 	%f3818, %r1791;
	fma.rn.f32 	%f3819, %f3818, 0fBFC90FDA, %f1411;
	fma.rn.f32 	%f3820, %f3818, 0fB3A22168, %f3819;
	fma.rn.f32 	%f5231, %f3818, 0fA7C234C5, %f3820;
	abs.f32 	%f1413, %f1411;
	setp.ltu.f32 	%p780, %f1413, 0f47CE4780;
	mov.u32 	%r1787, %r1791;
	mov.f32 	%f5230, %f5231;
	@%p780 bra 	$L__BB5_1405;
	setp.eq.f32 	%p781, %f1413, 0f7F800000;
	@%p781 bra 	$L__BB5_1404;
	mov.b32 	%r421, %f1411;
	shl.b32 	%r1345, %r421, 8;
	or.b32  	%r422, %r1345, -2147483648;
	mov.b64 	%rd616, 0;
	mov.b32 	%r1784, 0;
$L__BB5_1400:
	.pragma "nounroll";
	mul.wide.u32 	%rd429, %r1784, 4;
	mov.u64 	%rd430, __cudart_i2opi_f;
	add.s64 	%rd431, %rd430, %rd429;
	ld.global.nc.u32 	%r1346, [%rd431];
	mad.wide.u32 	%rd432, %r1346, %r422, %rd616;
	shr.u64 	%rd616, %rd432, 32;
	add.s64 	%rd433, %rd3, %rd429;
	st.local.u32 	[%rd433], %rd432;
	add.s32 	%r1784, %r1784, 1;
	setp.ne.s32 	%p782, %r1784, 6;
	@%p782 bra 	$L__BB5_1400;
	shr.u32 	%r1347, %r421, 23;
	st.local.u32 	[%rd3+24], %rd616;
	and.b32  	%r425, %r1347, 31;
	and.b32  	%r1348, %r1347, 224;
	add.s32 	%r1349, %r1348, -128;
	shr.u32 	%r1350, %r1349, 5;
	mul.wide.u32 	%rd434, %r1350, 4;
	sub.s64 	%rd84, %rd3, %rd434;
	ld.local.u32 	%r1785, [%rd84+24];
	ld.local.u32 	%r1786, [%rd84+20];
	setp.eq.s32 	%p783, %r425, 0;
	@%p783 bra 	$L__BB5_1403;
	shf.l.wrap.b32 	%r1785, %r1786, %r1785, %r425;
	ld.local.u32 	%r1351, [%rd84+16];
	shf.l.wrap.b32 	%r1786, %r1351, %r1786, %r425;
$L__BB5_1403:
	shr.u32 	%r1352, %r1785, 30;
	shf.l.wrap.b32 	%r1353, %r1786, %r1785, 2;
	shl.b32 	%r1354, %r1786, 2;
	shr.s32 	%r1355, %r1353, 31;
	sub.s32 	%r1787, %r1355, %r1352;
	xor.b32  	%r1356, %r1355, %r1353;
	xor.b32  	%r1357, %r1355, %r1354;
	cvt.u64.u32 	%rd435, %r1356;
	shl.b64 	%rd436, %rd435, 32;
	cvt.u64.u32 	%rd437, %r1357;
	or.b64  	%rd438, %rd436, %rd437;
	cvt.rn.f64.s64 	%fd53, %rd438;
	mul.f64 	%fd54, %fd53, 0d3BF921FB54442D19;
	cvt.rn.f32.f64 	%f3821, %fd54;
	neg.f32 	%f3822, %f3821;
	setp.lt.s32 	%p784, %r1353, 0;
	selp.f32 	%f5230, %f3821, %f3822, %p784;
	bra.uni 	$L__BB5_1405;
$L__BB5_1404:
	mov.f32 	%f3823, 0f00000000;
	mul.rn.f32 	%f5230, %f1411, %f3823;
	mov.b32 	%r1787, 0;
$L__BB5_1405:
	setp.ltu.f32 	%p785, %f1413, 0f47CE4780;
	add.s32 	%r1359, %r1787, 1;
	mul.rn.f32 	%f3824, %f5230, %f5230;
	and.b32  	%r1360, %r1787, 1;
	setp.eq.b32 	%p786, %r1360, 1;
	selp.f32 	%f3825, %f5230, 0f3F800000, %p786;
	fma.rn.f32 	%f3826, %f3824, %f3825, 0f00000000;
	fma.rn.f32 	%f3827, %f3824, 0f37CBAC00, 0fBAB607ED;
	selp.f32 	%f3828, 0fB94D4153, %f3827, %p786;
	selp.f32 	%f3829, 0f3C0885E4, 0f3D2AAABB, %p786;
	fma.rn.f32 	%f3830, %f3828, %f3824, %f3829;
	selp.f32 	%f3831, 0fBE2AAAA8, 0fBEFFFFFF, %p786;
	fma.rn.f32 	%f3832, %f3830, %f3824, %f3831;
	fma.rn.f32 	%f3833, %f3832, %f3826, %f3825;
	and.b32  	%r1361, %r1359, 2;
	setp.eq.s32 	%p787, %r1361, 0;
	mov.f32 	%f3834, 0f00000000;
	sub.f32 	%f3835, %f3834, %f3833;
	selp.f32 	%f1417, %f3833, %f3835, %p787;
	@%p785 bra 	$L__BB5_1413;
	setp.eq.f32 	%p788, %f1413, 0f7F800000;
	@%p788 bra 	$L__BB5_1412;
	mov.b32 	%r434, %f1411;
	shl.b32 	%r1363, %r434, 8;
	or.b32  	%r435, %r1363, -2147483648;
	mov.b64 	%rd617, 0;
	mov.b32 	%r1788, 0;
$L__BB5_1408:
	.pragma "nounroll";
	mul.wide.u32 	%rd440, %r1788, 4;
	mov.u64 	%rd441, __cudart_i2opi_f;
	add.s64 	%rd442, %rd441, %rd440;
	ld.global.nc.u32 	%r1364, [%rd442];
	mad.wide.u32 	%rd443, %r1364, %r435, %rd617;
	shr.u64 	%rd617, %rd443, 32;
	add.s64 	%rd444, %rd2, %rd440;
	st.local.u32 	[%rd444], %rd443;
	add.s32 	%r1788, %r1788, 1;
	setp.ne.s32 	%p789, %r1788, 6;
	@%p789 bra 	$L__BB5_1408;
	shr.u32 	%r1365, %r434, 23;
	st.local.u32 	[%rd2+24], %rd617;
	and.b32  	%r438, %r1365, 31;
	and.b32  	%r1366, %r1365, 224;
	add.s32 	%r1367, %r1366, -128;
	shr.u32 	%r1368, %r1367, 5;
	mul.wide.u32 	%rd445, %r1368, 4;
	sub.s64 	%rd87, %rd2, %rd445;
	ld.local.u32 	%r1789, [%rd87+24];
	ld.local.u32 	%r1790, [%rd87+20];
	setp.eq.s32 	%p790, %r438, 0;
	@%p790 bra 	$L__BB5_1411;
	shf.l.wrap.b32 	%r1789, %r1790, %r1789, %r438;
	ld.local.u32 	%r1369, [%rd87+16];
	shf.l.wrap.b32 	%r1790, %r1369, %r1790, %r438;
$L__BB5_1411:
	shr.u32 	%r1370, %r1789, 30;
	shf.l.wrap.b32 	%r1371, %r1790, %r1789, 2;
	shl.b32 	%r1372, %r1790, 2;
	shr.s32 	%r1373, %r1371, 31;
	sub.s32 	%r1791, %r1373, %r1370;
	xor.b32  	%r1374, %r1373, %r1371;
	xor.b32  	%r1375, %r1373, %r1372;
	cvt.u64.u32 	%rd446, %r1374;
	shl.b64 	%rd447, %rd446, 32;
	cvt.u64.u32 	%rd448, %r1375;
	or.b64  	%rd449, %rd447, %rd448;
	cvt.rn.f64.s64 	%fd55, %rd449;
	mul.f64 	%fd56, %fd55, 0d3BF921FB54442D19;
	cvt.rn.f32.f64 	%f3836, %fd56;
	neg.f32 	%f3837, %f3836;
	setp.lt.s32 	%p791, %r1371, 0;
	selp.f32 	%f5231, %f3836, %f3837, %p791;
	bra.uni 	$L__BB5_1413;
$L__BB5_1412:
	mov.f32 	%f3838, 0f00000000;
	mul.rn.f32 	%f5231, %f1411, %f3838;
	mov.b32 	%r1791, 0;
$L__BB5_1413:
	mul.rn.f32 	%f3842, %f5231, %f5231;
	and.b32  	%r1377, %r1791, 1;
	setp.eq.b32 	%p792, %r1377, 1;
	selp.f32 	%f3843, 0f3F800000, %f5231, %p792;
	fma.rn.f32 	%f3844, %f3842, %f3843, 0f00000000;
	fma.rn.f32 	%f3845, %f3842, 0f37CBAC00, 0fBAB607ED;
	selp.f32 	%f3846, %f3845, 0fB94D4153, %p792;
	selp.f32 	%f3847, 0f3D2AAABB, 0f3C0885E4, %p792;
	fma.rn.f32 	%f3848, %f3846, %f3842, %f3847;
	selp.f32 	%f3849, 0fBEFFFFFF, 0fBE2AAAA8, %p792;
	fma.rn.f32 	%f3850, %f3848, %f3842, %f3849;
	fma.rn.f32 	%f3851, %f3850, %f3844, %f3843;
	and.b32  	%r1378, %r1791, 2;
	setp.eq.s32 	%p793, %r1378, 0;
	mov.f32 	%f3852, 0f00000000;
	sub.f32 	%f3853, %f3852, %f3851;
	selp.f32 	%f3840, %f3851, %f3853, %p793;
	// begin inline asm
	{  cvt.rn.f16.f32 %rs704, %f1417;}

	// end inline asm
	st.shared.u16 	[%r418+4], %rs704;
	// begin inline asm
	{  cvt.rn.f16.f32 %rs705, %f3840;}

	// end inline asm
	st.shared.u16 	[%r418+6], %rs705;
	neg.f32 	%f3841, %f3840;
	// begin inline asm
	{  cvt.rn.f16.f32 %rs706, %f3841;}

	// end inline asm
	st.shared.u16 	[%r418+36], %rs706;
	st.shared.u16 	[%r418+38], %rs704;
	mul.lo.s32 	%r1379, %r388, %r1775;
	and.b32  	%r1380, %r1379, 1023;
	cvt.rn.f32.u32 	%f3854, %r1380;
	mul.f32 	%f3855, %f3854, 0fC0C90FDB;
	mul.f32 	%f1421, %f3855, 0f3A800000;
	mul.f32 	%f3856, %f1421, 0f3F22F983;
	cvt.rni.s32.f32 	%r1799, %f3856;
	cvt.rn.f32.s32 	%f3857, %r1799;
	fma.rn.f32 	%f3858, %f3857, 0fBFC90FDA, %f1421;
	fma.rn.f32 	%f3859, %f3857, 0fB3A22168, %f3858;
	fma.rn.f32 	%f5233, %f3857, 0fA7C234C5, %f3859;
	abs.f32 	%f1423, %f1421;
	setp.ltu.f32 	%p794, %f1423, 0f47CE4780;
	mov.u32 	%r1795, %r1799;
	mov.f32 	%f5232, %f5233;
	@%p794 bra 	$L__BB5_1421;
	setp.eq.f32 	%p795, %f1423, 0f7F800000;
	@%p795 bra 	$L__BB5_1420;
	mov.b32 	%r448, %f1421;
	shl.b32 	%r1382, %r448, 8;
	or.b32  	%r449, %r1382, -2147483648;
	mov.b64 	%rd618, 0;
	mov.b32 	%r1792, 0;
$L__BB5_1416:
	.pragma "nounroll";
	mul.wide.u32 	%rd451, %r1792, 4;
	mov.u64 	%rd452, __cudart_i2opi_f;
	add.s64 	%rd453, %rd452, %rd451;
	ld.global.nc.u32 	%r1383, [%rd453];
	mad.wide.u32 	%rd454, %r1383, %r449, %rd618;
	shr.u64 	%rd618, %rd454, 32;
	add.s64 	%rd455, %rd3, %rd451;
	st.local.u32 	[%rd455], %rd454;
	add.s32 	%r1792, %r1792, 1;
	setp.ne.s32 	%p796, %r1792, 6;
	@%p796 bra 	$L__BB5_1416;
	shr.u32 	%r1384, %r448, 23;
	st.local.u32 	[%rd3+24], %rd618;
	and.b32  	%r452, %r1384, 31;
	and.b32  	%r1385, %r1384, 224;
	add.s32 	%r1386, %r1385, -128;
	shr.u32 	%r1387, %r1386, 5;
	mul.wide.u32 	%rd456, %r1387, 4;
	sub.s64 	%rd90, %rd3, %rd456;
	ld.local.u32 	%r1793, [%rd90+24];
	ld.local.u32 	%r1794, [%rd90+20];
	setp.eq.s32 	%p797, %r452, 0;
	@%p797 bra 	$L__BB5_1419;
	shf.l.wrap.b32 	%r1793, %r1794, %r1793, %r452;
	ld.local.u32 	%r1388, [%rd90+16];
	shf.l.wrap.b32 	%r1794, %r1388, %r1794, %r452;
$L__BB5_1419:
	shr.u32 	%r1389, %r1793, 30;
	shf.l.wrap.b32 	%r1390, %r1794, %r1793, 2;
	shl.b32 	%r1391, %r1794, 2;
	shr.s32 	%r1392, %r1390, 31;
	sub.s32 	%r1795, %r1392, %r1389;
	xor.b32  	%r1393, %r1392, %r1390;
	xor.b32  	%r1394, %r1392, %r1391;
	cvt.u64.u32 	%rd457, %r1393;
	shl.b64 	%rd458, %rd457, 32;
	cvt.u64.u32 	%rd459, %r1394;
	or.b64  	%rd460, %rd458, %rd459;
	cvt.rn.f64.s64 	%fd57, %rd460;
	mul.f64 	%fd58, %fd57, 0d3BF921FB54442D19;
	cvt.rn.f32.f64 	%f3860, %fd58;
	neg.f32 	%f3861, %f3860;
	setp.lt.s32 	%p798, %r1390, 0;
	selp.f32 	%f5232, %f3860, %f3861, %p798;
	bra.uni 	$L__BB5_1421;
$L__BB5_1420:
	mov.f32 	%f3862, 0f00000000;
	mul.rn.f32 	%f5232, %f1421, %f3862;
	mov.b32 	%r1795, 0;
$L__BB5_1421:
	setp.ltu.f32 	%p799, %f1423, 0f47CE4780;
	add.s32 	%r1396, %r1795, 1;
	mul.rn.f32 	%f3863, %f5232, %f5232;
	and.b32  	%r1397, %r1795, 1;
	setp.eq.b32 	%p800, %r1397, 1;
	selp.f32 	%f3864, %f5232, 0f3F800000, %p800;
	fma.rn.f32 	%f3865, %f3863, %f3864, 0f00000000;
	fma.rn.f32 	%f3866, %f3863, 0f37CBAC00, 0fBAB607ED;
	selp.f32 	%f3867, 0fB94D4153, %f3866, %p800;
	selp.f32 	%f3868, 0f3C0885E4, 0f3D2AAABB, %p800;
	fma.rn.f32 	%f3869, %f3867, %f3863, %f3868;
	selp.f32 	%f3870, 0fBE2AAAA8, 0fBEFFFFFF, %p800;
	fma.rn.f32 	%f3871, %f3869, %f3863, %f3870;
	fma.rn.f32 	%f3872, %f3871, %f3865, %f3864;
	and.b32  	%r1398, %r1396, 2;
	setp.eq.s32 	%p801, %r1398, 0;
	mov.f32 	%f3873, 0f00000000;
	sub.f32 	%f3874, %f3873, %f3872;
	selp.f32 	%f1427, %f3872, %f3874, %p801;
	@%p799 bra 	$L__BB5_1429;
	setp.eq.f32 	%p802, %f1423, 0f7F800000;
	@%p802 bra 	$L__BB5_1428;
	mov.b32 	%r461, %f1421;
	shl.b32 	%r1400, %r461, 8;
	or.b32  	%r462, %r1400, -2147483648;
	mov.b64 	%rd619, 0;
	mov.b32 	%r1796, 0;
$L__BB5_1424:
	.pragma "nounroll";
	mul.wide.u32 	%rd462, %r1796, 4;
	mov.u64 	%rd463, __cudart_i2opi_f;
	add.s64 	%rd464, %rd463, %rd462;
	ld.global.nc.u32 	%r1401, [%rd464];
	mad.wide.u32 	%rd465, %r1401, %r462, %rd619;
	shr.u64 	%rd619, %rd465, 32;
	add.s64 	%rd466, %rd2, %rd462;
	st.local.u32 	[%rd466], %rd465;
	add.s32 	%r1796, %r1796, 1;
	setp.ne.s32 	%p803, %r1796, 6;
	@%p803 bra 	$L__BB5_1424;
	shr.u32 	%r1402, %r461, 23;
	st.local.u32 	[%rd2+24], %rd619;
	and.b32  	%r465, %r1402, 31;
	and.b32  	%r1403, %r1402, 224;
	add.s32 	%r1404, %r1403, -128;
	shr.u32 	%r1405, %r1404, 5;
	mul.wide.u32 	%rd467, %r1405, 4;
	sub.s64 	%rd93, %rd2, %rd467;
	ld.local.u32 	%r1797, [%rd93+24];
	ld.local.u32 	%r1798, [%rd93+20];
	setp.eq.s32 	%p804, %r465, 0;
	@%p804 bra 	$L__BB5_1427;
	shf.l.wrap.b32 	%r1797, %r1798, %r1797, %r465;
	ld.local.u32 	%r1406, [%rd93+16];
	shf.l.wrap.b32 	%r1798, %r1406, %r1798, %r465;
$L__BB5_1427:
	shr.u32 	%r1407, %r1797, 30;
	shf.l.wrap.b32 	%r1408, %r1798, %r1797, 2;
	shl.b32 	%r1409, %r1798, 2;
	shr.s32 	%r1410, %r1408, 31;
	sub.s32 	%r1799, %r1410, %r1407;
	xor.b32  	%r1411, %r1410, %r1408;
	xor.b32  	%r1412, %r1410, %r1409;
	cvt.u64.u32 	%rd468, %r1411;
	shl.b64 	%rd469, %rd468, 32;
	cvt.u64.u32 	%rd470, %r1412;
	or.b64  	%rd471, %rd469, %rd470;
	cvt.rn.f64.s64 	%fd59, %rd471;
	mul.f64 	%fd60, %fd59, 0d3BF921FB54442D19;
	cvt.rn.f32.f64 	%f3875, %fd60;
	neg.f32 	%f3876, %f3875;
	setp.lt.s32 	%p805, %r1408, 0;
	selp.f32 	%f5233, %f3875, %f3876, %p805;
	bra.uni 	$L__BB5_1429;
$L__BB5_1428:
	mov.f32 	%f3877, 0f00000000;
	mul.rn.f32 	%f5233, %f1421, %f3877;
	mov.b32 	%r1799, 0;
$L__BB5_1429:
	mul.rn.f32 	%f3881, %f5233, %f5233;
	and.b32  	%r1414, %r1799, 1;
	setp.eq.b32 	%p806, %r1414, 1;
	selp.f32 	%f3882, 0f3F800000, %f5233, %p806;
	fma.rn.f32 	%f3883, %f3881, %f3882, 0f00000000;
	fma.rn.f32 	%f3884, %f3881, 0f37CBAC00, 0fBAB607ED;
	selp.f32 	%f3885, %f3884, 0fB94D4153, %p806;
	selp.f32 	%f3886, 0f3D2AAABB, 0f3C0885E4, %p806;
	fma.rn.f32 	%f3887, %f3885, %f3881, %f3886;
	selp.f32 	%f3888, 0fBEFFFFFF, 0fBE2AAAA8, %p806;
	fma.rn.f32 	%f3889, %f3887, %f3881, %f3888;
	fma.rn.f32 	%f3890, %f3889, %f3883, %f3882;
	and.b32  	%r1415, %r1799, 2;
	setp.eq.s32 	%p807, %r1415, 0;
	mov.f32 	%f3891, 0f00000000;
	sub.f32 	%f3892, %f3891, %f3890;
	selp.f32 	%f3879, %f3890, %f3892, %p807;
	// begin inline asm
	{  cvt.rn.f16.f32 %rs707, %f1427;}

	// end inline asm
	st.shared.u16 	[%r418+8], %rs707;
	// begin inline asm
	{  cvt.rn.f16.f32 %rs708, %f3879;}

	// end inline asm
	st.shared.u16 	[%r418+10], %rs708;
	neg.f32 	%f3880, %f3879;
	// begin inline asm
	{  cvt.rn.f16.f32 %rs709, %f3880;}

	// end inline asm
	st.shared.u16 	[%r418+40], %rs709;
	st.shared.u16 	[%r418+42], %rs707;
	shl.b32 	%r1416, %r1775, 9;
	add.s32 	%r1417, %r419, %r1416;
	and.b32  	%r1418, %r1417, 1023;
	cvt.rn.f32.u32 	%f3893, %r1418;
	mul.f32 	%f3894, %f3893, 0fC0C90FDB;
	mul.f32 	%f1431, %f3894, 0f3A800000;
	mul.f32 	%f3895, %f1431, 0f3F22F983;
	cvt.rni.s32.f32 	%r1807, %f3895;
	cvt.rn.f32.s32 	%f3896, %r1807;
	fma.rn.f32 	%f3897, %f3896, 0fBFC90FDA, %f1431;
	fma.rn.f32 	%f3898, %f3896, 0fB3A22168, %f3897;
	fma.rn.f32 	%f5235, %f3896, 0fA7C234C5, %f3898;
	abs.f32 	%f1433, %f1431;
	setp.ltu.f32 	%p808, %f1433, 0f47CE4780;
	mov.u32 	%r1803, %r1807;
	mov.f32 	%f5234, %f5235;
	@%p808 bra 	$L__BB5_1437;
	setp.eq.f32 	%p809, %f1433, 0f7F800000;
	@%p809 bra 	$L__BB5_1436;
	mov.b32 	%r475, %f1431;
	shl.b32 	%r1420, %r475, 8;
	or.b32  	%r476, %r1420, -2147483648;
	mov.b64 	%rd620, 0;
	mov.b32 	%r1800, 0;
$L__BB5_1432:
	.pragma "nounroll";
	mul.wide.u32 	%rd473, %r1800, 4;
	mov.u64 	%rd474, __cudart_i2opi_f;
	add.s64 	%rd475, %rd474, %rd473;
	ld.global.nc.u32 	%r1421, [%rd475];
	mad.wide.u32 	%rd476, %r1421, %r476, %rd620;
	shr.u64 	%rd620, %rd476, 32;
	add.s64 	%rd477, %rd3, %rd473;
	st.local.u32 	[%rd477], %rd476;
	add.s32 	%r1800, %r1800, 1;
	setp.ne.s32 	%p810, %r1800, 6;
	@%p810 bra 	$L__BB5_1432;
	shr.u32 	%r1422, %r475, 23;
	st.local.u32 	[%rd3+24], %rd620;
	and.b32  	%r479, %r1422, 31;
	and.b32  	%r1423, %r1422, 224;
	add.s32 	%r1424, %r1423, -128;
	shr.u32 	%r1425, %r1424, 5;
	mul.wide.u32 	%rd478, %r1425, 4;
	sub.s64 	%rd96, %rd3, %rd478;
	ld.local.u32 	%r1801, [%rd96+24];
	ld.local.u32 	%r1802, [%rd96+20];
	setp.eq.s32 	%p811, %r479, 0;
	@%p811 bra 	$L__BB5_1435;
	shf.l.wrap.b32 	%r1801, %r1802, %r1801, %r479;
	ld.local.u32 	%r1426, [%rd96+16];
	shf.l.wrap.b32 	%r1802, %r1426, %r1802, %r479;
$L__BB5_1435:
	shr.u32 	%r1427, %r1801, 30;
	shf.l.wrap.b32 	%r1428, %r1802, %r1801, 2;
	shl.b32 	%r1429, %r1802, 2;
	shr.s32 	%r1430, %r1428, 31;
	sub.s32 	%r1803, %r1430, %r1427;
	xor.b32  	%r1431, %r1430, %r1428;
	xor.b32  	%r1432, %r1430, %r1429;
	cvt.u64.u32 	%rd479, %r1431;
	shl.b64 	%rd480, %rd479, 32;
	cvt.u64.u32 	%rd481, %r1432;
	or.b64  	%rd482, %rd480, %rd481;
	cvt.rn.f64.s64 	%fd61, %rd482;
	mul.f64 	%fd62, %fd61, 0d3BF921FB54442D19;
	cvt.rn.f32.f64 	%f3899, %fd62;
	neg.f32 	%f3900, %f3899;
	setp.lt.s32 	%p812, %r1428, 0;
	selp.f32 	%f5234, %f3899, %f3900, %p812;
	bra.uni 	$L__BB5_1437;
$L__BB5_1436:
	mov.f32 	%f3901, 0f00000000;
	mul.rn.f32 	%f5234, %f1431, %f3901;
	mov.b32 	%r1803, 0;
$L__BB5_1437:
	setp.ltu.f32 	%p813, %f1433, 0f47CE4780;
	add.s32 	%r1434, %r1803, 1;
	mul.rn.f32 	%f3902, %f5234, %f5234;
	and.b32  	%r1435, %r1803, 1;
	setp.eq.b32 	%p814, %r1435, 1;
	selp.f32 	%f3903, %f5234, 0f3F800000, %p814;
	fma.rn.f32 	%f3904, %f3902, %f3903, 0f00000000;
	fma.rn.f32 	%f3905, %f3902, 0f37CBAC00, 0fBAB607ED;
	selp.f32 	%f3906, 0fB94D4153, %f3905, %p814;
	selp.f32 	%f3907, 0f3C0885E4, 0f3D2AAABB, %p814;
	fma.rn.f32 	%f3908, %f3906, %f3902, %f3907;
	selp.f32 	%f3909, 0fBE2AAAA8, 0fBEFFFFFF, %p814;
	fma.rn.f32 	%f3910, %f3908, %f3902, %f3909;
	fma.rn.f32 	%f3911, %f3910, %f3904, %f3903;
	and.b32  	%r1436, %r1434, 2;
	setp.eq.s32 	%p815, %r1436, 0;
	mov.f32 	%f3912, 0f00000000;
	sub.f32 	%f3913, %f3912, %f3911;
	selp.f32 	%f1437, %f3911, %f3913, %p815;
	@%p813 bra 	$L__BB5_1445;
	setp.eq.f32 	%p816, %f1433, 0f7F800000;
	@%p816 bra 	$L__BB5_1444;
	mov.b32 	%r488, %f1431;
	shl.b32 	%r1438, %r488, 8;
	or.b32  	%r489, %r1438, -2147483648;
	mov.b64 	%rd621, 0;
	mov.b32 	%r1804, 0;
$L__BB5_1440:
	.pragma "nounroll";
	mul.wide.u32 	%rd484, %r1804, 4;
	add.s64 	%rd486, %rd485, %rd484;
	ld.global.nc.u32 	%r1439, [%rd486];
	mad.wide.u32 	%rd487, %r1439, %r489, %rd621;
	shr.u64 	%rd621, %rd487, 32;
	add.s64 	%rd488, %rd2, %rd484;
	st.local.u32 	[%rd488], %rd487;
	add.s32 	%r1804, %r1804, 1;
	setp.ne.s32 	%p817, %r1804, 6;
	@%p817 bra 	$L__BB5_1440;
	shr.u32 	%r1440, %r488, 23;
	st.local.u32 	[%rd2+24], %rd621;
	and.b32  	%r492, %r1440, 31;
	and.b32  	%r1441, %r1440, 224;
	add.s32 	%r1442, %r1441, -128;
	shr.u32 	%r1443, %r1442, 5;
	mul.wide.u32 	%rd489, %r1443, 4;
	sub.s64 	%rd99, %rd2, %rd489;
	ld.local.u32 	%r1805, [%rd99+24];
	ld.local.u32 	%r1806, [%rd99+20];
	setp.eq.s32 	%p818, %r492, 0;
	@%p818 bra 	$L__BB5_1443;
	shf.l.wrap.b32 	%r1805, %r1806, %r1805, %r492;
	ld.local.u32 	%r1444, [%rd99+16];
	shf.l.wrap.b32 	%r1806, %r1444, %r1806, %r492;
$L__BB5_1443:
	shr.u32 	%r1445, %r1805, 30;
	shf.l.wrap.b32 	%r1446, %r1806, %r1805, 2;
	shl.b32 	%r1447, %r1806, 2;
	shr.s32 	%r1448, %r1446, 31;
	sub.s32 	%r1807, %r1448, %r1445;
	xor.b32  	%r1449, %r1448, %r1446;
	xor.b32  	%r1450, %r1448, %r1447;
	cvt.u64.u32 	%rd490, %r1449;
	shl.b64 	%rd491, %rd490, 32;
	cvt.u64.u32 	%rd492, %r1450;
	or.b64  	%rd493, %rd491, %rd492;
	cvt.rn.f64.s64 	%fd63, %rd493;
	mul.f64 	%fd64, %fd63, 0d3BF921FB54442D19;
	cvt.rn.f32.f64 	%f3914, %fd64;
	neg.f32 	%f3915, %f3914;
	setp.lt.s32 	%p819, %r1446, 0;
	selp.f32 	%f5235, %f3914, %f3915, %p819;
	bra.uni 	$L__BB5_1445;
$L__BB5_1444:
	mov.f32 	%f3916, 0f00000000;
	mul.rn.f32 	%f5235, %f1431, %f3916;
	mov.b32 	%r1807, 0;
$L__BB5_1445:
	mul.rn.f32 	%f3920, %f5235, %f5235;
	and.b32  	%r1452, %r1807, 1;
	setp.eq.b32 	%p820, %r1452, 1;
	selp.f32 	%f3921, 0f3F800000, %f5235, %p820;
	fma.rn.f32 	%f3922, %f3920, %f3921, 0f00000000;
	fma.rn.f32 	%f3923, %f3920, 0f37CBAC00, 0fBAB607ED;
	selp.f32 	%f3924, %f3923, 0fB94D4153, %p820;
	selp.f32 	%f3925, 0f3D2AAABB, 0f3C0885E4, %p820;
	fma.rn.f32 	%f3926, %f3924, %f3920, %f3925;
	selp.f32 	%f3927, 0fBEFFFFFF, 0fBE2AAAA8, %p820;
	fma.rn.f32 	%f3928, %f3926, %f3920, %f3927;
	fma.rn.f32 	%f3929, %f3928, %f3922, %f3921;
	and.b32  	%r1453, %r1807, 2;
	setp.eq.s32 	%p821, %r1453, 0;
	mov.f32 	%f3930, 0f00000000;
	sub.f32 	%f3931, %f3930, %f3929;
	selp.f32 	%f3918, %f3929, %f3931, %p821;
	// begin inline asm
	{  cvt.rn.f16.f32 %rs710, %f1437;}

	// end inline asm
	st.shared.u16 	[%r418+12], %rs710;
	// begin inline asm
	{  cvt.rn.f16.f32 %rs711, %f3918;}

	// end inline asm
	st.shared.u16 	[%r418+14], %rs711;
	neg.f32 	%f3919, %f3918;
	// begin inline asm
	{  cvt.rn.f16.f32 %rs712, %f3919;}

	// end inline asm
	st.shared.u16 	[%r418+44], %rs712;
	st.shared.u16 	[%r418+46], %rs710;
	add.s32 	%r1775, %r1775, 1;
	setp.ne.s32 	%p822, %r1775, 4;
	@%p822 bra 	$L__BB5_1381;
	setp.gt.s32 	%p823, %r386, 4095;
	mov.b32 	%r1454, 16;
	wmma.load.a.sync.aligned.row.m16n16k16.shared.f16 	{%r1455, %r1456, %r1457, %r1458, %r1459, %r1460, %r1461, %r1462}, [%r20], %r1454;
	wmma.load.b.sync.aligned.row.m16n16k16.shared.f16 	{%r1463, %r1464, %r1465, %r1466, %r1467, %r1468, %r1469, %r1470}, [%r26], %r1454;
	mov.f32 	%f3932, 0f00000000;
	wmma.mma.sync.aligned.row.row.m16n16k16.f32.f32 {%f3933, %f3934, %f3935, %f3936, %f3937, %f3938, %f3939, %f3940}, {%r1455, %r1456, %r1457, %r1458, %r1459, %r1460, %r1461, %r1462}, {%r1463, %r1464, %r1465, %r1466, %r1467, %r1468, %r1469, %r1470}, {%f3932, %f3932, %f3932, %f3932, %f3932, %f3932, %f3932, %f3932};
	wmma.store.d.sync.aligned.row.m16n16k16.shared.f32 	[%r21], {%f3933, %f3934, %f3935, %f3936, %f3937, %f3938, %f3939, %f3940}, %r1454;
	@%p823 bra 	$L__BB5_1448;
	ld.shared.f32 	%f3941, [%r21];
	ld.shared.f32 	%f3942, [%r21+4];
	st.shared.v2.f32 	[%r387], {%f3941, %f3942};
$L__BB5_1448:
	setp.gt.s32 	%p824, %r386, 3839;
	@%p824 bra 	$L__BB5_1450;
	ld.shared.f32 	%f3943, [%r21+8];
	ld.shared.f32 	%f3944, [%r21+12];
	st.shared.v2.f32 	[%r387+2048], {%f3943, %f3944};
$L__BB5_1450:
	setp.gt.s32 	%p825, %r386, 3583;
	@%p825 bra 	$L__BB5_1452;
	ld.shared.f32 	%f3945, [%r21+16];
	ld.shared.f32 	%f3946, [%r21+20];
	st.shared.v2.f32 	[%r387+4096], {%f3945, %f3946};
$L__BB5_1452:
	setp.gt.s32 	%p826, %r386, 3327;
	@%p826 bra 	$L__BB5_1454;
	ld.shared.f32 	%f3947, [%r21+24];
	ld.shared.f32 	%f3948, [%r21+28];
	st.shared.v2.f32 	[%r387+6144], {%f3947, %f3948};
$L__BB5_1454:
	setp.gt.s32 	%p827, %r386, 3071;
	@%p827 bra 	$L__BB5_1456;
	ld.shared.f32 	%f3949, [%r21+64];
	ld.shared.f32 	%f3950, [%r21+68];
	st.shared.v2.f32 	[%r387+8192], {%f3949, %f3950};
$L__BB5_1456:
	setp.gt.s32 	%p828, %r386, 2815;
	@%p828 bra 	$L__BB5_1458;
	ld.shared.f32 	%f3951, [%r21+72];
	ld.shared.f32 	%f3952, [%r21+76];
	st.shared.v2.f32 	[%r387+10240], {%f3951, %f3952};
$L__BB5_1458:
	setp.gt.s32 	%p829, %r386, 2559;
	@%p829 bra 	$L__BB5_1460;
	ld.shared.f32 	%f3953, [%r21+80];
	ld.shared.f32 	%f3954, [%r21+84];
	st.shared.v2.f32 	[%r387+12288], {%f3953, %f3954};
$L__BB5_1460:
	setp.gt.s32 	%p830, %r386, 2303;
	@%p830 bra 	$L__BB5_1462;
	ld.shared.f32 	%f3955, [%r21+88];
	ld.shared.f32 	%f3956, [%r21+92];
	st.shared.v2.f32 	[%r387+14336], {%f3955, %f3956};
$L__BB5_1462:
	setp.gt.s32 	%p831, %r386, 2047;
	@%p831 bra 	$L__BB5_1464;
	ld.shared.f32 	%f3957, [%r21+128];
	ld.shared.f32 	%f3958, [%r21+132];
	st.shared.v2.f32 	[%r387+16384], {%f3957, %f3958};
$L__BB5_1464:
	setp.gt.s32 	%p832, %r386, 1791;
	@%p832 bra 	$L__BB5_1466;
	ld.shared.f32 	%f3959, [%r21+136];
	ld.shared.f32 	%f3960, [%r21+140];
	st.shared.v2.f32 	[%r387+18432], {%f3959, %f3960};
$L__BB5_1466:
	setp.gt.s32 	%p833, %r386, 1535;
	@%p833 bra 	$L__BB5_1468;
	ld.shared.f32 	%f3961, [%r21+144];
	ld.shared.f32 	%f3962, [%r21+148];
	st.shared.v2.f32 	[%r387+20480], {%f3961, %f3962};
$L__BB5_1468:
	setp.gt.s32 	%p834, %r386, 1279;
	@%p834 bra 	$L__BB5_1470;
	ld.shared.f32 	%f3963, [%r21+152];
	ld.shared.f32 	%f3964, [%r21+156];
	st.shared.v2.f32 	[%r387+22528], {%f3963, %f3964};
$L__BB5_1470:
	setp.gt.s32 	%p835, %r386, 1023;
	@%p835 bra 	$L__BB5_1472;
	ld.shared.f32 	%f3965, [%r21+192];
	ld.shared.f32 	%f3966, [%r21+196];
	st.shared.v2.f32 	[%r387+24576], {%f3965, %f3966};
$L__BB5_1472:
	setp.gt.s32 	%p836, %r386, 767;
	@%p836 bra 	$L__BB5_1474;
	ld.shared.f32 	%f3967, [%r21+200];
	ld.shared.f32 	%f3968, [%r21+204];
	st.shared.v2.f32 	[%r387+26624], {%f3967, %f3968};
$L__BB5_1474:
	setp.gt.s32 	%p837, %r386, 511;
	@%p837 bra 	$L__BB5_1476;
	ld.shared.f32 	%f3969, [%r21+208];
	ld.shared.f32 	%f3970, [%r21+212];
	st.shared.v2.f32 	[%r387+28672], {%f3969, %f3970};
$L__BB5_1476:
	setp.gt.s32 	%p838, %r386, 255;
	@%p838 bra 	$L__BB5_1478;
	ld.shared.f32 	%f3971, [%r21+216];
	ld.shared.f32 	%f3972, [%r21+220];
	st.shared.v2.f32 	[%r387+30720], {%f3971, %f3972};
$L__BB5_1478:
	setp.gt.s32 	%p839, %r386, -1;
	@%p839 bra 	$L__BB5_1480;
	ld.shared.f32 	%f3973, [%r21+256];
	ld.shared.f32 	%f3974, [%r21+260];
	st.shared.v2.f32 	[%r387+32768], {%f3973, %f3974};
$L__BB5_1480:
	setp.gt.s32 	%p840, %r386, -257;
	@%p840 bra 	$L__BB5_1482;
	ld.shared.f32 	%f3975, [%r21+264];
	ld.shared.f32 	%f3976, [%r21+268];
	st.shared.v2.f32 	[%r387+34816], {%f3975, %f3976};
$L__BB5_1482:
	setp.gt.s32 	%p841, %r386, -513;
	@%p841 bra 	$L__BB5_1484;
	ld.shared.f32 	%f3977, [%r21+272];
	ld.shared.f32 	%f3978, [%r21+276];
	st.shared.v2.f32 	[%r387+36864], {%f3977, %f3978};
$L__BB5_1484:
	setp.gt.s32 	%p842, %r386, -769;
	@%p842 bra 	$L__BB5_1486;
	ld.shared.f32 	%f3979, [%r21+280];
	ld.shared.f32 	%f3980, [%r21+284];
	st.shared.v2.f32 	[%r387+38912], {%f3979, %f3980};
$L__BB5_1486:
	setp.gt.s32 	%p843, %r386, -1025;
	@%p843 bra 	$L__BB5_1488;
	ld.shared.f32 	%f3981, [%r21+320];
	ld.shared.f32 	%f3982, [%r21+324];
	st.shared.v2.f32 	[%r387+40960], {%f3981, %f3982};
$L__BB5_1488:
	setp.gt.s32 	%p844, %r386, -1281;
	@%p844 bra 	$L__BB5_1490;
	ld.shared.f32 	%f3983, [%r21+328];
	ld.shared.f32 	%f3984, [%r21+332];
	st.shared.v2.f32 	[%r387+43008], {%f3983, %f3984};
$L__BB5_1490:
	setp.gt.s32 	%p845, %r386, -1537;
	@%p845 bra 	$L__BB5_1492;
	ld.shared.f32 	%f3985, [%r21+336];
	ld.shared.f32 	%f3986, [%r21+340];
	st.shared.v2.f32 	[%r387+45056], {%f3985, %f3986};
$L__BB5_1492:
	setp.gt.s32 	%p846, %r386, -1793;
	@%p846 bra 	$L__BB5_1494;
	ld.shared.f32 	%f3987, [%r21+344];
	ld.shared.f32 	%f3988, [%r21+348];
	st.shared.v2.f32 	[%r387+47104], {%f3987, %f3988};
$L__BB5_1494:
	setp.gt.s32 	%p847, %r386, -2049;
	@%p847 bra 	$L__BB5_1496;
	ld.shared.f32 	%f3989, [%r21+384];
	ld.shared.f32 	%f3990, [%r21+388];
	st.shared.v2.f32 	[%r387+49152], {%f3989, %f3990};
$L__BB5_1496:
	setp.gt.s32 	%p848, %r386, -2305;
	@%p848 bra 	$L__BB5_1498;
	ld.shared.f32 	%f3991, [%r21+392];
	ld.shared.f32 	%f3992, [%r21+396];
	st.shared.v2.f32 	[%r387+51200], {%f3991, %f3992};
$L__BB5_1498:
	setp.gt.s32 	%p849, %r386, -2561;
	@%p849 bra 	$L__BB5_1500;
	ld.shared.f32 	%f3993, [%r21+400];
	ld.shared.f32 	%f3994, [%r21+404];
	st.shared.v2.f32 	[%r387+53248], {%f3993, %f3994};
$L__BB5_1500:
	setp.gt.s32 	%p850, %r386, -2817;
	@%p850 bra 	$L__BB5_1502;
	ld.shared.f32 	%f3995, [%r21+408];
	ld.shared.f32 	%f3996, [%r21+412];
	st.shared.v2.f32 	[%r387+55296], {%f3995, %f3996};
$L__BB5_1502:
	setp.gt.s32 	%p851, %r386, -3073;
	@%p851 bra 	$L__BB5_1504;
	ld.shared.f32 	%f3997, [%r21+448];
	ld.shared.f32 	%f3998, [%r21+452];
	st.shared.v2.f32 	[%r387+57344], {%f3997, %f3998};
$L__BB5_1504:
	setp.gt.s32 	%p852, %r386, -3329;
	@%p852 bra 	$L__BB5_1506;
	ld.shared.f32 	%f3999, [%r21+456];
	ld.shared.f32 	%f4000, [%r21+460];
	st.shared.v2.f32 	[%r387+59392], {%f3999, %f4000};
$L__BB5_1506:
	setp.gt.s32 	%p853, %r386, -3585;
	@%p853 bra 	$L__BB5_1508;
	ld.shared.f32 	%f4001, [%r21+464];
	ld.shared.f32 	%f4002, [%r21+468];
	st.shared.v2.f32 	[%r387+61440], {%f4001, %f4002};
$L__BB5_1508:
	setp.gt.s32 	%p854, %r386, -3841;
	@%p854 bra 	$L__BB5_1510;
	ld.shared.f32 	%f4003, [%r21+472];
	ld.shared.f32 	%f4004, [%r21+476];
	st.shared.v2.f32 	[%r387+63488], {%f4003, %f4004};
$L__BB5_1510:
	setp.gt.s32 	%p855, %r386, -4097;
	@%p855 bra 	$L__BB5_1512;
	ld.shared.f32 	%f4005, [%r21+512];
	ld.shared.f32 	%f4006, [%r21+516];
	st.shared.v2.f32 	[%r387+65536], {%f4005, %f4006};
$L__BB5_1512:
	setp.gt.s32 	%p856, %r386, -4353;
	@%p856 bra 	$L__BB5_1514;
	ld.shared.f32 	%f4007, [%r21+520];
	ld.shared.f32 	%f4008, [%r21+524];
	st.shared.v2.f32 	[%r387+67584], {%f4007, %f4008};
$L__BB5_1514:
	setp.gt.s32 	%p857, %r386, -4609;
	@%p857 bra 	$L__BB5_1516;
	ld.shared.f32 	%f4009, [%r21+528];
	ld.shared.f32 	%f4010, [%r21+532];
	st.shared.v2.f32 	[%r387+69632], {%f4009, %f4010};
$L__BB5_1516:
	setp.gt.s32 	%p858, %r386, -4865;
	@%p858 bra 	$L__BB5_1518;
	ld.shared.f32 	%f4011, [%r21+536];
	ld.shared.f32 	%f4012, [%r21+540];
	st.shared.v2.f32 	[%r387+71680], {%f4011, %f4012};
$L__BB5_1518:
	setp.gt.s32 	%p859, %r386, -5121;
	@%p859 bra 	$L__BB5_1520;
	ld.shared.f32 	%f4013, [%r21+576];
	ld.shared.f32 	%f4014, [%r21+580];
	st.shared.v2.f32 	[%r387+73728], {%f4013, %f4014};
$L__BB5_1520:
	setp.gt.s32 	%p860, %r386, -5377;
	@%p860 bra 	$L__BB5_1522;
	ld.shared.f32 	%f4015, [%r21+584];
	ld.shared.f32 	%f4016, [%r21+588];
	st.shared.v2.f32 	[%r387+75776], {%f4015, %f4016};
$L__BB5_1522:
	setp.gt.s32 	%p861, %r386, -5633;
	@%p861 bra 	$L__BB5_1524;
	ld.shared.f32 	%f4017, [%r21+592];
	ld.shared.f32 	%f4018, [%r21+596];
	st.shared.v2.f32 	[%r387+77824], {%f4017, %f4018};
$L__BB5_1524:
	setp.gt.s32 	%p862, %r386, -5889;
	@%p862 bra 	$L__BB5_1526;
	ld.shared.f32 	%f4019, [%r21+600];
	ld.shared.f32 	%f4020, [%r21+604];
	st.shared.v2.f32 	[%r387+79872], {%f4019, %f4020};
$L__BB5_1526:
	setp.gt.s32 	%p863, %r386, -6145;
	@%p863 bra 	$L__BB5_1528;
	ld.shared.f32 	%f4021, [%r21+640];
	ld.shared.f32 	%f4022, [%r21+644];
	st.shared.v2.f32 	[%r387+81920], {%f4021, %f4022};
$L__BB5_1528:
	setp.gt.s32 	%p864, %r386, -6401;
	@%p864 bra 	$L__BB5_1530;
	ld.shared.f32 	%f4023, [%r21+648];
	ld.shared.f32 	%f4024, [%r21+652];
	st.shared.v2.f32 	[%r387+83968], {%f4023, %f4024};
$L__BB5_1530:
	setp.gt.s32 	%p865, %r386, -6657;
	@%p865 bra 	$L__BB5_1532;
	ld.shared.f32 	%f4025, [%r21+656];
	ld.shared.f32 	%f4026, [%r21+660];
	st.shared.v2.f32 	[%r387+86016], {%f4025, %f4026};
$L__BB5_1532:
	setp.gt.s32 	%p866, %r386, -6913;
	@%p866 bra 	$L__BB5_1534;
	ld.shared.f32 	%f4027, [%r21+664];
	ld.shared.f32 	%f4028, [%r21+668];
	st.shared.v2.f32 	[%r387+88064], {%f4027, %f4028};
$L__BB5_1534:
	setp.gt.s32 	%p867, %r386, -7169;
	@%p867 bra 	$L__BB5_1536;
	ld.shared.f32 	%f4029, [%r21+704];
	ld.shared.f32 	%f4030, [%r21+708];
	st.shared.v2.f32 	[%r387+90112], {%f4029, %f4030};
$L__BB5_1536:
	setp.gt.s32 	%p868, %r386, -7425;
	@%p868 bra 	$L__BB5_1538;
	ld.shared.f32 	%f4031, [%r21+712];
	ld.shared.f32 	%f4032, [%r21+716];
	st.shared.v2.f32 	[%r387+92160], {%f4031, %f4032};
$L__BB5_1538:
	setp.gt.s32 	%p869, %r386, -7681;
	@%p869 bra 	$L__BB5_1540;
	ld.shared.f32 	%f4033, [%r21+720];
	ld.shared.f32 	%f4034, [%r21+724];
	st.shared.v2.f32 	[%r387+94208], {%f4033, %f4034};
$L__BB5_1540:
	setp.gt.s32 	%p870, %r386, -7937;
	@%p870 bra 	$L__BB5_1542;
	ld.shared.f32 	%f4035, [%r21+728];
	ld.shared.f32 	%f4036, [%r21+732];
	st.shared.v2.f32 	[%r387+96256], {%f4035, %f4036};
$L__BB5_1542:
	setp.gt.s32 	%p871, %r386, -8193;
	@%p871 bra 	$L__BB5_1544;
	ld.shared.f32 	%f4037, [%r21+768];
	ld.shared.f32 	%f4038, [%r21+772];
	st.shared.v2.f32 	[%r387+98304], {%f4037, %f4038};
$L__BB5_1544:
	setp.gt.s32 	%p872, %r386, -8449;
	@%p872 bra 	$L__BB5_1546;
	ld.shared.f32 	%f4039, [%r21+776];
	ld.shared.f32 	%f4040, [%r21+780];
	st.shared.v2.f32 	[%r387+100352], {%f4039, %f4040};
$L__BB5_1546:
	setp.gt.s32 	%p873, %r386, -8705;
	@%p873 bra 	$L__BB5_1548;
	ld.shared.f32 	%f4041, [%r21+784];
	ld.shared.f32 	%f4042, [%r21+788];
	st.shared.v2.f32 	[%r387+102400], {%f4041, %f4042};
$L__BB5_1548:
	setp.gt.s32 	%p874, %r386, -8961;
	@%p874 bra 	$L__BB5_1550;
	ld.shared.f32 	%f4043, [%r21+792];
	ld.shared.f32 	%f4044, [%r21+796];
	st.shared.v2.f32 	[%r387+104448], {%f4043, %f4044};
$L__BB5_1550:
	setp.gt.s32 	%p875, %r386, -9217;
	@%p875 bra 	$L__BB5_1552;
	ld.shared.f32 	%f4045, [%r21+832];
	ld.shared.f32 	%f4046, [%r21+836];
	st.shared.v2.f32 	[%r387+106496], {%f4045, %f4046};
$L__BB5_1552:
	setp.gt.s32 	%p876, %r386, -9473;
	@%p876 bra 	$L__BB5_1554;
	ld.shared.f32 	%f4047, [%r21+840];
	ld.shared.f32 	%f4048, [%r21+844];
	st.shared.v2.f32 	[%r387+108544], {%f4047, %f4048};
$L__BB5_1554:
	setp.gt.s32 	%p877, %r386, -9729;
	@%p877 bra 	$L__BB5_1556;
	ld.shared.f32 	%f4049, [%r21+848];
	ld.shared.f32 	%f4050, [%r21+852];
	st.shared.v2.f32 	[%r387+110592], {%f4049, %f4050};
$L__BB5_1556:
	setp.gt.s32 	%p878, %r386, -9985;
	@%p878 bra 	$L__BB5_1558;
	ld.shared.f32 	%f4051, [%r21+856];
	ld.shared.f32 	%f4052, [%r21+860];
	st.shared.v2.f32 	[%r387+112640], {%f4051, %f4052};
$L__BB5_1558:
	setp.gt.s32 	%p879, %r386, -10241;
	@%p879 bra 	$L__BB5_1560;
	ld.shared.f32 	%f4053, [%r21+896];
	ld.shared.f32 	%f4054, [%r21+900];
	st.shared.v2.f32 	[%r387+114688], {%f4053, %f4054};
$L__BB5_1560:
	setp.gt.s32 	%p880, %r386, -10497;
	@%p880 bra 	$L__BB5_1562;
	ld.shared.f32 	%f4055, [%r21+904];
	ld.shared.f32 	%f4056, [%r21+908];
	st.shared.v2.f32 	[%r387+116736], {%f4055, %f4056};
$L__BB5_1562:
	setp.gt.s32 	%p881, %r386, -10753;
	@%p881 bra 	$L__BB5_1564;
	ld.shared.f32 	%f4057, [%r21+912];
	ld.shared.f32 	%f4058, [%r21+916];
	st.shared.v2.f32 	[%r387+118784], {%f4057, %f4058};
$L__BB5_1564:
	setp.gt.s32 	%p882, %r386, -11009;
	@%p882 bra 	$L__BB5_1566;
	ld.shared.f32 	%f4059, [%r21+920];
	ld.shared.f32 	%f4060, [%r21+924];
	st.shared.v2.f32 	[%r387+120832], {%f4059, %f4060};
$L__BB5_1566:
	setp.gt.s32 	%p883, %r386, -11265;
	@%p883 bra 	$L__BB5_1568;
	ld.shared.f32 	%f4061, [%r21+960];
	ld.shared.f32 	%f4062, [%r21+964];
	st.shared.v2.f32 	[%r387+122880], {%f4061, %f4062};
$L__BB5_1568:
	setp.gt.s32 	%p884, %r386, -11521;
	@%p884 bra 	$L__BB5_1570;
	ld.shared.f32 	%f4063, [%r21+968];
	ld.shared.f32 	%f4064, [%r21+972];
	st.shared.v2.f32 	[%r387+124928], {%f4063, %f4064};
$L__BB5_1570:
	setp.gt.s32 	%p885, %r386, -11777;
	@%p885 bra 	$L__BB5_1572;
	ld.shared.f32 	%f4065, [%r21+976];
	ld.shared.f32 	%f4066, [%r21+980];
	st.shared.v2.f32 	[%r387+126976], {%f4065, %f4066};
$L__BB5_1572:
	setp.gt.s32 	%p886, %r386, -12033;
	@%p886 bra 	$L__BB5_1574;
	ld.shared.f32 	%f4067, [%r21+984];
	ld.shared.f32 	%f4068, [%r21+988];
	st.shared.v2.f32 	[%r387+129024], {%f4067, %f4068};
$L__BB5_1574:
	add.s32 	%r1774, %r1774, 1;
	setp.ne.s32 	%p887, %r1774, 64;
	@%p887 bra 	$L__BB5_1252;
$L__BB5_1575:
	setp.gt.u32 	%p888, %r1, 63;
	bar.sync 	0;
	@%p888 bra 	$L__BB5_1900;
	mov.u32 	%r1474, s_data;
	mov.u64 	%rd570, __cudart_i2opi_f;
	mov.u32 	%r1808, %r1;
$L__BB5_1577:
	and.b32  	%r504, %r1808, 1023;
	shl.b32 	%r1471, %r1808, 6;
	and.b32  	%r1472, %r1471, -65536;
	or.b32  	%r505, %r1472, %r504;
	setp.gt.s32 	%p889, %r505, 4095;
	shl.b32 	%r1473, %r505, 3;
	add.s32 	%r506, %r1474, %r1473;
	mov.f32 	%f5236, 0f00000000;
	mov.f32 	%f5237, %f5236;
	@%p889 bra 	$L__BB5_1579;
	ld.shared.v2.f32 	{%f5236, %f5237}, [%r506];
$L__BB5_1579:
	// begin inline asm
	{  cvt.rn.f16.f32 %rs713, %f5236;}

	// end inline asm
	st.shared.u16 	[%r20], %rs713;
	// begin inline asm
	{  cvt.rn.f16.f32 %rs714, %f5237;}

	// end inline asm
	st.shared.u16 	[%r20+2], %rs714;
	setp.gt.s32 	%p890, %r505, 3071;
	mov.f32 	%f5238, 0f00000000;
	mov.f32 	%f5239, %f5238;
	@%p890 bra 	$L__BB5_1581;
	ld.shared.v2.f32 	{%f5238, %f5239}, [%r506+8192];
$L__BB5_1581:
	// begin inline asm
	{  cvt.rn.f16.f32 %rs715, %f5238;}

	// end inline asm
	st.shared.u16 	[%r20+4], %rs715;
	// begin inline asm
	{  cvt.rn.f16.f32 %rs716, %f5239;}

	// end inline asm
	st.shared.u16 	[%r20+6], %rs716;
	setp.gt.s32 	%p891, %r505, 2047;
	mov.f32 	%f5240, 0f00000000;
	mov.f32 	%f5241, %f5240;
	@%p891 bra 	$L__BB5_1583;
	ld.shared.v2.f32 	{%f5240, %f5241}, [%r506+16384];
$L__BB5_1583:
	// begin inline asm
	{  cvt.rn.f16.f32 %rs717, %f5240;}

	// end inline asm
	st.shared.u16 	[%r20+8], %rs717;
	// begin inline asm
	{  cvt.rn.f16.f32 %rs718, %f5241;}

	// end inline asm
	st.shared.u16 	[%r20+10], %rs718;
	setp.gt.s32 	%p892, %r505, 1023;
	mov.f32 	%f5242, 0f00000000;
	mov.f32 	%f5243, %f5242;
	@%p892 bra 	$L__BB5_1585;
	ld.shared.v2.f32 	{%f5242, %f5243}, [%r506+24576];
$L__BB5_1585:
	// begin inline asm
	{  cvt.rn.f16.f32 %rs719, %f5242;}

	// end inline asm
	st.shared.u16 	[%r20+12], %rs719;
	// begin inline asm
	{  cvt.rn.f16.f32 %rs720, %f5243;}

	// end inline asm
	st.shared.u16 	[%r20+14], %rs720;
	setp.gt.s32 	%p893, %r505, -1;
	mov.f32 	%f5244, 0f00000000;
	mov.f32 	%f5245, %f5244;
	@%p893 bra 	$L__BB5_1587;
	ld.shared.v2.f32 	{%f5244, %f5245}, [%r506+32768];
$L__BB5_1587:
	// begin inline asm
	{  cvt.rn.f16.f32 %rs721, %f5244;}

	// end inline asm
	st.shared.u16 	[%r20+32], %rs721;
	// begin inline asm
	{  cvt.rn.f16.f32 %rs722, %f5245;}

	// end inline asm
	st.shared.u16 	[%r20+34], %rs722;
	setp.gt.s32 	%p894, %r505, -1025;
	mov.f32 	%f5246, 0f00000000;
	mov.f32 	%f5247, %f5246;
	@%p894 bra 	$L__BB5_1589;
	ld.shared.v2.f32 	{%f5246, %f5247}, [%r506+40960];
$L__BB5_1589:
	// begin inline asm
	{  cvt.rn.f16.f32 %rs723, %f5246;}

	// end inline asm
	st.shared.u16 	[%r20+36], %rs723;
	// begin inline asm
	{  cvt.rn.f16.f32 %rs724, %f5247;}

	// end inline asm
	st.shared.u16 	[%r20+38], %rs724;
	setp.gt.s32 	%p895, %r505, -2049;
	mov.f32 	%f5248, 0f00000000;
	mov.f32 	%f5249, %f5248;
	@%p895 bra 	$L__BB5_1591;
	ld.shared.v2.f32 	{%f5248, %f5249}, [%r506+49152];
$L__BB5_1591:
	// begin inline asm
	{  cvt.rn.f16.f32 %rs725, %f5248;}

	// end inline asm
	st.shared.u16 	[%r20+40], %rs725;
	// begin inline asm
	{  cvt.rn.f16.f32 %rs726, %f5249;}

	// end inline asm
	st.shared.u16 	[%r20+42], %rs726;
	setp.gt.s32 	%p896, %r505, -3073;
	mov.f32 	%f5250, 0f00000000;
	mov.f32 	%f5251, %f5250;
	@%p896 bra 	$L__BB5_1593;
	ld.shared.v2.f32 	{%f5250, %f5251}, [%r506+57344];
$L__BB5_1593:
	// begin inline asm
	{  cvt.rn.f16.f32 %rs727, %f5250;}

	// end inline asm
	st.shared.u16 	[%r20+44], %rs727;
	// begin inline asm
	{  cvt.rn.f16.f32 %rs728, %f5251;}

	// end inline asm
	st.shared.u16 	[%r20+46], %rs728;
	setp.gt.s32 	%p897, %r505, -4097;
	mov.f32 	%f5252, 0f00000000;
	mov.f32 	%f5253, %f5252;
	@%p897 bra 	$L__BB5_1595;
	ld.shared.v2.f32 	{%f5252, %f5253}, [%r506+65536];
$L__BB5_1595:
	// begin inline asm
	{  cvt.rn.f16.f32 %rs729, %f5252;}

	// end inline asm
	st.shared.u16 	[%r20+64], %rs729;
	// begin inline asm
	{  cvt.rn.f16.f32 %rs730, %f5253;}

	// end inline asm
	st.shared.u16 	[%r20+66], %rs730;
	setp.gt.s32 	%p898, %r505, -5121;
	mov.f32 	%f5254, 0f00000000;
	mov.f32 	%f5255, %f5254;
	@%p898 bra 	$L__BB5_1597;
	ld.shared.v2.f32 	{%f5254, %f5255}, [%r506+73728];
$L__BB5_1597:
	// begin inline asm
	{  cvt.rn.f16.f32 %rs731, %f5254;}

	// end inline asm
	st.shared.u16 	[%r20+68], %rs731;
	// begin inline asm
	{  cvt.rn.f16.f32 %rs732, %f5255;}

	// end inline asm
	st.shared.u16 	[%r20+70], %rs732;
	setp.gt.s32 	%p899, %r505, -6145;
	mov.f32 	%f5256, 0f00000000;
	mov.f32 	%f5257, %f5256;
	@%p899 bra 	$L__BB5_1599;
	ld.shared.v2.f32 	{%f5256, %f5257}, [%r506+81920];
$L__BB5_1599:
	// begin inline asm
	{  cvt.rn.f16.f32 %rs733, %f5256;}

	// end inline asm
	st.shared.u16 	[%r20+72], %rs733;
	// begin inline asm
	{  cvt.rn.f16.f32 %rs734, %f5257;}

	// end inline asm
	st.shared.u16 	[%r20+74], %rs734;
	setp.gt.s32 	%p900, %r505, -7169;
	mov.f32 	%f5258, 0f00000000;
	mov.f32 	%f5259, %f5258;
	@%p900 bra 	$L__BB5_1601;
	ld.shared.v2.f32 	{%f5258, %f5259}, [%r506+90112];
$L__BB5_1601:
	// begin inline asm
	{  cvt.rn.f16.f32 %rs735, %f5258;}

	// end inline asm
	st.shared.u16 	[%r20+76], %rs735;
	// begin inline asm
	{  cvt.rn.f16.f32 %rs736, %f5259;}

	// end inline asm
	st.shared.u16 	[%r20+78], %rs736;
	setp.gt.s32 	%p901, %r505, -8193;
	mov.f32 	%f5260, 0f00000000;
	mov.f32 	%f5261, %f5260;
	@%p901 bra 	$L__BB5_1603;
	ld.shared.v2.f32 	{%f5260, %f5261}, [%r506+98304];
$L__BB5_1603:
	// begin inline asm
	{  cvt.rn.f16.f32 %rs737, %f5260;}

	// end inline asm
	st.shared.u16 	[%r20+96], %rs737;
	// begin inline asm
	{  cvt.rn.f16.f32 %rs738, %f5261;}

	// end inline asm
	st.shared.u16 	[%r20+98], %rs738;
	setp.gt.s32 	%p902, %r505, -9217;
	mov.f32 	%f5262, 0f00000000;
	mov.f32 	%f5263, %f5262;
	@%p902 bra 	$L__BB5_1605;
	ld.shared.v2.f32 	{%f5262, %f5263}, [%r506+106496];
$L__BB5_1605:
	// begin inline asm
	{  cvt.rn.f16.f32 %rs739, %f5262;}

	// end inline asm
	st.shared.u16 	[%r20+100], %rs739;
	// begin inline asm
	{  cvt.rn.f16.f32 %rs740, %f5263;}

	// end inline asm
	st.shared.u16 	[%r20+102], %rs740;
	setp.gt.s32 	%p903, %r505, -10241;
	mov.f32 	%f5264, 0f00000000;
	mov.f32 	%f5265, %f5264;
	@%p903 bra 	$L__BB5_1607;
	ld.shared.v2.f32 	{%f5264, %f5265}, [%r506+114688];
$L__BB5_1607:
	// begin inline asm
	{  cvt.rn.f16.f32 %rs741, %f5264;}

	// end inline asm
	st.shared.u16 	[%r20+104], %rs741;
	// begin inline asm
	{  cvt.rn.f16.f32 %rs742, %f5265;}

	// end inline asm
	st.shared.u16 	[%r20+106], %rs742;
	setp.gt.s32 	%p904, %r505, -11265;
	mov.f32 	%f5266, 0f00000000;
	mov.f32 	%f5267, %f5266;
	@%p904 bra 	$L__BB5_1609;
	ld.shared.v2.f32 	{%f5266, %f5267}, [%r506+122880];
$L__BB5_1609:
	// begin inline asm
	{  cvt.rn.f16.f32 %rs743, %f5266;}

	// end inline asm
	st.shared.u16 	[%r20+108], %rs743;
	// begin inline asm
	{  cvt.rn.f16.f32 %rs744, %f5267;}

	// end inline asm
	st.shared.u16 	[%r20+110], %rs744;
	setp.gt.s32 	%p905, %r505, -12289;
	mov.f32 	%f5268, 0f00000000;
	mov.f32 	%f5269, %f5268;
	@%p905 bra 	$L__BB5_1611;
	ld.shared.v2.f32 	{%f5268, %f5269}, [%r506+131072];
$L__BB5_1611:
	// begin inline asm
	{  cvt.rn.f16.f32 %rs745, %f5268;}

	// end inline asm
	st.shared.u16 	[%r20+128], %rs745;
	// begin inline asm
	{  cvt.rn.f16.f32 %rs746, %f5269;}

	// end inline asm
	st.shared.u16 	[%r20+130], %rs746;
	setp.gt.s32 	%p906, %r505, -13313;
	mov.f32 	%f5270, 0f00000000;
	mov.f32 	%f5271, %f5270;
	@%p906 bra 	$L__BB5_1613;
	ld.shared.v2.f32 	{%f5270, %f5271}, [%r506+139264];
$L__BB5_1613:
	// begin inline asm
	{  cvt.rn.f16.f32 %rs747, %f5270;}

	// end inline asm
	st.shared.u16 	[%r20+132], %rs747;
	// begin inline asm
	{  cvt.rn.f16.f32 %rs748, %f5271;}

	// end inline asm
	st.shared.u16 	[%r20+134], %rs748;
	setp.gt.s32 	%p907, %r505, -14337;
	mov.f32 	%f5272, 0f00000000;
	mov.f32 	%f5273, %f5272;
	@%p907 bra 	$L__BB5_1615;
	ld.shared.v2.f32 	{%f5272, %f5273}, [%r506+147456];
$L__BB5_1615:
	// begin inline asm
	{  cvt.rn.f16.f32 %rs749, %f5272;}

	// end inline asm
	st.shared.u16 	[%r20+136], %rs749;
	// begin inline asm
	{  cvt.rn.f16.f32 %rs750, %f5273;}

	// end inline asm
	st.shared.u16 	[%r20+138], %rs750;
	setp.gt.s32 	%p908, %r505, -15361;
	mov.f32 	%f5274, 0f00000000;
	mov.f32 	%f5275, %f5274;
	@%p908 bra 	$L__BB5_1617;
	ld.shared.v2.f32 	{%f5274, %f5275}, [%r506+155648];
$L__BB5_1617:
	// begin inline asm
	{  cvt.rn.f16.f32 %rs751, %f5274;}

	// end inline asm
	st.shared.u16 	[%r20+140], %rs751;
	// begin inline asm
	{  cvt.rn.f16.f32 %rs752, %f5275;}

	// end inline asm
	st.shared.u16 	[%r20+142], %rs752;
	setp.gt.s32 	%p909, %r505, -16385;
	mov.f32 	%f5276, 0f00000000;
	mov.f32 	%f5277, %f5276;
	@%p909 bra 	$L__BB5_1619;
	ld.shared.v2.f32 	{%f5276, %f5277}, [%r506+163840];
$L__BB5_1619:
	// begin inline asm
	{  cvt.rn.f16.f32 %rs753, %f5276;}

	// end inline asm
	st.shared.u16 	[%r20+160], %rs753;
	// begin inline asm
	{  cvt.rn.f16.f32 %rs754, %f5277;}

	// end inline asm
	st.shared.u16 	[%r20+162], %rs754;
	setp.gt.s32 	%p910, %r505, -17409;
	mov.f32 	%f5278, 0f00000000;
	mov.f32 	%f5279, %f5278;
	@%p910 bra 	$L__BB5_1621;
	ld.shared.v2.f32 	{%f5278, %f5279}, [%r506+172032];
$L__BB5_1621:
	// begin inline asm
	{  cvt.rn.f16.f32 %rs755, %f5278;}

	// end inline asm
	st.shared.u16 	[%r20+164], %rs755;
	// begin inline asm
	{  cvt.rn.f16.f32 %rs756, %f5279;}

	// end inline asm
	st.shared.u16 	[%r20+166], %rs756;
	setp.gt.s32 	%p911, %r505, -18433;
	mov.f32 	%f5280, 0f00000000;
	mov.f32 	%f5281, %f5280;
	@%p911 bra 	$L__BB5_1623;
	ld.shared.v2.f32 	{%f5280, %f5281}, [%r506+180224];
$L__BB5_1623:
	// begin inline asm
	{  cvt.rn.f16.f32 %rs757, %f5280;}

	// end inline asm
	st.shared.u16 	[%r20+168], %rs757;
	// begin inline asm
	{  cvt.rn.f16.f32 %rs758, %f5281;}

	// end inline asm
	st.shared.u16 	[%r20+170], %rs758;
	setp.gt.s32 	%p912, %r505, -19457;
	mov.f32 	%f5282, 0f00000000;
	mov.f32 	%f5283, %f5282;
	@%p912 bra 	$L__BB5_1625;
	ld.shared.v2.f32 	{%f5282, %f5283}, [%r506+188416];
$L__BB5_1625:
	// begin inline asm
	{  cvt.rn.f16.f32 %rs759, %f5282;}

	// end inline asm
	st.shared.u16 	[%r20+172], %rs759;
	// begin inline asm
	{  cvt.rn.f16.f32 %rs760, %f5283;}

	// end inline asm
	st.shared.u16 	[%r20+174], %rs760;
	setp.gt.s32 	%p913, %r505, -20481;
	mov.f32 	%f5284, 0f00000000;
	mov.f32 	%f5285, %f5284;
	@%p913 bra 	$L__BB5_1627;
	ld.shared.v2.f32 	{%f5284, %f5285}, [%r506+196608];
$L__BB5_1627:
	// begin inline asm
	{  cvt.rn.f16.f32 %rs761, %f5284;}

	// end inline asm
	st.shared.u16 	[%r20+192], %rs761;
	// begin inline asm
	{  cvt.rn.f16.f32 %rs762, %f5285;}

	// end inline asm
	st.shared.u16 	[%r20+194], %rs762;
	setp.gt.s32 	%p914, %r505, -21505;
	mov.f32 	%f5286, 0f00000000;
	mov.f32 	%f5287, %f5286;
	@%p914 bra 	$L__BB5_1629;
	ld.shared.v2.f32 	{%f5286, %f5287}, [%r506+204800];
$L__BB5_1629:
	// begin inline asm
	{  cvt.rn.f16.f32 %rs763, %f5286;}

	// end inline asm
	st.shared.u16 	[%r20+196], %rs763;
	// begin inline asm
	{  cvt.rn.f16.f32 %rs764, %f5287;}

	// end inline asm
	st.shared.u16 	[%r20+198], %rs764;
	setp.gt.s32 	%p915, %r505, -22529;
	mov.f32 	%f5288, 0f00000000;
	mov.f32 	%f5289, %f5288;
	@%p915 bra 	$L__BB5_1631;
	ld.shared.v2.f32 	{%f5288, %f5289}, [%r506+212992];
$L__BB5_1631:
	// begin inline asm
	{  cvt.rn.f16.f32 %rs765, %f5288;}

	// end inline asm
	st.shared.u16 	[%r20+200], %rs765;
	// begin inline asm
	{  cvt.rn.f16.f32 %rs766, %f5289;}

	// end inline asm
	st.shared.u16 	[%r20+202], %rs766;
	setp.gt.s32 	%p916, %r505, -23553;
	mov.f32 	%f5290, 0f00000000;
	mov.f32 	%f5291, %f5290;
	@%p916 bra 	$L__BB5_1633;
	ld.shared.v2.f32 	{%f5290, %f5291}, [%r506+221184];
$L__BB5_1633:
	// begin inline asm
	{  cvt.rn.f16.f32 %rs767, %f5290;}

	// end inline asm
	st.shared.u16 	[%r20+204], %rs767;
	// begin inline asm
	{  cvt.rn.f16.f32 %rs768, %f5291;}

	// end inline asm
	st.shared.u16 	[%r20+206], %rs768;
	setp.gt.s32 	%p917, %r505, -24577;
	mov.f32 	%f5292, 0f00000000;
	mov.f32 	%f5293, %f5292;
	@%p917 bra 	$L__BB5_1635;
	ld.shared.v2.f32 	{%f5292, %f5293}, [%r506+229376];
$L__BB5_1635:
	// begin inline asm
	{  cvt.rn.f16.f32 %rs769, %f5292;}

	// end inline asm
	st.shared.u16 	[%r20+224], %rs769;
	// begin inline asm
	{  cvt.rn.f16.f32 %rs770, %f5293;}

	// end inline asm
	st.shared.u16 	[%r20+226], %rs770;
	setp.gt.s32 	%p918, %r505, -25601;
	mov.f32 	%f5294, 0f00000000;
	mov.f32 	%f5295, %f5294;
	@%p918 bra 	$L__BB5_1637;
	ld.shared.v2.f32 	{%f5294, %f5295}, [%r506+237568];
$L__BB5_1637:
	// begin inline asm
	{  cvt.rn.f16.f32 %rs771, %f5294;}

	// end inline asm
	st.shared.u16 	[%r20+228], %rs771;
	// begin inline asm
	{  cvt.rn.f16.f32 %rs772, %f5295;}

	// end inline asm
	st.shared.u16 	[%r20+230], %rs772;
	setp.gt.s32 	%p919, %r505, -26625;
	mov.f32 	%f5296, 0f00000000;
	mov.f32 	%f5297, %f5296;
	@%p919 bra 	$L__BB5_1639;
	ld.shared.v2.f32 	{%f5296, %f5297}, [%r506+245760];
$L__BB5_1639:
	// begin inline asm
	{  cvt.rn.f16.f32 %rs773, %f5296;}

	// end inline asm
	st.shared.u16 	[%r20+232], %rs773;
	// begin inline asm
	{  cvt.rn.f16.f32 %rs774, %f5297;}

	// end inline asm
	st.shared.u16 	[%r20+234], %rs774;
	setp.gt.s32 	%p920, %r505, -27649;
	mov.f32 	%f5298, 0f00000000;
	mov.f32 	%f5299, %f5298;
	@%p920 bra 	$L__BB5_1641;
	ld.shared.v2.f32 	{%f5298, %f5299}, [%r506+253952];
$L__BB5_1641:
	// begin inline asm
	{  cvt.rn.f16.f32 %rs775, %f5298;}

	// end inline asm
	st.shared.u16 	[%r20+236], %rs775;
	// begin inline asm
	{  cvt.rn.f16.f32 %rs776, %f5299;}

	// end inline asm
	st.shared.u16 	[%r20+238], %rs776;
	setp.gt.s32 	%p921, %r505, -28673;
	mov.f32 	%f5300, 0f00000000;
	mov.f32 	%f5301, %f5300;
	@%p921 bra 	$L__BB5_1643;
	ld.shared.v2.f32 	{%f5300, %f5301}, [%r506+262144];
$L__BB5_1643:
	// begin inline asm
	{  cvt.rn.f16.f32 %rs777, %f5300;}

	// end inline asm
	st.shared.u16 	[%r20+256], %rs777;
	// begin inline asm
	{  cvt.rn.f16.f32 %rs778, %f5301;}

	// end inline asm
	st.shared.u16 	[%r20+258], %rs778;
	setp.gt.s32 	%p922, %r505, -29697;
	mov.f32 	%f5302, 0f00000000;
	mov.f32 	%f5303, %f5302;
	@%p922 bra 	$L__BB5_1645;
	ld.shared.v2.f32 	{%f5302, %f5303}, [%r506+270336];
$L__BB5_1645:
	// begin inline asm
	{  cvt.rn.f16.f32 %rs779, %f5302;}

	// end inline asm
	st.shared.u16 	[%r20+260], %rs779;
	// begin inline asm
	{  cvt.rn.f16.f32 %rs780, %f5303;}

	// end inline asm
	st.shared.u16 	[%r20+262], %rs780;
	setp.gt.s32 	%p923, %r505, -30721;
	mov.f32 	%f5304, 0f00000000;
	mov.f32 	%f5305, %f5304;
	@%p923 bra 	$L__BB5_1647;
	ld.shared.v2.f32 	{%f5304, %f5305}, [%r506+278528];
$L__BB5_1647:
	// begin inline asm
	{  cvt.rn.f16.f32 %rs781, %f5304;}

	// end inline asm
	st.shared.u16 	[%r20+264], %rs781;
	// begin inline asm
	{  cvt.rn.f16.f32 %rs782, %f5305;}

	// end inline asm
	st.shared.u16 	[%r20+266], %rs782;
	setp.gt.s32 	%p924, %r505, -31745;
	mov.f32 	%f5306, 0f00000000;
	mov.f32 	%f5307, %f5306;
	@%p924 bra 	$L__BB5_1649;
	ld.shared.v2.f32 	{%f5306, %f5307}, [%r506+286720];
$L__BB5_1649:
	// begin inline asm
	{  cvt.rn.f16.f32 %rs783, %f5306;}

	// end inline asm
	st.shared.u16 	[%r20+268], %rs783;
	// begin inline asm
	{  cvt.rn.f16.f32 %rs784, %f5307;}

	// end inline asm
	st.shared.u16 	[%r20+270], %rs784;
	setp.gt.s32 	%p925, %r505, -32769;
	mov.f32 	%f5308, 0f00000000;
	mov.f32 	%f5309, %f5308;
	@%p925 bra 	$L__BB5_1651;
	ld.shared.v2.f32 	{%f5308, %f5309}, [%r506+294912];
$L__BB5_1651:
	// begin inline asm
	{  cvt.rn.f16.f32 %rs785, %f5308;}

	// end inline asm
	st.shared.u16 	[%r20+288], %rs785;
	// begin inline asm
	{  cvt.rn.f16.f32 %rs786, %f5309;}

	// end inline asm
	st.shared.u16 	[%r20+290], %rs786;
	setp.gt.s32 	%p926, %r505, -33793;
	mov.f32 	%f5310, 0f00000000;
	mov.f32 	%f5311, %f5310;
	@%p926 bra 	$L__BB5_1653;
	ld.shared.v2.f32 	{%f5310, %f5311}, [%r506+303104];
$L__BB5_1653:
	// begin inline asm
	{  cvt.rn.f16.f32 %rs787, %f5310;}

	// end inline asm
	st.shared.u16 	[%r20+292], %rs787;
	// begin inline asm
	{  cvt.rn.f16.f32 %rs788, %f5311;}

	// end inline asm
	st.shared.u16 	[%r20+294], %rs788;
	setp.gt.s32 	%p927, %r505, -34817;
	mov.f32 	%f5312, 0f00000000;
	mov.f32 	%f5313, %f5312;
	@%p927 bra 	$L__BB5_1655;
	ld.shared.v2.f32 	{%f5312, %f5313}, [%r506+311296];
$L__BB5_1655:
	// begin inline asm
	{  cvt.rn.f16.f32 %rs789, %f5312;}

	// end inline asm
	st.shared.u16 	[%r20+296], %rs789;
	// begin inline asm
	{  cvt.rn.f16.f32 %rs790, %f5313;}

	// end inline asm
	st.shared.u16 	[%r20+298], %rs790;
	setp.gt.s32 	%p928, %r505, -35841;
	mov.f32 	%f5314, 0f00000000;
	mov.f32 	%f5315, %f5314;
	@%p928 bra 	$L__BB5_1657;
	ld.shared.v2.f32 	{%f5314, %f5315}, [%r506+319488];
$L__BB5_1657:
	// begin inline asm
	{  cvt.rn.f16.f32 %rs791, %f5314;}

	// end inline asm
	st.shared.u16 	[%r20+300], %rs791;
	// begin inline asm
	{  cvt.rn.f16.f32 %rs792, %f5315;}

	// end inline asm
	st.shared.u16 	[%r20+302], %rs792;
	setp.gt.s32 	%p929, %r505, -36865;
	mov.f32 	%f5316, 0f00000000;
	mov.f32 	%f5317, %f5316;
	@%p929 bra 	$L__BB5_1659;
	ld.shared.v2.f32 	{%f5316, %f5317}, [%r506+327680];
$L__BB5_1659:
	// begin inline asm
	{  cvt.rn.f16.f32 %rs793, %f5316;}

	// end inline asm
	st.shared.u16 	[%r20+320], %rs793;
	// begin inline asm
	{  cvt.rn.f16.f32 %rs794, %f5317;}

	// end inline asm
	st.shared.u16 	[%r20+322], %rs794;
	setp.gt.s32 	%p930, %r505, -37889;
	mov.f32 	%f5318, 0f00000000;
	mov.f32 	%f5319, %f5318;
	@%p930 bra 	$L__BB5_1661;
	ld.shared.v2.f32 	{%f5318, %f5319}, [%r506+335872];
$L__BB5_1661:
	// begin inline asm
	{  cvt.rn.f16.f32 %rs795, %f5318;}

	// end inline asm
	st.shared.u16 	[%r20+324], %rs795;
	// begin inline asm
	{  cvt.rn.f16.f32 %rs796, %f5319;}

	// end inline asm
	st.shared.u16 	[%r20+326], %rs796;
	setp.gt.s32 	%p931, %r505, -38913;
	mov.f32 	%f5320, 0f00000000;
	mov.f32 	%f5321, %f5320;
	@%p931 bra 	$L__BB5_1663;
	ld.shared.v2.f32 	{%f5320, %f5321}, [%r506+344064];
$L__BB5_1663:
	// begin inline asm
	{  cvt.rn.f16.f32 %rs797, %f5320;}

	// end inline asm
	st.shared.u16 	[%r20+328], %rs797;
	// begin inline asm
	{  cvt.rn.f16.f32 %rs798, %f5321;}

	// end inline asm
	st.shared.u16 	[%r20+330], %rs798;
	setp.gt.s32 	%p932, %r505, -39937;
	mov.f32 	%f5322, 0f00000000;
	mov.f32 	%f5323, %f5322;
	@%p932 bra 	$L__BB5_1665;
	ld.shared.v2.f32 	{%f5322, %f5323}, [%r506+352256];
$L__BB5_1665:
	// begin inline asm
	{  cvt.rn.f16.f32 %rs799, %f5322;}

	// end inline asm
	st.shared.u16 	[%r20+332], %rs799;
	// begin inline asm
	{  cvt.rn.f16.f32 %rs800, %f5323;}

	// end inline asm
	st.shared.u16 	[%r20+334], %rs800;
	setp.gt.s32 	%p933, %r505, -40961;
	mov.f32 	%f5324, 0f00000000;
	mov.f32 	%f5325, %f5324;
	@%p933 bra 	$L__BB5_1667;
	ld.shared.v2.f32 	{%f5324, %f5325}, [%r506+360448];
$L__BB5_1667:
	// begin inline asm
	{  cvt.rn.f16.f32 %rs801, %f5324;}

	// end inline asm
	st.shared.u16 	[%r20+352], %rs801;
	// begin inline asm
	{  cvt.rn.f16.f32 %rs802, %f5325;}

	// end inline asm
	st.shared.u16 	[%r20+354], %rs802;
	setp.gt.s32 	%p934, %r505, -41985;
	mov.f32 	%f5326, 0f00000000;
	mov.f32 	%f5327, %f5326;
	@%p934 bra 	$L__BB5_1669;
	ld.shared.v2.f32 	{%f5326, %f5327}, [%r506+368640];
$L__BB5_1669:
	// begin inline asm
	{  cvt.rn.f16.f32 %rs803, %f5326;}

	// end inline asm
	st.shared.u16 	[%r20+356], %rs803;
	// begin inline asm
	{  cvt.rn.f16.f32 %rs804, %f5327;}

	// end inline asm
	st.shared.u16 	[%r20+358], %rs804;
	setp.gt.s32 	%p935, %r505, -43009;
	mov.f32 	%f5328, 0f00000000;
	mov.f32 	%f5329, %f5328;
	@%p935 bra 	$L__BB5_1671;
	ld.shared.v2.f32 	{%f5328, %f5329}, [%r506+376832];
$L__BB5_1671:
	// begin inline asm
	{  cvt.rn.f16.f32 %rs805, %f5328;}

	// end inline asm
	st.shared.u16 	[%r20+360], %rs805;
	// begin inline asm
	{  cvt.rn.f16.f32 %rs806, %f5329;}

	// end inline asm
	st.shared.u16 	[%r20+362], %rs806;
	setp.gt.s32 	%p936, %r505, -44033;
	mov.f32 	%f5330, 0f00000000;
	mov.f32 	%f5331, %f5330;
	@%p936 bra 	$L__BB5_1673;
	ld.shared.v2.f32 	{%f5330, %f5331}, [%r506+385024];
$L__BB5_1673:
	// begin inline asm
	{  cvt.rn.f16.f32 %rs807, %f5330;}

	// end inline asm
	st.shared.u16 	[%r20+364], %rs807;
	// begin inline asm
	{  cvt.rn.f16.f32 %rs808, %f5331;}

	// end inline asm
	st.shared.u16 	[%r20+366], %rs808;
	setp.gt.s32 	%p937, %r505, -45057;
	mov.f32 	%f5332, 0f00000000;
	mov.f32 	%f5333, %f5332;
	@%p937 bra 	$L__BB5_1675;
	ld.shared.v2.f32 	{%f5332, %f5333}, [%r506+393216];
$L__BB5_1675:
	// begin inline asm
	{  cvt.rn.f16.f32 %rs809, %f5332;}

	// end inline asm
	st.shared.u16 	[%r20+384], %rs809;
	// begin inline asm
	{  cvt.rn.f16.f32 %rs810, %f5333;}

	// end inline asm
	st.shared.u16 	[%r20+386], %rs810;
	setp.gt.s32 	%p938, %r505, -46081;
	mov.f32 	%f5334, 0f00000000;
	mov.f32 	%f5335, %f5334;
	@%p938 bra 	$L__BB5_1677;
	ld.shared.v2.f32 	{%f5334, %f5335}, [%r506+401408];
$L__BB5_1677:
	// begin inline asm
	{  cvt.rn.f16.f32 %rs811, %f5334;}

	// end inline asm
	st.shared.u16 	[%r20+388], %rs811;
	// begin inline asm
	{  cvt.rn.f16.f32 %rs812, %f5335;}

	// end inline asm
	st.shared.u16 	[%r20+390], %rs812;
	setp.gt.s32 	%p939, %r505, -47105;
	mov.f32 	%f5336, 0f00000000;
	mov.f32 	%f5337, %f5336;
	@%p939 bra 	$L__BB5_1679;
	ld.shared.v2.f32 	{%f5336, %f5337}, [%r506+409600];
$L__BB5_1679:
	// begin inline asm
	{  cvt.rn.f16.f32 %rs813, %f5336;}

	// end inline asm
	st.shared.u16 	[%r20+392], %rs813;
	// begin inline asm
	{  cvt.rn.f16.f32 %rs814, %f5337;}

	// end inline asm
	st.shared.u16 	[%r20+394], %rs814;
	setp.gt.s32 	%p940, %r505, -48129;
	mov.f32 	%f5338, 0f00000000;
	mov.f32 	%f5339, %f5338;
	@%p940 bra 	$L__BB5_1681;
	ld.shared.v2.f32 	{%f5338, %f5339}, [%r506+417792];
$L__BB5_1681:
	// begin inline asm
	{  cvt.rn.f16.f32 %rs815, %f5338;}

	// end inline asm
	st.shared.u16 	[%r20+396], %rs815;
	// begin inline asm
	{  cvt.rn.f16.f32 %rs816, %f5339;}

	// end inline asm
	st.shared.u16 	[%r20+398], %rs816;
	setp.gt.s32 	%p941, %r505, -49153;
	mov.f32 	%f5340, 0f00000000;
	mov.f32 	%f5341, %f5340;
	@%p941 bra 	$L__BB5_1683;
	ld.shared.v2.f32 	{%f5340, %f5341}, [%r506+425984];
$L__BB5_1683:
	// begin inline asm
	{  cvt.rn.f16.f32 %rs817, %f5340;}

	// end inline asm
	st.shared.u16 	[%r20+416], %rs817;
	// begin inline asm
	{  cvt.rn.f16.f32 %rs818, %f5341;}

	// end inline asm
	st.shared.u16 	[%r20+418], %rs818;
	setp.gt.s32 	%p942, %r505, -50177;
	mov.f32 	%f5342, 0f00000000;
	mov.f32 	%f5343, %f5342;
	@%p942 bra 	$L__BB5_1685;
	ld.shared.v2.f32 	{%f5342, %f5343}, [%r506+434176];
$L__BB5_1685:
	// begin inline asm
	{  cvt.rn.f16.f32 %rs819, %f5342;}

	// end inline asm
	st.shared.u16 	[%r20+420], %rs819;
	// begin inline asm
	{  cvt.rn.f16.f32 %rs820, %f5343;}

	// end inline asm
	st.shared.u16 	[%r20+422], %rs820;
	setp.gt.s32 	%p943, %r505, -51201;
	mov.f32 	%f5344, 0f00000000;
	mov.f32 	%f5345, %f5344;
	@%p943 bra 	$L__BB5_1687;
	ld.shared.v2.f32 	{%f5344, %f5345}, [%r506+442368];
$L__BB5_1687:
	// begin inline asm
	{  cvt.rn.f16.f32 %rs821, %f5344;}

	// end inline asm
	st.shared.u16 	[%r20+424], %rs821;
	// begin inline asm
	{  cvt.rn.f16.f32 %rs822, %f5345;}

	// end inline asm
	st.shared.u16 	[%r20+426], %rs822;
	setp.gt.s32 	%p944, %r505, -52225;
	mov.f32 	%f5346, 0f00000000;
	mov.f32 	%f5347, %f5346;
	@%p944 bra 	$L__BB5_1689;
	ld.shared.v2.f32 	{%f5346, %f5347}, [%r506+450560];
$L__BB5_1689:
	// begin inline asm
	{  cvt.rn.f16.f32 %rs823, %f5346;}

	// end inline asm
	st.shared.u16 	[%r20+428], %rs823;
	// begin inline asm
	{  cvt.rn.f16.f32 %rs824, %f5347;}

	// end inline asm
	st.shared.u16 	[%r20+430], %rs824;
	setp.gt.s32 	%p945, %r505, -53249;
	mov.f32 	%f5348, 0f00000000;
	mov.f32 	%f5349, %f5348;
	@%p945 bra 	$L__BB5_1691;
	ld.shared.v2.f32 	{%f5348, %f5349}, [%r506+458752];
$L__BB5_1691:
	// begin inline asm
	{  cvt.rn.f16.f32 %rs825, %f5348;}

	// end inline asm
	st.shared.u16 	[%r20+448], %rs825;
	// begin inline asm
	{  cvt.rn.f16.f32 %rs826, %f5349;}

	// end inline asm
	st.shared.u16 	[%r20+450], %rs826;
	setp.gt.s32 	%p946, %r505, -54273;
	mov.f32 	%f5350, 0f00000000;
	mov.f32 	%f5351, %f5350;
	@%p946 bra 	$L__BB5_1693;
	ld.shared.v2.f32 	{%f5350, %f5351}, [%r506+466944];
$L__BB5_1693:
	// begin inline asm
	{  cvt.rn.f16.f32 %rs827, %f5350;}

	// end inline asm
	st.shared.u16 	[%r20+452], %rs827;
	// begin inline asm
	{  cvt.rn.f16.f32 %rs828, %f5351;}

	// end inline asm
	st.shared.u16 	[%r20+454], %rs828;
	setp.gt.s32 	%p947, %r505, -55297;
	mov.f32 	%f5352, 0f00000000;
	mov.f32 	%f5353, %f5352;
	@%p947 bra 	$L__BB5_1695;
	ld.shared.v2.f32 	{%f5352, %f5353}, [%r506+475136];
$L__BB5_1695:
	// begin inline asm
	{  cvt.rn.f16.f32 %rs829, %f5352;}

	// end inline asm
	st.shared.u16 	[%r20+456], %rs829;
	// begin inline asm
	{  cvt.rn.f16.f32 %rs830, %f5353;}

	// end inline asm
	st.shared.u16 	[%r20+458], %rs830;
	setp.gt.s32 	%p948, %r505, -56321;
	mov.f32 	%f5354, 0f00000000;
	mov.f32 	%f5355, %f5354;
	@%p948 bra 	$L__BB5_1697;
	ld.shared.v2.f32 	{%f5354, %f5355}, [%r506+483328];
$L__BB5_1697:
	// begin inline asm
	{  cvt.rn.f16.f32 %rs831, %f5354;}

	// end inline asm
	st.shared.u16 	[%r20+460], %rs831;
	// begin inline asm
	{  cvt.rn.f16.f32 %rs832, %f5355;}

	// end inline asm
	st.shared.u16 	[%r20+462], %rs832;
	setp.gt.s32 	%p949, %r505, -57345;
	mov.f32 	%f5356, 0f00000000;
	mov.f32 	%f5357, %f5356;
	@%p949 bra 	$L__BB5_1699;
	ld.shared.v2.f32 	{%f5356, %f5357}, [%r506+491520];
$L__BB5_1699:
	// begin inline asm
	{  cvt.rn.f16.f32 %rs833, %f5356;}

	// end inline asm
	st.shared.u16 	[%r20+480], %rs833;
	// begin inline asm
	{  cvt.rn.f16.f32 %rs834, %f5357;}

	// end inline asm
	st.shared.u16 	[%r20+482], %rs834;
	setp.gt.s32 	%p950, %r505, -58369;
	mov.f32 	%f5358, 0f00000000;
	mov.f32 	%f5359, %f5358;
	@%p950 bra 	$L__BB5_1701;
	ld.shared.v2.f32 	{%f5358, %f5359}, [%r506+499712];
$L__BB5_1701:
	// begin inline asm
	{  cvt.rn.f16.f32 %rs835, %f5358;}

	// end inline asm
	st.shared.u16 	[%r20+484], %rs835;
	// begin inline asm
	{  cvt.rn.f16.f32 %rs836, %f5359;}

	// end inline asm
	st.shared.u16 	[%r20+486], %rs836;
	setp.gt.s32 	%p951, %r505, -59393;
	mov.f32 	%f5360, 0f00000000;
	mov.f32 	%f5361, %f5360;
	@%p951 bra 	$L__BB5_1703;
	ld.shared.v2.f32 	{%f5360, %f5361}, [%r506+507904];
$L__BB5_1703:
	// begin inline asm
	{  cvt.rn.f16.f32 %rs837, %f5360;}

	// end inline asm
	st.shared.u16 	[%r20+488], %rs837;
	// begin inline asm
	{  cvt.rn.f16.f32 %rs838, %f5361;}

	// end inline asm
	st.shared.u16 	[%r20+490], %rs838;
	setp.gt.s32 	%p952, %r505, -60417;
	mov.f32 	%f5362, 0f00000000;
	mov.f32 	%f5363, %f5362;
	@%p952 bra 	$L__BB5_1705;
	ld.shared.v2.f32 	{%f5362, %f5363}, [%r506+516096];
$L__BB5_1705:
	// begin inline asm
	{  cvt.rn.f16.f32 %rs839, %f5362;}

	// end inline asm
	st.shared.u16 	[%r20+492], %rs839;
	// begin inline asm
	{  cvt.rn.f16.f32 %rs840, %f5363;}

	// end inline asm
	st.shared.u16 	[%r20+494], %rs840;
	mov.b32 	%r1809, 0;
$L__BB5_1706:
	mul.lo.s32 	%r508, %r504, %r1809;
	and.b32  	%r1476, %r508, 4095;
	cvt.rn.f32.u32 	%f4261, %r1476;
	mul.f32 	%f4262, %f4261, 0fC0C90FDB;
	mul.f32 	%f1697, %f4262, 0f39800000;
	mul.f32 	%f4263, %f1697, 0f3F22F983;
	cvt.rni.s32.f32 	%r1817, %f4263;
	cvt.rn.f32.s32 	%f4264, %r1817;
	fma.rn.f32 	%f4265, %f4264, 0fBFC90FDA, %f1697;
	fma.rn.f32 	%f4266, %f4264, 0fB3A22168, %f4265;
	fma.rn.f32 	%f5365, %f4264, 0fA7C234C5, %f4266;
	abs.f32 	%f1699, %f1697;
	setp.ltu.f32 	%p953, %f1699, 0f47CE4780;
	mov.u32 	%r1813, %r1817;
	mov.f32 	%f5364, %f5365;
	@%p953 bra 	$L__BB5_1714;
	setp.eq.f32 	%p954, %f1699, 0f7F800000;
	@%p954 bra 	$L__BB5_1713;
	mov.b64 	%rd624, 0;
	mov.b32 	%r1810, 0;
	mov.u64 	%rd622, __cudart_i2opi_f;
	mov.u64 	%rd623, %rd3;
$L__BB5_1709:
	.pragma "nounroll";
	ld.global.nc.u32 	%r1478, [%rd622];
	mov.b32 	%r1479, %f1697;
	shl.b32 	%r1480, %r1479, 8;
	or.b32  	%r1481, %r1480, -2147483648;
	mad.wide.u32 	%rd496, %r1478, %r1481, %rd624;
	shr.u64 	%rd624, %rd496, 32;
	st.local.u32 	[%rd623], %rd496;
	add.s32 	%r1810, %r1810, 1;
	add.s64 	%rd623, %rd623, 4;
	add.s64 	%rd622, %rd622, 4;
	setp.ne.s32 	%p955, %r1810, 6;
	@%p955 bra 	$L__BB5_1709;
	shr.u32 	%r1483, %r1479, 23;
	st.local.u32 	[%rd3+24], %rd624;
	and.b32  	%r512, %r1483, 31;
	and.b32  	%r1484, %r1483, 224;
	add.s32 	%r1485, %r1484, -128;
	shr.u32 	%r1486, %r1485, 5;
	mul.wide.u32 	%rd497, %r1486, 4;
	sub.s64 	%rd106, %rd3, %rd497;
	ld.local.u32 	%r1811, [%rd106+24];
	ld.local.u32 	%r1812, [%rd106+20];
	setp.eq.s32 	%p956, %r512, 0;
	@%p956 bra 	$L__BB5_1712;
	shf.l.wrap.b32 	%r1811, %r1812, %r1811, %r512;
	ld.local.u32 	%r1487, [%rd106+16];
	shf.l.wrap.b32 	%r1812, %r1487, %r1812, %r512;
$L__BB5_1712:
	shr.u32 	%r1488, %r1811, 30;
	shf.l.wrap.b32 	%r1489, %r1812, %r1811, 2;
	shl.b32 	%r1490, %r1812, 2;
	shr.s32 	%r1491, %r1489, 31;
	sub.s32 	%r1813, %r1491, %r1488;
	xor.b32  	%r1492, %r1491, %r1489;
	xor.b32  	%r1493, %r1491, %r1490;
	cvt.u64.u32 	%rd498, %r1492;
	shl.b64 	%rd499, %rd498, 32;
	cvt.u64.u32 	%rd500, %r1493;
	or.b64  	%rd501, %rd499, %rd500;
	cvt.rn.f64.s64 	%fd65, %rd501;
	mul.f64 	%fd66, %fd65, 0d3BF921FB54442D19;
	cvt.rn.f32.f64 	%f4267, %fd66;
	neg.f32 	%f4268, %f4267;
	setp.lt.s32 	%p957, %r1489, 0;
	selp.f32 	%f5364, %f4267, %f4268, %p957;
	bra.uni 	$L__BB5_1714;
$L__BB5_1713:
	mov.f32 	%f4269, 0f00000000;
	mul.rn.f32 	%f5364, %f1697, %f4269;
	mov.b32 	%r1813, 0;
$L__BB5_1714:
	setp.ltu.f32 	%p958, %f1699, 0f47CE4780;
	add.s32 	%r1495, %r1813, 1;
	mul.rn.f32 	%f4270, %f5364, %f5364;
	and.b32  	%r1496, %r1813, 1;
	setp.eq.b32 	%p959, %r1496, 1;
	selp.f32 	%f4271, %f5364, 0f3F800000, %p959;
	fma.rn.f32 	%f4272, %f4270, %f4271, 0f00000000;
	fma.rn.f32 	%f4273, %f4270, 0f37CBAC00, 0fBAB607ED;
	selp.f32 	%f4274, 0fB94D4153, %f4273, %p959;
	selp.f32 	%f4275, 0f3C0885E4, 0f3D2AAABB, %p959;
	fma.rn.f32 	%f4276, %f4274, %f4270, %f4275;
	selp.f32 	%f4277, 0fBE2AAAA8, 0fBEFFFFFF, %p959;
	fma.rn.f32 	%f4278, %f4276, %f4270, %f4277;
	fma.rn.f32 	%f4279, %f4278, %f4272, %f4271;
	and.b32  	%r1497, %r1495, 2;
	setp.eq.s32 	%p960, %r1497, 0;
	mov.f32 	%f4280, 0f00000000;
	sub.f32 	%f4281, %f4280, %f4279;
	selp.f32 	%f1703, %f4279, %f4281, %p960;
	@%p958 bra 	$L__BB5_1722;
	setp.eq.f32 	%p961, %f1699, 0f7F800000;
	@%p961 bra 	$L__BB5_1721;
	mov.b32 	%r521, %f1697;
	shl.b32 	%r1499, %r521, 8;
	or.b32  	%r522, %r1499, -2147483648;
	mov.b64 	%rd625, 0;
	mov.b32 	%r1814, 0;
$L__BB5_1717:
	.pragma "nounroll";
	mul.wide.u32 	%rd503, %r1814, 4;
	mov.u64 	%rd504, __cudart_i2opi_f;
	add.s64 	%rd505, %rd504, %rd503;
	ld.global.nc.u32 	%r1500, [%rd505];
	mad.wide.u32 	%rd506, %r1500, %r522, %rd625;
	shr.u64 	%rd625, %rd506, 32;
	add.s64 	%rd507, %rd2, %rd503;
	st.local.u32 	[%rd507], %rd506;
	add.s32 	%r1814, %r1814, 1;
	setp.ne.s32 	%p962, %r1814, 6;
	@%p962 bra 	$L__BB5_1717;
	shr.u32 	%r1501, %r521, 23;
	st.local.u32 	[%rd2+24], %rd625;
	and.b32  	%r525, %r1501, 31;
	and.b32  	%r1502, %r1501, 224;
	add.s32 	%r1503, %r1502, -128;
	shr.u32 	%r1504, %r1503, 5;
	mul.wide.u32 	%rd508, %r1504, 4;
	sub.s64 	%rd109, %rd2, %rd508;
	ld.local.u32 	%r1815, [%rd109+24];
	ld.local.u32 	%r1816, [%rd109+20];
	setp.eq.s32 	%p963, %r525, 0;
	@%p963 bra 	$L__BB5_1720;
	shf.l.wrap.b32 	%r1815, %r1816, %r1815, %r525;
	ld.local.u32 	%r1505, [%rd109+16];
	shf.l.wrap.b32 	%r1816, %r1505, %r1816, %r525;
$L__BB5_1720:
	shr.u32 	%r1506, %r1815, 30;
	shf.l.wrap.b32 	%r1507, %r1816, %r1815, 2;
	shl.b32 	%r1508, %r1816, 2;
	shr.s32 	%r1509, %r1507, 31;
	sub.s32 	%r1817, %r1509, %r1506;
	xor.b32  	%r1510, %r1509, %r1507;
	xor.b32  	%r1511, %r1509, %r1508;
	cvt.u64.u32 	%rd509, %r1510;
	shl.b64 	%rd510, %rd509, 32;
	cvt.u64.u32 	%rd511, %r1511;
	or.b64  	%rd512, %rd510, %rd511;
	cvt.rn.f64.s64 	%fd67, %rd512;
	mul.f64 	%fd68, %fd67, 0d3BF921FB54442D19;
	cvt.rn.f32.f64 	%f4282, %fd68;
	neg.f32 	%f4283, %f4282;
	setp.lt.s32 	%p964, %r1507, 0;
	selp.f32 	%f5365, %f4282, %f4283, %p964;
	bra.uni 	$L__BB5_1722;
$L__BB5_1721:
	mov.f32 	%f4284, 0f00000000;
	mul.rn.f32 	%f5365, %f1697, %f4284;
	mov.b32 	%r1817, 0;
$L__BB5_1722:
	mul.rn.f32 	%f4288, %f5365, %f5365;
	and.b32  	%r1513, %r1817, 1;
	setp.eq.b32 	%p965, %r1513, 1;
	selp.f32 	%f4289, 0f3F800000, %f5365, %p965;
	fma.rn.f32 	%f4290, %f4288, %f4289, 0f00000000;
	fma.rn.f32 	%f4291, %f4288, 0f37CBAC00, 0fBAB607ED;
	selp.f32 	%f4292, %f4291, 0fB94D4153, %p965;
	selp.f32 	%f4293, 0f3D2AAABB, 0f3C0885E4, %p965;
	fma.rn.f32 	%f4294, %f4292, %f4288, %f4293;
	selp.f32 	%f4295, 0fBEFFFFFF, 0fBE2AAAA8, %p965;
	fma.rn.f32 	%f4296, %f4294, %f4288, %f4295;
	fma.rn.f32 	%f4297, %f4296, %f4290, %f4289;
	and.b32  	%r1514, %r1817, 2;
	setp.eq.s32 	%p966, %r1514, 0;
	mov.f32 	%f4298, 0f00000000;
	sub.f32 	%f4299, %f4298, %f4297;
	selp.f32 	%f4286, %f4297, %f4299, %p966;
	// begin inline asm
	{  cvt.rn.f16.f32 %rs841, %f1703;}

	// end inline asm
	shl.b32 	%r1515, %r1809, 6;
	add.s32 	%r534, %r26, %r1515;
	st.shared.u16 	[%r534], %rs841;
	// begin inline asm
	{  cvt.rn.f16.f32 %rs842, %f4286;}

	// end inline asm
	st.shared.u16 	[%r534+2], %rs842;
	neg.f32 	%f4287, %f4286;
	// begin inline asm
	{  cvt.rn.f16.f32 %rs843, %f4287;}

	// end inline asm
	st.shared.u16 	[%r534+32], %rs843;
	st.shared.u16 	[%r534+34], %rs841;
	shl.b32 	%r1516, %r1809, 10;
	add.s32 	%r535, %r508, %r1516;
	and.b32  	%r1517, %r535, 4095;
	cvt.rn.f32.u32 	%f4300, %r1517;
	mul.f32 	%f4301, %f4300, 0fC0C90FDB;
	mul.f32 	%f1707, %f4301, 0f39800000;
	mul.f32 	%f4302, %f1707, 0f3F22F983;
	cvt.rni.s32.f32 	%r1825, %f4302;
	cvt.rn.f32.s32 	%f4303, %r1825;
	fma.rn.f32 	%f4304, %f4303, 0fBFC90FDA, %f1707;
	fma.rn.f32 	%f4305, %f4303, 0fB3A22168, %f4304;
	fma.rn.f32 	%f5367, %f4303, 0fA7C234C5, %f4305;
	abs.f32 	%f1709, %f1707;
	setp.ltu.f32 	%p967, %f1709, 0f47CE4780;
	mov.u32 	%r1821, %r1825;
	mov.f32 	%f5366, %f5367;
	@%p967 bra 	$L__BB5_1730;
	setp.eq.f32 	%p968, %f1709, 0f7F800000;
	@%p968 bra 	$L__BB5_1729;
	mov.b32 	%r537, %f1707;
	shl.b32 	%r1519, %r537, 8;
	or.b32  	%r538, %r1519, -2147483648;
	mov.b64 	%rd626, 0;
	mov.b32 	%r1818, 0;
$L__BB5_1725:
	.pragma "nounroll";
	mul.wide.u32 	%rd514, %r1818, 4;
	mov.u64 	%rd515, __cudart_i2opi_f;
	add.s64 	%rd516, %rd515, %rd514;
	ld.global.nc.u32 	%r1520, [%rd516];
	mad.wide.u32 	%rd517, %r1520, %r538, %rd626;
	shr.u64 	%rd626, %rd517, 32;
	add.s64 	%rd518, %rd3, %rd514;
	st.local.u32 	[%rd518], %rd517;
	add.s32 	%r1818, %r1818, 1;
	setp.ne.s32 	%p969, %r1818, 6;
	@%p969 bra 	$L__BB5_1725;
	shr.u32 	%r1521, %r537, 23;
	st.local.u32 	[%rd3+24], %rd626;
	and.b32  	%r541, %r1521, 31;
	and.b32  	%r1522, %r1521, 224;
	add.s32 	%r1523, %r1522, -128;
	shr.u32 	%r1524, %r1523, 5;
	mul.wide.u32 	%rd519, %r1524, 4;
	sub.s64 	%rd112, %rd3, %rd519;
	ld.local.u32 	%r1819, [%rd112+24];
	ld.local.u32 	%r1820, [%rd112+20];
	setp.eq.s32 	%p970, %r541, 0;
	@%p970 bra 	$L__BB5_1728;
	shf.l.wrap.b32 	%r1819, %r1820, %r1819, %r541;
	ld.local.u32 	%r1525, [%rd112+16];
	shf.l.wrap.b32 	%r1820, %r1525, %r1820, %r541;
$L__BB5_1728:
	shr.u32 	%r1526, %r1819, 30;
	shf.l.wrap.b32 	%r1527, %r1820, %r1819, 2;
	shl.b32 	%r1528, %r1820, 2;
	shr.s32 	%r1529, %r1527, 31;
	sub.s32 	%r1821, %r1529, %r1526;
	xor.b32  	%r1530, %r1529, %r1527;
	xor.b32  	%r1531, %r1529, %r1528;
	cvt.u64.u32 	%rd520, %r1530;
	shl.b64 	%rd521, %rd520, 32;
	cvt.u64.u32 	%rd522, %r1531;
	or.b64  	%rd523, %rd521, %rd522;
	cvt.rn.f64.s64 	%fd69, %rd523;
	mul.f64 	%fd70, %fd69, 0d3BF921FB54442D19;
	cvt.rn.f32.f64 	%f4306, %fd70;
	neg.f32 	%f4307, %f4306;
	setp.lt.s32 	%p971, %r1527, 0;
	selp.f32 	%f5366, %f4306, %f4307, %p971;
	bra.uni 	$L__BB5_1730;
$L__BB5_1729:
	mov.f32 	%f4308, 0f00000000;
	mul.rn.f32 	%f5366, %f1707, %f4308;
	mov.b32 	%r1821, 0;
$L__BB5_1730:
	setp.ltu.f32 	%p972, %f1709, 0f47CE4780;
	add.s32 	%r1533, %r1821, 1;
	mul.rn.f32 	%f4309, %f5366, %f5366;
	and.b32  	%r1534, %r1821, 1;
	setp.eq.b32 	%p973, %r1534, 1;
	selp.f32 	%f4310, %f5366, 0f3F800000, %p973;
	fma.rn.f32 	%f4311, %f4309, %f4310, 0f00000000;
	fma.rn.f32 	%f4312, %f4309, 0f37CBAC00, 0fBAB607ED;
	selp.f32 	%f4313, 0fB94D4153, %f4312, %p973;
	selp.f32 	%f4314, 0f3C0885E4, 0f3D2AAABB, %p973;
	fma.rn.f32 	%f4315, %f4313, %f4309, %f4314;
	selp.f32 	%f4316, 0fBE2AAAA8, 0fBEFFFFFF, %p973;
	fma.rn.f32 	%f4317, %f4315, %f4309, %f4316;
	fma.rn.f32 	%f4318, %f4317, %f4311, %f4310;
	and.b32  	%r1535, %r1533, 2;
	setp.eq.s32 	%p974, %r1535, 0;
	mov.f32 	%f4319, 0f00000000;
	sub.f32 	%f4320, %f4319, %f4318;
	selp.f32 	%f1713, %f4318, %f4320, %p974;
	@%p972 bra 	$L__BB5_1738;
	setp.eq.f32 	%p975, %f1709, 0f7F800000;
	@%p975 bra 	$L__BB5_1737;
	mov.b32 	%r550, %f1707;
	shl.b32 	%r1537, %r550, 8;
	or.b32  	%r551, %r1537, -2147483648;
	mov.b64 	%rd627, 0;
	mov.b32 	%r1822, 0;
$L__BB5_1733:
	.pragma "nounroll";
	mul.wide.u32 	%rd525, %r1822, 4;
	mov.u64 	%rd526, __cudart_i2opi_f;
	add.s64 	%rd527, %rd526, %rd525;
	ld.global.nc.u32 	%r1538, [%rd527];
	mad.wide.u32 	%rd528, %r1538, %r551, %rd627;
	shr.u64 	%rd627, %rd528, 32;
	add.s64 	%rd529, %rd2, %rd525;
	st.local.u32 	[%rd529], %rd528;
	add.s32 	%r1822, %r1822, 1;
	setp.ne.s32 	%p976, %r1822, 6;
	@%p976 bra 	$L__BB5_1733;
	shr.u32 	%r1539, %r550, 23;
	st.local.u32 	[%rd2+24], %rd627;
	and.b32  	%r554, %r1539, 31;
	and.b32  	%r1540, %r1539, 224;
	add.s32 	%r1541, %r1540, -128;
	shr.u32 	%r1542, %r1541, 5;
	mul.wide.u32 	%rd530, %r1542, 4;
	sub.s64 	%rd115, %rd2, %rd530;
	ld.local.u32 	%r1823, [%rd115+24];
	ld.local.u32 	%r1824, [%rd115+20];
	setp.eq.s32 	%p977, %r554, 0;
	@%p977 bra 	$L__BB5_1736;
	shf.l.wrap.b32 	%r1823, %r1824, %r1823, %r554;
	ld.local.u32 	%r1543, [%rd115+16];
	shf.l.wrap.b32 	%r1824, %r1543, %r1824, %r554;
$L__BB5_1736:
	shr.u32 	%r1544, %r1823, 30;
	shf.l.wrap.b32 	%r1545, %r1824, %r1823, 2;
	shl.b32 	%r1546, %r1824, 2;
	shr.s32 	%r1547, %r1545, 31;
	sub.s32 	%r1825, %r1547, %r1544;
	xor.b32  	%r1548, %r1547, %r1545;
	xor.b32  	%r1549, %r1547, %r1546;
	cvt.u64.u32 	%rd531, %r1548;
	shl.b64 	%rd532, %rd531, 32;
	cvt.u64.u32 	%rd533, %r1549;
	or.b64  	%rd534, %rd532, %rd533;
	cvt.rn.f64.s64 	%fd71, %rd534;
	mul.f64 	%fd72, %fd71, 0d3BF921FB54442D19;
	cvt.rn.f32.f64 	%f4321, %fd72;
	neg.f32 	%f4322, %f4321;
	setp.lt.s32 	%p978, %r1545, 0;
	selp.f32 	%f5367, %f4321, %f4322, %p978;
	bra.uni 	$L__BB5_1738;
$L__BB5_1737:
	mov.f32 	%f4323, 0f00000000;
	mul.rn.f32 	%f5367, %f1707, %f4323;
	mov.b32 	%r1825, 0;
$L__BB5_1738:
	mul.rn.f32 	%f4327, %f5367, %f5367;
	and.b32  	%r1551, %r1825, 1;
	setp.eq.b32 	%p979, %r1551, 1;
	selp.f32 	%f4328, 0f3F800000, %f5367, %p979;
	fma.rn.f32 	%f4329, %f4327, %f4328, 0f00000000;
	fma.rn.f32 	%f4330, %f4327, 0f37CBAC00, 0fBAB607ED;
	selp.f32 	%f4331, %f4330, 0fB94D4153, %p979;
	selp.f32 	%f4332, 0f3D2AAABB, 0f3C0885E4, %p979;
	fma.rn.f32 	%f4333, %f4331, %f4327, %f4332;
	selp.f32 	%f4334, 0fBEFFFFFF, 0fBE2AAAA8, %p979;
	fma.rn.f32 	%f4335, %f4333, %f4327, %f4334;
	fma.rn.f32 	%f4336, %f4335, %f4329, %f4328;
	and.b32  	%r1552, %r1825, 2;
	setp.eq.s32 	%p980, %r1552, 0;
	mov.f32 	%f4337, 0f00000000;
	sub.f32 	%f4338, %f4337, %f4336;
	selp.f32 	%f4325, %f4336, %f4338, %p980;
	// begin inline asm
	{  cvt.rn.f16.f32 %rs844, %f1713;}

	// end inline asm
	st.shared.u16 	[%r534+4], %rs844;
	// begin inline asm
	{  cvt.rn.f16.f32 %rs845, %f4325;}

	// end inline asm
	st.shared.u16 	[%r534+6], %rs845;
	neg.f32 	%f4326, %f4325;
	// begin inline asm
	{  cvt.rn.f16.f32 %rs846, %f4326;}

	// end inline asm
	st.shared.u16 	[%r534+36], %rs846;
	st.shared.u16 	[%r534+38], %rs844;
	or.b32  	%r1553, %r504, 2048;
	mul.lo.s32 	%r1554, %r1553, %r1809;
	and.b32  	%r1555, %r1554, 4095;
	cvt.rn.f32.u32 	%f4339, %r1555;
	mul.f32 	%f4340, %f4339, 0fC0C90FDB;
	mul.f32 	%f1717, %f4340, 0f39800000;
	mul.f32 	%f4341, %f1717, 0f3F22F983;
	cvt.rni.s32.f32 	%r1833, %f4341;
	cvt.rn.f32.s32 	%f4342, %r1833;
	fma.rn.f32 	%f4343, %f4342, 0fBFC90FDA, %f1717;
	fma.rn.f32 	%f4344, %f4342, 0fB3A22168, %f4343;
	fma.rn.f32 	%f5369, %f4342, 0fA7C234C5, %f4344;
	abs.f32 	%f1719, %f1717;
	setp.ltu.f32 	%p981, %f1719, 0f47CE4780;
	mov.u32 	%r1829, %r1833;
	mov.f32 	%f5368, %f5369;
	@%p981 bra 	$L__BB5_1746;
	setp.eq.f32 	%p982, %f1719, 0f7F800000;
	@%p982 bra 	$L__BB5_1745;
	mov.b32 	%r564, %f1717;
	shl.b32 	%r1557, %r564, 8;
	or.b32  	%r565, %r1557, -2147483648;
	mov.b64 	%rd628, 0;
	mov.b32 	%r1826, 0;
$L__BB5_1741:
	.pragma "nounroll";
	mul.wide.u32 	%rd536, %r1826, 4;
	mov.u64 	%rd537, __cudart_i2opi_f;
	add.s64 	%rd538, %rd537, %rd536;
	ld.global.nc.u32 	%r1558, [%rd538];
	mad.wide.u32 	%rd539, %r1558, %r565, %rd628;
	shr.u64 	%rd628, %rd539, 32;
	add.s64 	%rd540, %rd3, %rd536;
	st.local.u32 	[%rd540], %rd539;
	add.s32 	%r1826, %r1826, 1;
	setp.ne.s32 	%p983, %r1826, 6;
	@%p983 bra 	$L__BB5_1741;
	shr.u32 	%r1559, %r564, 23;
	st.local.u32 	[%rd3+24], %rd628;
	and.b32  	%r568, %r1559, 31;
	and.b32  	%r1560, %r1559, 224;
	add.s32 	%r1561, %r1560, -128;
	shr.u32 	%r1562, %r1561, 5;
	mul.wide.u32 	%rd541, %r1562, 4;
	sub.s64 	%rd118, %rd3, %rd541;
	ld.local.u32 	%r1827, [%rd118+24];
	ld.local.u32 	%r1828, [%rd118+20];
	setp.eq.s32 	%p984, %r568, 0;
	@%p984 bra 	$L__BB5_1744;
	shf.l.wrap.b32 	%r1827, %r1828, %r1827, %r568;
	ld.local.u32 	%r1563, [%rd118+16];
	shf.l.wrap.b32 	%r1828, %r1563, %r1828, %r568;
$L__BB5_1744:
	shr.u32 	%r1564, %r1827, 30;
	shf.l.wrap.b32 	%r1565, %r1828, %r1827, 2;
	shl.b32 	%r1566, %r1828, 2;
	shr.s32 	%r1567, %r1565, 31;
	sub.s32 	%r1829, %r1567, %r1564;
	xor.b32  	%r1568, %r1567, %r1565;
	xor.b32  	%r1569, %r1567, %r1566;
	cvt.u64.u32 	%rd542, %r1568;
	shl.b64 	%rd543, %rd542, 32;
	cvt.u64.u32 	%rd544, %r1569;
	or.b64  	%rd545, %rd543, %rd544;
	cvt.rn.f64.s64 	%fd73, %rd545;
	mul.f64 	%fd74, %fd73, 0d3BF921FB54442D19;
	cvt.rn.f32.f64 	%f4345, %fd74;
	neg.f32 	%f4346, %f4345;
	setp.lt.s32 	%p985, %r1565, 0;
	selp.f32 	%f5368, %f4345, %f4346, %p985;
	bra.uni 	$L__BB5_1746;
$L__BB5_1745:
	mov.f32 	%f4347, 0f00000000;
	mul.rn.f32 	%f5368, %f1717, %f4347;
	mov.b32 	%r1829, 0;
$L__BB5_1746:
	setp.ltu.f32 	%p986, %f1719, 0f47CE4780;
	add.s32 	%r1571, %r1829, 1;
	mul.rn.f32 	%f4348, %f5368, %f5368;
	and.b32  	%r1572, %r1829, 1;
	setp.eq.b32 	%p987, %r1572, 1;
	selp.f32 	%f4349, %f5368, 0f3F800000, %p987;
	fma.rn.f32 	%f4350, %f4348, %f4349, 0f00000000;
	fma.rn.f32 	%f4351, %f4348, 0f37CBAC00, 0fBAB607ED;
	selp.f32 	%f4352, 0fB94D4153, %f4351, %p987;
	selp.f32 	%f4353, 0f3C0885E4, 0f3D2AAABB, %p987;
	fma.rn.f32 	%f4354, %f4352, %f4348, %f4353;
	selp.f32 	%f4355, 0fBE2AAAA8, 0fBEFFFFFF, %p987;
	fma.rn.f32 	%f4356, %f4354, %f4348, %f4355;
	fma.rn.f32 	%f4357, %f4356, %f4350, %f4349;
	and.b32  	%r1573, %r1571, 2;
	setp.eq.s32 	%p988, %r1573, 0;
	mov.f32 	%f4358, 0f00000000;
	sub.f32 	%f4359, %f4358, %f4357;
	selp.f32 	%f1723, %f4357, %f4359, %p988;
	@%p986 bra 	$L__BB5_1754;
	setp.eq.f32 	%p989, %f1719, 0f7F800000;
	@%p989 bra 	$L__BB5_1753;
	mov.b32 	%r577, %f1717;
	shl.b32 	%r1575, %r577, 8;
	or.b32  	%r578, %r1575, -2147483648;
	mov.b64 	%rd629, 0;
	mov.b32 	%r1830, 0;
$L__BB5_1749:
	.pragma "nounroll";
	mul.wide.u32 	%rd547, %r1830, 4;
	mov.u64 	%rd548, __cudart_i2opi_f;
	add.s64 	%rd549, %rd548, %rd547;
	ld.global.nc.u32 	%r1576, [%rd549];
	mad.wide.u32 	%rd550, %r1576, %r578, %rd629;
	shr.u64 	%rd629, %rd550, 32;
	add.s64 	%rd551, %rd2, %rd547;
	st.local.u32 	[%rd551], %rd550;
	add.s32 	%r1830, %r1830, 1;
	setp.ne.s32 	%p990, %r1830, 6;
	@%p990 bra 	$L__BB5_1749;
	shr.u32 	%r1577, %r577, 23;
	st.local.u32 	[%rd2+24], %rd629;
	and.b32  	%r581, %r1577, 31;
	and.b32  	%r1578, %r1577, 224;
	add.s32 	%r1579, %r1578, -128;
	shr.u32 	%r1580, %r1579, 5;
	mul.wide.u32 	%rd552, %r1580, 4;
	sub.s64 	%rd121, %rd2, %rd552;
	ld.local.u32 	%r1831, [%rd121+24];
	ld.local.u32 	%r1832, [%rd121+20];
	setp.eq.s32 	%p991, %r581, 0;
	@%p991 bra 	$L__BB5_1752;
	shf.l.wrap.b32 	%r1831, %r1832, %r1831, %r581;
	ld.local.u32 	%r1581, [%rd121+16];
	shf.l.wrap.b32 	%r1832, %r1581, %r1832, %r581;
$L__BB5_1752:
	shr.u32 	%r1582, %r1831, 30;
	shf.l.wrap.b32 	%r1583, %r1832, %r1831, 2;
	shl.b32 	%r1584, %r1832, 2;
	shr.s32 	%r1585, %r1583, 31;
	sub.s32 	%r1833, %r1585, %r1582;
	xor.b32  	%r1586, %r1585, %r1583;
	xor.b32  	%r1587, %r1585, %r1584;
	cvt.u64.u32 	%rd553, %r1586;
	shl.b64 	%rd554, %rd553, 32;
	cvt.u64.u32 	%rd555, %r1587;
	or.b64  	%rd556, %rd554, %rd555;
	cvt.rn.f64.s64 	%fd75, %rd556;
	mul.f64 	%fd76, %fd75, 0d3BF921FB54442D19;
	cvt.rn.f32.f64 	%f4360, %fd76;
	neg.f32 	%f4361, %f4360;
	setp.lt.s32 	%p992, %r1583, 0;
	selp.f32 	%f5369, %f4360, %f4361, %p992;
	bra.uni 	$L__BB5_1754;
$L__BB5_1753:
	mov.f32 	%f4362, 0f00000000;
	mul.rn.f32 	%f5369, %f1717, %f4362;
	mov.b32 	%r1833, 0;
$L__BB5_1754:
	mul.rn.f32 	%f4366, %f5369, %f5369;
	and.b32  	%r1589, %r1833, 1;
	setp.eq.b32 	%p993, %r1589, 1;
	selp.f32 	%f4367, 0f3F800000, %f5369, %p993;
	fma.rn.f32 	%f4368, %f4366, %f4367, 0f00000000;
	fma.rn.f32 	%f4369, %f4366, 0f37CBAC00, 0fBAB607ED;
	selp.f32 	%f4370, %f4369, 0fB94D4153, %p993;
	selp.f32 	%f4371, 0f3D2AAABB, 0f3C0885E4, %p993;
	fma.rn.f32 	%f4372, %f4370, %f4366, %f4371;
	selp.f32 	%f4373, 0fBEFFFFFF, 0fBE2AAAA8, %p993;
	fma.rn.f32 	%f4374, %f4372, %f4366, %f4373;
	fma.rn.f32 	%f4375, %f4374, %f4368, %f4367;
	and.b32  	%r1590, %r1833, 2;
	setp.eq.s32 	%p994, %r1590, 0;
	mov.f32 	%f4376, 0f00000000;
	sub.f32 	%f4377, %f4376, %f4375;
	selp.f32 	%f4364, %f4375, %f4377, %p994;
	// begin inline asm
	{  cvt.rn.f16.f32 %rs847, %f1723;}

	// end inline asm
	st.shared.u16 	[%r534+8], %rs847;
	// begin inline asm
	{  cvt.rn.f16.f32 %rs848, %f4364;}

	// end inline asm
	st.shared.u16 	[%r534+10], %rs848;
	neg.f32 	%f4365, %f4364;
	// begin inline asm
	{  cvt.rn.f16.f32 %rs849, %f4365;}

	// end inline asm
	st.shared.u16 	[%r534+40], %rs849;
	st.shared.u16 	[%r534+42], %rs847;
	shl.b32 	%r1591, %r1809, 11;
	add.s32 	%r1592, %r535, %r1591;
	and.b32  	%r1593, %r1592, 4095;
	cvt.rn.f32.u32 	%f4378, %r1593;
	mul.f32 	%f4379, %f4378, 0fC0C90FDB;
	mul.f32 	%f1727, %f4379, 0f39800000;
	mul.f32 	%f4380, %f1727, 0f3F22F983;
	cvt.rni.s32.f32 	%r1841, %f4380;
	cvt.rn.f32.s32 	%f4381, %r1841;
	fma.rn.f32 	%f4382, %f4381, 0fBFC90FDA, %f1727;
	fma.rn.f32 	%f4383, %f4381, 0fB3A22168, %f4382;
	fma.rn.f32 	%f5371, %f4381, 0fA7C234C5, %f4383;
	abs.f32 	%f1729, %f1727;
	setp.ltu.f32 	%p995, %f1729, 0f47CE4780;
	mov.u32 	%r1837, %r1841;
	mov.f32 	%f5370, %f5371;
	@%p995 bra 	$L__BB5_1762;
	setp.eq.f32 	%p996, %f1729, 0f7F800000;
	@%p996 bra 	$L__BB5_1761;
	mov.b32 	%r591, %f1727;
	shl.b32 	%r1595, %r591, 8;
	or.b32  	%r592, %r1595, -2147483648;
	mov.b64 	%rd630, 0;
	mov.b32 	%r1834, 0;
$L__BB5_1757:
	.pragma "nounroll";
	mul.wide.u32 	%rd558, %r1834, 4;
	mov.u64 	%rd559, __cudart_i2opi_f;
	add.s64 	%rd560, %rd559, %rd558;
	ld.global.nc.u32 	%r1596, [%rd560];
	mad.wide.u32 	%rd561, %r1596, %r592, %rd630;
	shr.u64 	%rd630, %rd561, 32;
	add.s64 	%rd562, %rd3, %rd558;
	st.local.u32 	[%rd562], %rd561;
	add.s32 	%r1834, %r1834, 1;
	setp.ne.s32 	%p997, %r1834, 6;
	@%p997 bra 	$L__BB5_1757;
	shr.u32 	%r1597, %r591, 23;
	st.local.u32 	[%rd3+24], %rd630;
	and.b32  	%r595, %r1597, 31;
	and.b32  	%r1598, %r1597, 224;
	add.s32 	%r1599, %r1598, -128;
	shr.u32 	%r1600, %r1599, 5;
	mul.wide.u32 	%rd563, %r1600, 4;
	sub.s64 	%rd124, %rd3, %rd563;
	ld.local.u32 	%r1835, [%rd124+24];
	ld.local.u32 	%r1836, [%rd124+20];
	setp.eq.s32 	%p998, %r595, 0;
	@%p998 bra 	$L__BB5_1760;
	shf.l.wrap.b32 	%r1835, %r1836, %r1835, %r595;
	ld.local.u32 	%r1601, [%rd124+16];
	shf.l.wrap.b32 	%r1836, %r1601, %r1836, %r595;
$L__BB5_1760:
	shr.u32 	%r1602, %r1835, 30;
	shf.l.wrap.b32 	%r1603, %r1836, %r1835, 2;
	shl.b32 	%r1604, %r1836, 2;
	shr.s32 	%r1605, %r1603, 31;
	sub.s32 	%r1837, %r1605, %r1602;
	xor.b32  	%r1606, %r1605, %r1603;
	xor.b32  	%r1607, %r1605, %r1604;
	cvt.u64.u32 	%rd564, %r1606;
	shl.b64 	%rd565, %rd564, 32;
	cvt.u64.u32 	%rd566, %r1607;
	or.b64  	%rd567, %rd565, %rd566;
	cvt.rn.f64.s64 	%fd77, %rd567;
	mul.f64 	%fd78, %fd77, 0d3BF921FB54442D19;
	cvt.rn.f32.f64 	%f4384, %fd78;
	neg.f32 	%f4385, %f4384;
	setp.lt.s32 	%p999, %r1603, 0;
	selp.f32 	%f5370, %f4384, %f4385, %p999;
	bra.uni 	$L__BB5_1762;
$L__BB5_1761:
	mov.f32 	%f4386, 0f00000000;
	mul.rn.f32 	%f5370, %f1727, %f4386;
	mov.b32 	%r1837, 0;
$L__BB5_1762:
	setp.ltu.f32 	%p1000, %f1729, 0f47CE4780;
	add.s32 	%r1609, %r1837, 1;
	mul.rn.f32 	%f4387, %f5370, %f5370;
	and.b32  	%r1610, %r1837, 1;
	setp.eq.b32 	%p1001, %r1610, 1;
	selp.f32 	%f4388, %f5370, 0f3F800000, %p1001;
	fma.rn.f32 	%f4389, %f4387, %f4388, 0f00000000;
	fma.rn.f32 	%f4390, %f4387, 0f37CBAC00, 0fBAB607ED;
	selp.f32 	%f4391, 0fB94D4153, %f4390, %p1001;
	selp.f32 	%f4392, 0f3C0885E4, 0f3D2AAABB, %p1001;
	fma.rn.f32 	%f4393, %f4391, %f4387, %f4392;
	selp.f32 	%f4394, 0fBE2AAAA8, 0fBEFFFFFF, %p1001;
	fma.rn.f32 	%f4395, %f4393, %f4387, %f4394;
	fma.rn.f32 	%f4396, %f4395, %f4389, %f4388;
	and.b32  	%r1611, %r1609, 2;
	setp.eq.s32 	%p1002, %r1611, 0;
	mov.f32 	%f4397, 0f00000000;
	sub.f32 	%f4398, %f4397, %f4396;
	selp.f32 	%f1733, %f4396, %f4398, %p1002;
	@%p1000 bra 	$L__BB5_1770;
	setp.eq.f32 	%p1003, %f1729, 0f7F800000;
	@%p1003 bra 	$L__BB5_1769;
	mov.b32 	%r604, %f1727;
	shl.b32 	%r1613, %r604, 8;
	or.b32  	%r605, %r1613, -2147483648;
	mov.b64 	%rd631, 0;
	mov.b32 	%r1838, 0;
$L__BB5_1765:
	.pragma "nounroll";
	mul.wide.u32 	%rd569, %r1838, 4;
	add.s64 	%rd571, %rd570, %rd569;
	ld.global.nc.u32 	%r1614, [%rd571];
	mad.wide.u32 	%rd572, %r1614, %r605, %rd631;
	shr.u64 	%rd631, %rd572, 32;
	add.s64 	%rd573, %rd2, %rd569;
	st.local.u32 	[%rd573], %rd572;
	add.s32 	%r1838, %r1838, 1;
	setp.ne.s32 	%p1004, %r1838, 6;
	@%p1004 bra 	$L__BB5_1765;
	shr.u32 	%r1615, %r604, 23;
	st.local.u32 	[%rd2+24], %rd631;
	and.b32  	%r608, %r1615, 31;
	and.b32  	%r1616, %r1615, 224;
	add.s32 	%r1617, %r1616, -128;
	shr.u32 	%r1618, %r1617, 5;
	mul.wide.u32 	%rd574, %r1618, 4;
	sub.s64 	%rd127, %rd2, %rd574;
	ld.local.u32 	%r1839, [%rd127+24];
	ld.local.u32 	%r1840, [%rd127+20];
	setp.eq.s32 	%p1005, %r608, 0;
	@%p1005 bra 	$L__BB5_1768;
	shf.l.wrap.b32 	%r1839, %r1840, %r1839, %r608;
	ld.local.u32 	%r1619, [%rd127+16];
	shf.l.wrap.b32 	%r1840, %r1619, %r1840, %r608;
$L__BB5_1768:
	shr.u32 	%r1620, %r1839, 30;
	shf.l.wrap.b32 	%r1621, %r1840, %r1839, 2;
	shl.b32 	%r1622, %r1840, 2;
	shr.s32 	%r1623, %r1621, 31;
	sub.s32 	%r1841, %r1623, %r1620;
	xor.b32  	%r1624, %r1623, %r1621;
	xor.b32  	%r1625, %r1623, %r1622;
	cvt.u64.u32 	%rd575, %r1624;
	shl.b64 	%rd576, %rd575, 32;
	cvt.u64.u32 	%rd577, %r1625;
	or.b64  	%rd578, %rd576, %rd577;
	cvt.rn.f64.s64 	%fd79, %rd578;
	mul.f64 	%fd80, %fd79, 0d3BF921FB54442D19;
	cvt.rn.f32.f64 	%f4399, %fd80;
	neg.f32 	%f4400, %f4399;
	setp.lt.s32 	%p1006, %r1621, 0;
	selp.f32 	%f5371, %f4399, %f4400, %p1006;
	bra.uni 	$L__BB5_1770;
$L__BB5_1769:
	mov.f32 	%f4401, 0f00000000;
	mul.rn.f32 	%f5371, %f1727, %f4401;
	mov.b32 	%r1841, 0;
$L__BB5_1770:
	mul.rn.f32 	%f4405, %f5371, %f5371;
	and.b32  	%r1627, %r1841, 1;
	setp.eq.b32 	%p1007, %r1627, 1;
	selp.f32 	%f4406, 0f3F800000, %f5371, %p1007;
	fma.rn.f32 	%f4407, %f4405, %f4406, 0f00000000;
	fma.rn.f32 	%f4408, %f4405, 0f37CBAC00, 0fBAB607ED;
	selp.f32 	%f4409, %f4408, 0fB94D4153, %p1007;
	selp.f32 	%f4410, 0f3D2AAABB, 0f3C0885E4, %p1007;
	fma.rn.f32 	%f4411, %f4409, %f4405, %f4410;
	selp.f32 	%f4412, 0fBEFFFFFF, 0fBE2AAAA8, %p1007;
	fma.rn.f32 	%f4413, %f4411, %f4405, %f4412;
	fma.rn.f32 	%f4414, %f4413, %f4407, %f4406;
	and.b32  	%r1628, %r1841, 2;
	setp.eq.s32 	%p1008, %r1628, 0;
	mov.f32 	%f4415, 0f00000000;
	sub.f32 	%f4416, %f4415, %f4414;
	selp.f32 	%f4403, %f4414, %f4416, %p1008;
	// begin inline asm
	{  cvt.rn.f16.f32 %rs850, %f1733;}

	// end inline asm
	st.shared.u16 	[%r534+12], %rs850;
	// begin inline asm
	{  cvt.rn.f16.f32 %rs851, %f4403;}

	// end inline asm
	st.shared.u16 	[%r534+14], %rs851;
	neg.f32 	%f4404, %f4403;
	// begin inline asm
	{  cvt.rn.f16.f32 %rs852, %f4404;}

	// end inline asm
	st.shared.u16 	[%r534+44], %rs852;
	st.shared.u16 	[%r534+46], %rs850;
	add.s32 	%r1809, %r1809, 1;
	setp.ne.s32 	%p1009, %r1809, 4;
	@%p1009 bra 	$L__BB5_1706;
	setp.gt.s32 	%p1010, %r505, 4095;
	mov.b32 	%r1629, 16;
	wmma.load.a.sync.aligned.row.m16n16k16.shared.f16 	{%r1630, %r1631, %r1632, %r1633, %r1634, %r1635, %r1636, %r1637}, [%r20], %r1629;
	wmma.load.b.sync.aligned.row.m16n16k16.shared.f16 	{%r1638, %r1639, %r1640, %r1641, %r1642, %r1643, %r1644, %r1645}, [%r26], %r1629;
	mov.f32 	%f4417, 0f00000000;
	wmma.mma.sync.aligned.row.row.m16n16k16.f32.f32 {%f4418, %f4419, %f4420, %f4421, %f4422, %f4423, %f4424, %f4425}, {%r1630, %r1631, %r1632, %r1633, %r1634, %r1635, %r1636, %r1637}, {%r1638, %r1639, %r1640, %r1641, %r1642, %r1643, %r1644, %r1645}, {%f4417, %f4417, %f4417, %f4417, %f4417, %f4417, %f4417, %f4417};
	wmma.store.d.sync.aligned.row.m16n16k16.shared.f32 	[%r21], {%f4418, %f4419, %f4420, %f4421, %f4422, %f4423, %f4424, %f4425}, %r1629;
	@%p1010 bra 	$L__BB5_1773;
	ld.shared.f32 	%f4426, [%r21];
	ld.shared.f32 	%f4427, [%r21+4];
	st.shared.v2.f32 	[%r506], {%f4426, %f4427};
$L__BB5_1773:
	setp.gt.s32 	%p1011, %r505, 3071;
	@%p1011 bra 	$L__BB5_1775;
	ld.shared.f32 	%f4428, [%r21+8];
	ld.shared.f32 	%f4429, [%r21+12];
	st.shared.v2.f32 	[%r506+8192], {%f4428, %f4429};
$L__BB5_1775:
	setp.gt.s32 	%p1012, %r505, 2047;
	@%p1012 bra 	$L__BB5_1777;
	ld.shared.f32 	%f4430, [%r21+16];
	ld.shared.f32 	%f4431, [%r21+20];
	st.shared.v2.f32 	[%r506+16384], {%f4430, %f4431};
$L__BB5_1777:
	setp.gt.s32 	%p1013, %r505, 1023;
	@%p1013 bra 	$L__BB5_1779;
	ld.shared.f32 	%f4432, [%r21+24];
	ld.shared.f32 	%f4433, [%r21+28];
	st.shared.v2.f32 	[%r506+24576], {%f4432, %f4433};
$L__BB5_1779:
	setp.gt.s32 	%p1014, %r505, -1;
	@%p1014 bra 	$L__BB5_1781;
	ld.shared.f32 	%f4434, [%r21+64];
	ld.shared.f32 	%f4435, [%r21+68];
	st.shared.v2.f32 	[%r506+32768], {%f4434, %f4435};
$L__BB5_1781:
	setp.gt.s32 	%p1015, %r505, -1025;
	@%p1015 bra 	$L__BB5_1783;
	ld.shared.f32 	%f4436, [%r21+72];
	ld.shared.f32 	%f4437, [%r21+76];
	st.shared.v2.f32 	[%r506+40960], {%f4436, %f4437};
$L__BB5_1783:
	setp.gt.s32 	%p1016, %r505, -2049;
	@%p1016 bra 	$L__BB5_1785;
	ld.shared.f32 	%f4438, [%r21+80];
	ld.shared.f32 	%f4439, [%r21+84];
	st.shared.v2.f32 	[%r506+49152], {%f4438, %f4439};
$L__BB5_1785:
	setp.gt.s32 	%p1017, %r505, -3073;
	@%p1017 bra 	$L__BB5_1787;
	ld.shared.f32 	%f4440, [%r21+88];
	ld.shared.f32 	%f4441, [%r21+92];
	st.shared.v2.f32 	[%r506+57344], {%f4440, %f4441};
$L__BB5_1787:
	setp.gt.s32 	%p1018, %r505, -4097;
	@%p1018 bra 	$L__BB5_1789;
	ld.shared.f32 	%f4442, [%r21+128];
	ld.shared.f32 	%f4443, [%r21+132];
	st.shared.v2.f32 	[%r506+65536], {%f4442, %f4443};
$L__BB5_1789:
	setp.gt.s32 	%p1019, %r505, -5121;
	@%p1019 bra 	$L__BB5_1791;
	ld.shared.f32 	%f4444, [%r21+136];
	ld.shared.f32 	%f4445, [%r21+140];
	st.shared.v2.f32 	[%r506+73728], {%f4444, %f4445};
$L__BB5_1791:
	setp.gt.s32 	%p1020, %r505, -6145;
	@%p1020 bra 	$L__BB5_1793;
	ld.shared.f32 	%f4446, [%r21+144];
	ld.shared.f32 	%f4447, [%r21+148];
	st.shared.v2.f32 	[%r506+81920], {%f4446, %f4447};
$L__BB5_1793:
	setp.gt.s32 	%p1021, %r505, -7169;
	@%p1021 bra 	$L__BB5_1795;
	ld.shared.f32 	%f4448, [%r21+152];
	ld.shared.f32 	%f4449, [%r21+156];
	st.shared.v2.f32 	[%r506+90112], {%f4448, %f4449};
$L__BB5_1795:
	setp.gt.s32 	%p1022, %r505, -8193;
	@%p1022 bra 	$L__BB5_1797;
	ld.shared.f32 	%f4450, [%r21+192];
	ld.shared.f32 	%f4451, [%r21+196];
	st.shared.v2.f32 	[%r506+98304], {%f4450, %f4451};
$L__BB5_1797:
	setp.gt.s32 	%p1023, %r505, -9217;
	@%p1023 bra 	$L__BB5_1799;
	ld.shared.f32 	%f4452, [%r21+200];
	ld.shared.f32 	%f4453, [%r21+204];
	st.shared.v2.f32 	[%r506+106496], {%f4452, %f4453};
$L__BB5_1799:
	setp.gt.s32 	%p1024, %r505, -10241;
	@%p1024 bra 	$L__BB5_1801;
	ld.shared.f32 	%f4454, [%r21+208];
	ld.shared.f32 	%f4455, [%r21+212];
	st.shared.v2.f32 	[%r506+114688], {%f4454, %f4455};
$L__BB5_1801:
	setp.gt.s32 	%p1025, %r505, -11265;
	@%p1025 bra 	$L__BB5_1803;
	ld.shared.f32 	%f4456, [%r21+216];
	ld.shared.f32 	%f4457, [%r21+220];
	st.shared.v2.f32 	[%r506+122880], {%f4456, %f4457};
$L__BB5_1803:
	setp.gt.s32 	%p1026, %r505, -12289;
	@%p1026 bra 	$L__BB5_1805;
	ld.shared.f32 	%f4458, [%r21+256];
	ld.shared.f32 	%f4459, [%r21+260];
	st.shared.v2.f32 	[%r506+131072], {%f4458, %f4459};
$L__BB5_1805:
	setp.gt.s32 	%p1027, %r505, -13313;
	@%p1027 bra 	$L__BB5_1807;
	ld.shared.f32 	%f4460, [%r21+264];
	ld.shared.f32 	%f4461, [%r21+268];
	st.shared.v2.f32 	[%r506+139264], {%f4460, %f4461};
$L__BB5_1807:
	setp.gt.s32 	%p1028, %r505, -14337;
	@%p1028 bra 	$L__BB5_1809;
	ld.shared.f32 	%f4462, [%r21+272];
	ld.shared.f32 	%f4463, [%r21+276];
	st.shared.v2.f32 	[%r506+147456], {%f4462, %f4463};
$L__BB5_1809:
	setp.gt.s32 	%p1029, %r505, -15361;
	@%p1029 bra 	$L__BB5_1811;
	ld.shared.f32 	%f4464, [%r21+280];
	ld.shared.f32 	%f4465, [%r21+284];
	st.shared.v2.f32 	[%r506+155648], {%f4464, %f4465};
$L__BB5_1811:
	setp.gt.s32 	%p1030, %r505, -16385;
	@%p1030 bra 	$L__BB5_1813;
	ld.shared.f32 	%f4466, [%r21+320];
	ld.shared.f32 	%f4467, [%r21+324];
	st.shared.v2.f32 	[%r506+163840], {%f4466, %f4467};
$L__BB5_1813:
	setp.gt.s32 	%p1031, %r505, -17409;
	@%p1031 bra 	$L__BB5_1815;
	ld.shared.f32 	%f4468, [%r21+328];
	ld.shared.f32 	%f4469, [%r21+332];
	st.shared.v2.f32 	[%r506+172032], {%f4468, %f4469};
$L__BB5_1815:
	setp.gt.s32 	%p1032, %r505, -18433;
	@%p1032 bra 	$L__BB5_1817;
	ld.shared.f32 	%f4470, [%r21+336];
	ld.shared.f32 	%f4471, [%r21+340];
	st.shared.v2.f32 	[%r506+180224], {%f4470, %f4471};
$L__BB5_1817:
	setp.gt.s32 	%p1033, %r505, -19457;
	@%p1033 bra 	$L__BB5_1819;
	ld.shared.f32 	%f4472, [%r21+344];
	ld.shared.f32 	%f4473, [%r21+348];
	st.shared.v2.f32 	[%r506+188416], {%f4472, %f4473};
$L__BB5_1819:
	setp.gt.s32 	%p1034, %r505, -20481;
	@%p1034 bra 	$L__BB5_1821;
	ld.shared.f32 	%f4474, [%r21+384];
	ld.shared.f32 	%f4475, [%r21+388];
	st.shared.v2.f32 	[%r506+196608], {%f4474, %f4475};
$L__BB5_1821:
	setp.gt.s32 	%p1035, %r505, -21505;
	@%p1035 bra 	$L__BB5_1823;
	ld.shared.f32 	%f4476, [%r21+392];
	ld.shared.f32 	%f4477, [%r21+396];
	st.shared.v2.f32 	[%r506+204800], {%f4476, %f4477};
$L__BB5_1823:
	setp.gt.s32 	%p1036, %r505, -22529;
	@%p1036 bra 	$L__BB5_1825;
	ld.shared.f32 	%f4478, [%r21+400];
	ld.shared.f32 	%f4479, [%r21+404];
	st.shared.v2.f32 	[%r506+212992], {%f4478, %f4479};
$L__BB5_1825:
	setp.gt.s32 	%p1037, %r505, -23553;
	@%p1037 bra 	$L__BB5_1827;
	ld.shared.f32 	%f4480, [%r21+408];
	ld.shared.f32 	%f4481, [%r21+412];
	st.shared.v2.f32 	[%r506+221184], {%f4480, %f4481};
$L__BB5_1827:
	setp.gt.s32 	%p1038, %r505, -24577;
	@%p1038 bra 	$L__BB5_1829;
	ld.shared.f32 	%f4482, [%r21+448];
	ld.shared.f32 	%f4483, [%r21+452];
	st.shared.v2.f32 	[%r506+229376], {%f4482, %f4483};
$L__BB5_1829:
	setp.gt.s32 	%p1039, %r505, -25601;
	@%p1039 bra 	$L__BB5_1831;
	ld.shared.f32 	%f4484, [%r21+456];
	ld.shared.f32 	%f4485, [%r21+460];
	st.shared.v2.f32 	[%r506+237568], {%f4484, %f4485};
$L__BB5_1831:
	setp.gt.s32 	%p1040, %r505, -26625;
	@%p1040 bra 	$L__BB5_1833;
	ld.shared.f32 	%f4486, [%r21+464];
	ld.shared.f32 	%f4487, [%r21+468];
	st.shared.v2.f32 	[%r506+245760], {%f4486, %f4487};
$L__BB5_1833:
	setp.gt.s32 	%p1041, %r505, -27649;
	@%p1041 bra 	$L__BB5_1835;
	ld.shared.f32 	%f4488, [%r21+472];
	ld.shared.f32 	%f4489, [%r21+476];
	st.shared.v2.f32 	[%r506+253952], {%f4488, %f4489};
$L__BB5_1835:
	setp.gt.s32 	%p1042, %r505, -28673;
	@%p1042 bra 	$L__BB5_1837;
	ld.shared.f32 	%f4490, [%r21+512];
	ld.shared.f32 	%f4491, [%r21+516];
	st.shared.v2.f32 	[%r506+262144], {%f4490, %f4491};
$L__BB5_1837:
	setp.gt.s32 	%p1043, %r505, -29697;
	@%p1043 bra 	$L__BB5_1839;
	ld.shared.f32 	%f4492, [%r21+520];
	ld.shared.f32 	%f4493, [%r21+524];
	st.shared.v2.f32 	[%r506+270336], {%f4492, %f4493};
$L__BB5_1839:
	setp.gt.s32 	%p1044, %r505, -30721;
	@%p1044 bra 	$L__BB5_1841;
	ld.shared.f32 	%f4494, [%r21+528];
	ld.shared.f32 	%f4495, [%r21+532];
	st.shared.v2.f32 	[%r506+278528], {%f4494, %f4495};
$L__BB5_1841:
	setp.gt.s32 	%p1045, %r505, -31745;
	@%p1045 bra 	$L__BB5_1843;
	ld.shared.f32 	%f4496, [%r21+536];
	ld.shared.f32 	%f4497, [%r21+540];
	st.shared.v2.f32 	[%r506+286720], {%f4496, %f4497};
$L__BB5_1843:
	setp.gt.s32 	%p1046, %r505, -32769;
	@%p1046 bra 	$L__BB5_1845;
	ld.shared.f32 	%f4498, [%r21+576];
	ld.shared.f32 	%f4499, [%r21+580];
	st.shared.v2.f32 	[%r506+294912], {%f4498, %f4499};
$L__BB5_1845:
	setp.gt.s32 	%p1047, %r505, -33793;
	@%p1047 bra 	$L__BB5_1847;
	ld.shared.f32 	%f4500, [%r21+584];
	ld.shared.f32 	%f4501, [%r21+588];
	st.shared.v2.f32 	[%r506+303104], {%f4500, %f4501};
$L__BB5_1847:
	setp.gt.s32 	%p1048, %r505, -34817;
	@%p1048 bra 	$L__BB5_1849;
	ld.shared.f32 	%f4502, [%r21+592];
	ld.shared.f32 	%f4503, [%r21+596];
	st.shared.v2.f32 	[%r506+311296], {%f4502, %f4503};
$L__BB5_1849:
	setp.gt.s32 	%p1049, %r505, -35841;
	@%p1049 bra 	$L__BB5_1851;
	ld.shared.f32 	%f4504, [%r21+600];
	ld.shared.f32 	%f4505, [%r21+604];
	st.shared.v2.f32 	[%r506+319488], {%f4504, %f4505};
$L__BB5_1851:
	setp.gt.s32 	%p1050, %r505, -36865;
	@%p1050 bra 	$L__BB5_1853;
	ld.shared.f32 	%f4506, [%r21+640];
	ld.shared.f32 	%f4507, [%r21+644];
	st.shared.v2.f32 	[%r506+327680], {%f4506, %f4507};
$L__BB5_1853:
	setp.gt.s32 	%p1051, %r505, -37889;
	@%p1051 bra 	$L__BB5_1855;
	ld.shared.f32 	%f4508, [%r21+648];
	ld.shared.f32 	%f4509, [%r21+652];
	st.shared.v2.f32 	[%r506+335872], {%f4508, %f4509};
$L__BB5_1855:
	setp.gt.s32 	%p1052, %r505, -38913;
	@%p1052 bra 	$L__BB5_1857;
	ld.shared.f32 	%f4510, [%r21+656];
	ld.shared.f32 	%f4511, [%r21+660];
	st.shared.v2.f32 	[%r506+344064], {%f4510, %f4511};
$L__BB5_1857:
	setp.gt.s32 	%p1053, %r505, -39937;
	@%p1053 bra 	$L__BB5_1859;
	ld.shared.f32 	%f4512, [%r21+664];
	ld.shared.f32 	%f4513, [%r21+668];
	st.shared.v2.f32 	[%r506+352256], {%f4512, %f4513};
$L__BB5_1859:
	setp.gt.s32 	%p1054, %r505, -40961;
	@%p1054 bra 	$L__BB5_1861;
	ld.shared.f32 	%f4514, [%r21+704];
	ld.shared.f32 	%f4515, [%r21+708];
	st.shared.v2.f32 	[%r506+360448], {%f4514, %f4515};
$L__BB5_1861:
	setp.gt.s32 	%p1055, %r505, -41985;
	@%p1055 bra 	$L__BB5_1863;
	ld.shared.f32 	%f4516, [%r21+712];
	ld.shared.f32 	%f4517, [%r21+716];
	st.shared.v2.f32 	[%r506+368640], {%f4516, %f4517};
$L__BB5_1863:
	setp.gt.s32 	%p1056, %r505, -43009;
	@%p1056 bra 	$L__BB5_1865;
	ld.shared.f32 	%f4518, [%r21+720];
	ld.shared.f32 	%f4519, [%r21+724];
	st.shared.v2.f32 	[%r506+376832], {%f4518, %f4519};
$L__BB5_1865:
	setp.gt.s32 	%p1057, %r505, -44033;
	@%p1057 bra 	$L__BB5_1867;
	ld.shared.f32 	%f4520, [%r21+728];
	ld.shared.f32 	%f4521, [%r21+732];
	st.shared.v2.f32 	[%r506+385024], {%f4520, %f4521};
$L__BB5_1867:
	setp.gt.s32 	%p1058, %r505, -45057;
	@%p1058 bra 	$L__BB5_1869;
	ld.shared.f32 	%f4522, [%r21+768];
	ld.shared.f32 	%f4523, [%r21+772];
	st.shared.v2.f32 	[%r506+393216], {%f4522, %f4523};
$L__BB5_1869:
	setp.gt.s32 	%p1059, %r505, -46081;
	@%p1059 bra 	$L__BB5_1871;
	ld.shared.f32 	%f4524, [%r21+776];
	ld.shared.f32 	%f4525, [%r21+780];
	st.shared.v2.f32 	[%r506+401408], {%f4524, %f4525};
$L__BB5_1871:
	setp.gt.s32 	%p1060, %r505, -47105;
	@%p1060 bra 	$L__BB5_1873;
	ld.shared.f32 	%f4526, [%r21+784];
	ld.shared.f32 	%f4527, [%r21+788];
	st.shared.v2.f32 	[%r506+409600], {%f4526, %f4527};
$L__BB5_1873:
	setp.gt.s32 	%p1061, %r505, -48129;
	@%p1061 bra 	$L__BB5_1875;
	ld.shared.f32 	%f4528, [%r21+792];
	ld.shared.f32 	%f4529, [%r21+796];
	st.shared.v2.f32 	[%r506+417792], {%f4528, %f4529};
$L__BB5_1875:
	setp.gt.s32 	%p1062, %r505, -49153;
	@%p1062 bra 	$L__BB5_1877;
	ld.shared.f32 	%f4530, [%r21+832];
	ld.shared.f32 	%f4531, [%r21+836];
	st.shared.v2.f32 	[%r506+425984], {%f4530, %f4531};
$L__BB5_1877:
	setp.gt.s32 	%p1063, %r505, -50177;
	@%p1063 bra 	$L__BB5_1879;
	ld.shared.f32 	%f4532, [%r21+840];
	ld.shared.f32 	%f4533, [%r21+844];
	st.shared.v2.f32 	[%r506+434176], {%f4532, %f4533};
$L__BB5_1879:
	setp.gt.s32 	%p1064, %r505, -51201;
	@%p1064 bra 	$L__BB5_1881;
	ld.shared.f32 	%f4534, [%r21+848];
	ld.shared.f32 	%f4535, [%r21+852];
	st.shared.v2.f32 	[%r506+442368], {%f4534, %f4535};
$L__BB5_1881:
	setp.gt.s32 	%p1065, %r505, -52225;
	@%p1065 bra 	$L__BB5_1883;
	ld.shared.f32 	%f4536, [%r21+856];
	ld.shared.f32 	%f4537, [%r21+860];
	st.shared.v2.f32 	[%r506+450560], {%f4536, %f4537};
$L__BB5_1883:
	setp.gt.s32 	%p1066, %r505, -53249;
	@%p1066 bra 	$L__BB5_1885;
	ld.shared.f32 	%f4538, [%r21+896];
	ld.shared.f32 	%f4539, [%r21+900];
	st.shared.v2.f32 	[%r506+458752], {%f4538, %f4539};
$L__BB5_1885:
	setp.gt.s32 	%p1067, %r505, -54273;
	@%p1067 bra 	$L__BB5_1887;
	ld.shared.f32 	%f4540, [%r21+904];
	ld.shared.f32 	%f4541, [%r21+908];
	st.shared.v2.f32 	[%r506+466944], {%f4540, %f4541};
$L__BB5_1887:
	setp.gt.s32 	%p1068, %r505, -55297;
	@%p1068 bra 	$L__BB5_1889;
	ld.shared.f32 	%f4542, [%r21+912];
	ld.shared.f32 	%f4543, [%r21+916];
	st.shared.v2.f32 	[%r506+475136], {%f4542, %f4543};
$L__BB5_1889:
	setp.gt.s32 	%p1069, %r505, -56321;
	@%p1069 bra 	$L__BB5_1891;
	ld.shared.f32 	%f4544, [%r21+920];
	ld.shared.f32 	%f4545, [%r21+924];
	st.shared.v2.f32 	[%r506+483328], {%f4544, %f4545};
$L__BB5_1891:
	setp.gt.s32 	%p1070, %r505, -57345;
	@%p1070 bra 	$L__BB5_1893;
	ld.shared.f32 	%f4546, [%r21+960];
	ld.shared.f32 	%f4547, [%r21+964];
	st.shared.v2.f32 	[%r506+491520], {%f4546, %f4547};
$L__BB5_1893:
	setp.gt.s32 	%p1071, %r505, -58369;
	@%p1071 bra 	$L__BB5_1895;
	ld.shared.f32 	%f4548, [%r21+968];
	ld.shared.f32 	%f4549, [%r21+972];
	st.shared.v2.f32 	[%r506+499712], {%f4548, %f4549};
$L__BB5_1895:
	setp.gt.s32 	%p1072, %r505, -59393;
	@%p1072 bra 	$L__BB5_1897;
	ld.shared.f32 	%f4550, [%r21+976];
	ld.shared.f32 	%f4551, [%r21+980];
	st.shared.v2.f32 	[%r506+507904], {%f4550, %f4551};
$L__BB5_1897:
	setp.gt.s32 	%p1073, %r505, -60417;
	@%p1073 bra 	$L__BB5_1899;
	ld.shared.f32 	%f4552, [%r21+984];
	ld.shared.f32 	%f4553, [%r21+988];
	st.shared.v2.f32 	[%r506+516096], {%f4552, %f4553};
$L__BB5_1899:
	add.s32 	%r1808, %r1808, 1;
	setp.ne.s32 	%p1074, %r1808, 64;
	@%p1074 bra 	$L__BB5_1577;
$L__BB5_1900:
	ld.param.u64 	%rd589, [_Z24fft_kernel_radix4_matmulILi4096ELj1EEvP6float2_param_0];
	mov.u32 	%r619, %tid.x;
	mov.u32 	%r620, %ntid.y;
	mov.u32 	%r621, %ntid.x;
	cvta.to.global.u64 	%rd128, %rd589;
	mul.lo.s32 	%r622, %r621, %r620;
	setp.gt.u32 	%p1075, %r622, 1365;
	bar.sync 	0;
	mov.b32 	%r1848, 0;
	@%p1075 bra 	$L__BB5_1911;
	mul.lo.s32 	%r1647, %r1, %r621;
	add.s32 	%r1842, %r1647, %r619;
	and.b32  	%r1848, %r4, 8188;
	neg.s32 	%r1847, %r1848;
	add.s32 	%r1648, %r1, %r620;
	mul.lo.s32 	%r1649, %r621, %r1648;
	add.s32 	%r1846, %r619, %r1649;
	shl.b32 	%r627, %r622, 2;
	shl.b32 	%r1650, %r1649, 3;
	mov.u32 	%r1651, s_data;
	add.s32 	%r628, %r1651, %r1650;
	shl.b32 	%r1845, %r619, 3;
	shl.b32 	%r630, %r622, 5;
	shl.b32 	%r1652, %r620, 1;
	add.s32 	%r1653, %r1, %r1652;
	mul.lo.s32 	%r1654, %r621, %r1653;
	add.s32 	%r1844, %r619, %r1654;
	shl.b32 	%r1655, %r1654, 3;
	add.s32 	%r632, %r1651, %r1655;
	mad.lo.s32 	%r1656, %r620, 3, %r1;
	mul.lo.s32 	%r1657, %r621, %r1656;
	add.s32 	%r1843, %r619, %r1657;
	shl.b32 	%r1658, %r1657, 3;
	add.s32 	%r634, %r1651, %r1658;
	shl.b32 	%r1659, %r1647, 3;
	add.s32 	%r635, %r1651, %r1659;
$L__BB5_1902:
	setp.gt.u32 	%p1076, %r1842, 4095;
	@%p1076 bra 	$L__BB5_1904;
	mul.wide.u32 	%rd579, %r1842, 8;
	add.s64 	%rd580, %rd128, %rd579;
	add.s32 	%r1660, %r635, %r1845;
	ld.shared.v2.f32 	{%f4554, %f4555}, [%r1660];
	st.global.v2.f32 	[%rd580], {%f4554, %f4555};
$L__BB5_1904:
	setp.gt.u32 	%p1077, %r1846, 4095;
	@%p1077 bra 	$L__BB5_1906;
	mul.wide.u32 	%rd581, %r1846, 8;
	add.s64 	%rd582, %rd128, %rd581;
	add.s32 	%r1661, %r628, %r1845;
	ld.shared.v2.f32 	{%f4556, %f4557}, [%r1661];
	st.global.v2.f32 	[%rd582], {%f4556, %f4557};
$L__BB5_1906:
	setp.gt.u32 	%p1078, %r1844, 4095;
	@%p1078 bra 	$L__BB5_1908;
	mul.wide.u32 	%rd583, %r1844, 8;
	add.s64 	%rd584, %rd128, %rd583;
	add.s32 	%r1662, %r632, %r1845;
	ld.shared.v2.f32 	{%f4558, %f4559}, [%r1662];
	st.global.v2.f32 	[%rd584], {%f4558, %f4559};
$L__BB5_1908:
	setp.gt.u32 	%p1079, %r1843, 4095;
	@%p1079 bra 	$L__BB5_1910;
	mul.wide.u32 	%rd585, %r1843, 8;
	add.s64 	%rd586, %rd128, %rd585;
	add.s32 	%r1663, %r634, %r1845;
	ld.shared.v2.f32 	{%f4560, %f4561}, [%r1663];
	st.global.v2.f32 	[%rd586], {%f4560, %f4561};
$L__BB5_1910:
	add.s32 	%r1847, %r1847, 4;
	add.s32 	%r1846, %r1846, %r627;
	add.s32 	%r1845, %r1845, %r630;
	add.s32 	%r1844, %r1844, %r627;
	add.s32 	%r1843, %r1843, %r627;
	add.s32 	%r1842, %r1842, %r627;
	setp.ne.s32 	%p1080, %r1847, 0;
	@%p1080 bra 	$L__BB5_1902;
$L__BB5_1911:
	setp.eq.s32 	%p1081, %r5, 0;
	@%p1081 bra 	$L__BB5_1916;
	mad.lo.s32 	%r1664, %r620, %r1848, %r1;
	mad.lo.s32 	%r1850, %r621, %r1664, %r619;
	shl.b32 	%r1665, %r1850, 3;
	mov.u32 	%r1666, s_data;
	add.s32 	%r1851, %r1666, %r1665;
	shl.b32 	%r651, %r622, 3;
	neg.s32 	%r1849, %r5;
$L__BB5_1913:
	.pragma "nounroll";
	setp.gt.u32 	%p1082, %r1850, 4095;
	@%p1082 bra 	$L__BB5_1915;
	mul.wide.u32 	%rd587, %r1850, 8;
	add.s64 	%rd588, %rd128, %rd587;
	ld.shared.v2.f32 	{%f4562, %f4563}, [%r1851];
	st.global.v2.f32 	[%rd588], {%f4562, %f4563};
$L__BB5_1915:
	add.s32 	%r1851, %r1851, %r651;
	add.s32 	%r1850, %r1850, %r622;
	add.s32 	%r1849, %r1849, 1;
	setp.ne.s32 	%p1083, %r1849, 0;
	@%p1083 bra 	$L__BB5_1913;
$L__BB5_1916:
	ret;

}


// ===== COMPILED SASS (sm_100) =====

	.target	sm_100

	.elftype	@"ET_EXEC"


//--------------------- .note.nv.tkinfo           --------------------------
	.section	.note.nv.tkinfo,"",@"SHT_NOTE"
	.sectionflags	@"SHF_NOTE_NV_TKINFO"
	.tkinfo
        /*0018*/ 	.word	0x00000002
        /*0030*/ 	.string	""
        /*0030*/ 	.string	"ptxas"
        /*0030*/ 	.string	"Cuda compilation tools, release 13.0, V13.0.88"
        /*0030*/ 	.string	"Build cuda_13.0.r13.0/compiler.36424714_0"
        /*0030*/ 	.string	"-arch sm_100 -m 64 "



//--------------------- .note.nv.cuinfo           --------------------------
	.section	.note.nv.cuinfo,"",@"SHT_NOTE"
	.sectionflags	@"SHF_NOTE_NV_CUINFO"
        /*0018*/ 	.short	0x0002
        /*001a*/ 	.short	0x0064
        /*001c*/ 	.short	0x0082
	.zero		2


//--------------------- .nv.info                  --------------------------
	.section	.nv.info,"",@"SHT_CUDA_INFO"
	.align	4


	//----- nvinfo : EIATTR_REGCOUNT
	.align		4
        /*0000*/ 	.byte	0x04, 0x2f
        /*0002*/ 	.short	(.L_2 - .L_1)
	.align		4
.L_1:
        /*0004*/ 	.word	index@(_Z10fft_kernelP6float2i)
        /*0008*/ 	.word	0x0000001c


	//----- nvinfo : EIATTR_FRAME_SIZE
	.align		4
.L_2:
        /*000c*/ 	.byte	0x04, 0x11
        /*000e*/ 	.short	(.L_4 - .L_3)
	.align		4
.L_3:
        /*0010*/ 	.word	index@($__internal_1_$__cuda_sm3x_div_rn_noftz_f32_slowpath)
        /*0014*/ 	.word	0x00000020


	//----- nvinfo : EIATTR_FRAME_SIZE
	.align		4
.L_4:
        /*0018*/ 	.byte	0x04, 0x11
        /*001a*/ 	.short	(.L_6 - .L_5)
	.align		4
.L_5:
        /*001c*/ 	.word	index@(_Z10fft_kernelP6float2i)
        /*0020*/ 	.word	0x00000020


	//----- nvinfo : EIATTR_REGCOUNT
	.align		4
.L_6:
        /*0024*/ 	.byte	0x04, 0x2f
        /*0026*/ 	.short	(.L_8 - .L_7)
	.align		4
.L_7:
        /*0028*/ 	.word	index@(_Z17fft_kernel_radix4P6float2i)
        /*002c*/ 	.word	0x0000001e


	//----- nvinfo : EIATTR_FRAME_SIZE
	.align		4
.L_8:
        /*0030*/ 	.byte	0x04, 0x11
        /*0032*/ 	.short	(.L_10 - .L_9)
	.align		4
.L_9:
        /*0034*/ 	.word	index@($__internal_0_$__cuda_sm3x_div_rn_noftz_f32_slowpath)
        /*0038*/ 	.word	0x00000020


	//----- nvinfo : EIATTR_FRAME_SIZE
	.align		4
.L_10:
        /*003c*/ 	.byte	0x04, 0x11
        /*003e*/ 	.short	(.L_12 - .L_11)
	.align		4
.L_11:
        /*0040*/ 	.word	index@(_Z17fft_kernel_radix4P6float2i)
        /*0044*/ 	.word	0x00000020


	//----- nvinfo : EIATTR_REGCOUNT
	.align		4
.L_12:
        /*0048*/ 	.byte	0x04, 0x2f
        /*004a*/ 	.short	(.L_14 - .L_13)
	.align		4
.L_13:
        /*004c*/ 	.word	index@(_Z26fft_kernel_radix64_batch16P6float2)
        /*0050*/ 	.word	0x00000038


	//----- nvinfo : EIATTR_FRAME_SIZE
	.align		4
.L_14:
        /*0054*/ 	.byte	0x04, 0x11
        /*0056*/ 	.short	(.L_16 - .L_15)
	.align		4
.L_15:
        /*0058*/ 	.word	index@(_Z26fft_kernel_radix64_batch16P6float2)
        /*005c*/ 	.word	0x00000000


	//----- nvinfo : EIATTR_REGCOUNT
	.align		4
.L_16:
        /*0060*/ 	.byte	0x04, 0x2f
        /*0062*/ 	.short	(.L_18 - .L_17)
	.align		4
.L_17:
        /*0064*/ 	.word	index@(_Z24fft_kernel_radix4_matmulILi16ELj1EEvP6float2)
        /*0068*/ 	.word	0x00000020


	//----- nvinfo : EIATTR_FRAME_SIZE
	.align		4
.L_18:
        /*006c*/ 	.byte	0x04, 0x11
        /*006e*/ 	.short	(.L_20 - .L_19)
	.align		4
.L_19:
        /*0070*/ 	.word	index@(_Z24fft_kernel_radix4_matmulILi16ELj1EEvP6float2)
        /*0074*/ 	.word	0x00000000


	//----- nvinfo : EIATTR_REGCOUNT
	.align		4
.L_20:
        /*0078*/ 	.byte	0x04, 0x2f
        /*007a*/ 	.short	(.L_22 - .L_21)
	.align		4
.L_21:
        /*007c*/ 	.word	index@(_Z24fft_kernel_radix4_matmulILi1024ELj1EEvP6float2)
        /*0080*/ 	.word	0x00000028


	//----- nvinfo : EIATTR_FRAME_SIZE
	.align		4
.L_22:
        /*0084*/ 	.byte	0x04, 0x11
        /*0086*/ 	.short	(.L_24 - .L_23)
	.align		4
.L_23:
        /*0088*/ 	.word	index@(_Z24fft_kernel_radix4_matmulILi1024ELj1EEvP6float2)
        /*008c*/ 	.word	0x00000000


	//----- nvinfo : EIATTR_REGCOUNT
	.align		4
.L_24:
        /*0090*/ 	.byte	0x04, 0x2f
        /*0092*/ 	.short	(.L_26 - .L_25)
	.align		4
.L_25:
        /*0094*/ 	.word	index@(_Z24fft_kernel_radix4_matmulILi4096ELj1EEvP6float2)
        /*0098*/ 	.word	0x00000028


	//----- nvinfo : EIATTR_FRAME_SIZE
	.align		4
.L_26:
        /*009c*/ 	.byte	0x04, 0x11
        /*009e*/ 	.short	(.L_28 - .L_27)
	.align		4
.L_27:
        /*00a0*/ 	.word	index@(_Z24fft_kernel_radix4_matmulILi4096ELj1EEvP6float2)
        /*00a4*/ 	.word	0x00000000


	//----- nvinfo : EIATTR_MIN_STACK_SIZE
	.align		4
.L_28:
        /*00a8*/ 	.byte	0x04, 0x12
        /*00aa*/ 	.short	(.L_30 - .L_29)
	.align		4
.L_29:
        /*00ac*/ 	.word	index@(_Z24fft_kernel_radix4_matmulILi4096ELj1EEvP6float2)
        /*00b0*/ 	.word	0x00000000


	//----- nvinfo : EIATTR_MIN_STACK_SIZE
	.align		4
.L_30:
        /*00b4*/ 	.byte	0x04, 0x12
        /*00b6*/ 	.short	(.L_32 - .L_31)
	.align		4
.L_31:
        /*00b8*/ 	.word	index@(_Z24fft_kernel_radix4_matmulILi1024ELj1EEvP6float2)
        /*00bc*/ 	.word	0x00000000


	//----- nvinfo : EIATTR_MIN_STACK_SIZE
	.align		4
.L_32:
        /*00c0*/ 	.byte	0x04, 0x12
        /*00c2*/ 	.short	(.L_34 - .L_33)
	.align		4
.L_33:
        /*00c4*/ 	.word	index@(_Z24fft_kernel_radix4_matmulILi16ELj1EEvP6float2)
        /*00c8*/ 	.word	0x00000000


	//----- nvinfo : EIATTR_MIN_STACK_SIZE
	.align		4
.L_34:
        /*00cc*/ 	.byte	0x04, 0x12
        /*00ce*/ 	.short	(.L_36 - .L_35)
	.align		4
.L_35:
        /*00d0*/ 	.word	index@(_Z26fft_kernel_radix64_batch16P6float2)
        /*00d4*/ 	.word	0x00000000


	//----- nvinfo : EIATTR_MIN_STACK_SIZE
	.align		4
.L_36:
        /*00d8*/ 	.byte	0x04, 0x12
        /*00da*/ 	.short	(.L_38 - .L_37)
	.align		4
.L_37:
        /*00dc*/ 	.word	index@(_Z17fft_kernel_radix4P6float2i)
        /*00e0*/ 	.word	0x00000020


	//----- nvinfo : EIATTR_MIN_STACK_SIZE
	.align		4
.L_38:
        /*00e4*/ 	.byte	0x04, 0x12
        /*00e6*/ 	.short	(.L_40 - .L_39)
	.align		4
.L_39:
        /*00e8*/ 	.word	index@(_Z10fft_kernelP6float2i)
        /*00ec*/ 	.word	0x00000020
.L_40:


//--------------------- .nv.compat                --------------------------
	.section	.nv.compat,"",@"SHT_CUDA_COMPAT_INFO"
	.align	4
        /*0000*/ 	.byte	0x02, 0x09, 0x00, 0x00, 0x02, 0x02, 0x01, 0x00, 0x02, 0x05, 0x05, 0x00, 0x03, 0x07, 0x01, 0x01
        /*0010*/ 	.byte	0x02, 0x03, 0x00, 0x00, 0x02, 0x06, 0x01, 0x00, 0x04, 0x0b, 0x08, 0x00, 0x01, 0x00, 0x00, 0x00
        /*0020*/ 	.byte	0x00, 0x00, 0x00, 0x00


//--------------------- .nv.info._Z24fft_kernel_radix4_matmulILi4096ELj1EEvP6float2 --------------------------
	.section	.nv.info._Z24fft_kernel_radix4_matmulILi4096ELj1EEvP6float2,"",@"SHT_CUDA_INFO"
	.sectionflags	@""
	.align	4


	//----- nvinfo : EIATTR_CUDA_API_VERSION
	.align		4
        /*0000*/ 	.byte	0x04, 0x37
        /*0002*/ 	.short	(.L_42 - .L_41)
.L_41:
        /*0004*/ 	.word	0x00000082


	//----- nvinfo : EIATTR_KPARAM_INFO
	.align		4
.L_42:
        /*0008*/ 	.byte	0x04, 0x17
        /*000a*/ 	.short	(.L_44 - .L_43)
.L_43:
        /*000c*/ 	.word	0x00000000
        /*0010*/ 	.short	0x0000
        /*0012*/ 	.short	0x0000
        /*0014*/ 	.byte	0x00, 0xf5, 0x21, 0x00


	//----- nvinfo : EIATTR_SPARSE_MMA_MASK
	.align		4
.L_44:
        /*0018*/ 	.byte	0x03, 0x50
        /*001a*/ 	.short	0x0000


	//----- nvinfo : EIATTR_WMMA_USED
	.align		4
        /*001c*/ 	.byte	0x01, 0x2b
	.zero		2


	//----- nvinfo : EIATTR_MAXREG_COUNT
	.align		4
        /*0020*/ 	.byte	0x03, 0x1b
        /*0022*/ 	.short	0x00ff


	//----- nvinfo : EIATTR_NUM_BARRIERS
	.align		4
        /*0024*/ 	.byte	0x02, 0x4c
        /*0026*/ 	.byte	0x01
	.zero		1


	//----- nvinfo : EIATTR_MERCURY_ISA_VERSION
	.align		4
        /*0028*/ 	.byte	0x03, 0x5f
        /*002a*/ 	.short	0x0101


	//----- nvinfo : EIATTR_VRC_CTA_INIT_COUNT
	.align		4
        /*002c*/ 	.byte	0x02, 0x4a
	.zero		1
	.zero		1


	//----- nvinfo : EIATTR_EXIT_INSTR_OFFSETS
	.align		4
        /*0030*/ 	.byte	0x04, 0x1c
        /*0032*/ 	.short	(.L_46 - .L_45)


	//   ....[0]....
.L_45:
        /*0034*/ 	.word	0x000216b0


	//   ....[1]....
        /*0038*/ 	.word	0x000217e0


	//----- nvinfo : EIATTR_CRS_STACK_SIZE
	.align		4
.L_46:
        /*003c*/ 	.byte	0x04, 0x1e
        /*003e*/ 	.short	(.L_48 - .L_47)
.L_47:
        /*0040*/ 	.word	0x00000000


	//----- nvinfo : EIATTR_CBANK_PARAM_SIZE
	.align		4
.L_48:
        /*0044*/ 	.byte	0x03, 0x19
        /*0046*/ 	.short	0x0008


	//----- nvinfo : EIATTR_PARAM_CBANK
	.align		4
        /*0048*/ 	.byte	0x04, 0x0a
        /*004a*/ 	.short	(.L_50 - .L_49)
	.align		4
.L_49:
        /*004c*/ 	.word	index@(.nv.constant0._Z24fft_kernel_radix4_matmulILi4096ELj1EEvP6float2)
        /*0050*/ 	.short	0x0380
        /*0052*/ 	.short	0x0008


	//----- nvinfo : EIATTR_SW_WAR
	.align		4
.L_50:
        /*0054*/ 	.byte	0x04, 0x36
        /*0056*/ 	.short	(.L_52 - .L_51)
.L_51:
        /*0058*/ 	.word	0x00000008
.L_52:


//--------------------- .nv.info._Z24fft_kernel_radix4_matmulILi1024ELj1EEvP6float2 --------------------------
	.section	.nv.info._Z24fft_kernel_radix4_matmulILi1024ELj1EEvP6float2,"",@"SHT_CUDA_INFO"
	.sectionflags	@""
	.align	4


	//----- nvinfo : EIATTR_CUDA_API_VERSION
	.align		4
        /*0000*/ 	.byte	0x04, 0x37
        /*0002*/ 	.short	(.L_54 - .L_53)
.L_53:
        /*0004*/ 	.word	0x00000082


	//----- nvinfo : EIATTR_KPARAM_INFO
	.align		4
.L_54:
        /*0008*/ 	.byte	0x04, 0x17
        /*000a*/ 	.short	(.L_56 - .L_55)
.L_55:
        /*000c*/ 	.word	0x00000000
        /*0010*/ 	.short	0x0000
        /*0012*/ 	.short	0x0000
        /*0014*/ 	.byte	0x00, 0xf5, 0x21, 0x00


	//----- nvinfo : EIATTR_SPARSE_MMA_MASK
	.align		4
.L_56:
        /*0018*/ 	.byte	0x03, 0x50
        /*001a*/ 	.short	0x0000


	//----- nvinfo : EIATTR_WMMA_USED
	.align		4
        /*001c*/ 	.byte	0x01, 0x2b
	.zero		2


	//----- nvinfo : EIATTR_MAXREG_COUNT
	.align		4
        /*0020*/ 	.byte	0x03, 0x1b
        /*0022*/ 	.short	0x00ff


	//----- nvinfo : EIATTR_NUM_BARRIERS
	.align		4
        /*0024*/ 	.byte	0x02, 0x4c
        /*0026*/ 	.byte	0x01
	.zero		1


	//----- nvinfo : EIATTR_MERCURY_ISA_VERSION
	.align		4
        /*0028*/ 	.byte	0x03, 0x5f
        /*002a*/ 	.short	0x0101


	//----- nvinfo : EIATTR_VRC_CTA_INIT_COUNT
	.align		4
        /*002c*/ 	.byte	0x02, 0x4a
	.zero		1
	.zero		1


	//----- nvinfo : EIATTR_EXIT_INSTR_OFFSETS
	.align		4
        /*0030*/ 	.byte	0x04, 0x1c
        /*0032*/ 	.short	(.L_58 - .L_57)


	//   ....[0]....
.L_57:
        /*0034*/ 	.word	0x00021570


	//   ....[1]....
        /*0038*/ 	.word	0x000216e0


	//----- nvinfo : EIATTR_CRS_STACK_SIZE
	.align		4
.L_58:
        /*003c*/ 	.byte	0x04, 0x1e
        /*003e*/ 	.short	(.L_60 - .L_59)
.L_59:
        /*0040*/ 	.word	0x00000000


	//----- nvinfo : EIATTR_CBANK_PARAM_SIZE
	.align		4
.L_60:
        /*0044*/ 	.byte	0x03, 0x19
        /*0046*/ 	.short	0x0008


	//----- nvinfo : EIATTR_PARAM_CBANK
	.align		4
        /*0048*/ 	.byte	0x04, 0x0a
        /*004a*/ 	.short	(.L_62 - .L_61)
	.align		4
.L_61:
        /*004c*/ 	.word	index@(.nv.constant0._Z24fft_kernel_radix4_matmulILi1024ELj1EEvP6float2)
        /*0050*/ 	.short	0x0380
        /*0052*/ 	.short	0x0008


	//----- nvinfo : EIATTR_SW_WAR
	.align		4
.L_62:
        /*0054*/ 	.byte	0x04, 0x36
        /*0056*/ 	.short	(.L_64 - .L_63)
.L_63:
        /*0058*/ 	.word	0x00000008
.L_64:


//--------------------- .nv.info._Z24fft_kernel_radix4_matmulILi16ELj1EEvP6float2 --------------------------
	.section	.nv.info._Z24fft_kernel_radix4_matmulILi16ELj1EEvP6float2,"",@"SHT_CUDA_INFO"
	.sectionflags	@""
	.align	4


	//----- nvinfo : EIATTR_CUDA_API_VERSION
	.align		4
        /*0000*/ 	.byte	0x04, 0x37
        /*0002*/ 	.short	(.L_66 - .L_65)
.L_65:
        /*0004*/ 	.word	0x00000082


	//----- nvinfo : EIATTR_KPARAM_INFO
	.align		4
.L_66:
        /*0008*/ 	.byte	0x04, 0x17
        /*000a*/ 	.short	(.L_68 - .L_67)
.L_67:
        /*000c*/ 	.word	0x00000000
        /*0010*/ 	.short	0x0000
        /*0012*/ 	.short	0x0000
        /*0014*/ 	.byte	0x00, 0xf5, 0x21, 0x00


	//----- nvinfo : EIATTR_SPARSE_MMA_MASK
	.align		4
.L_68:
        /*0018*/ 	.byte	0x03, 0x50
        /*001a*/ 	.short	0x0000


	//----- nvinfo : EIATTR_MAXREG_COUNT
	.align		4
        /*001c*/ 	.byte	0x03, 0x1b
        /*001e*/ 	.short	0x00ff


	//----- nvinfo : EIATTR_NUM_BARRIERS
	.align		4
        /*0020*/ 	.byte	0x02, 0x4c
        /*0022*/ 	.byte	0x01
	.zero		1


	//----- nvinfo : EIATTR_MERCURY_ISA_VERSION
	.align		4
        /*0024*/ 	.byte	0x03, 0x5f
        /*0026*/ 	.short	0x0101


	//----- nvinfo : EIATTR_VRC_CTA_INIT_COUNT
	.align		4
        /*0028*/ 	.byte	0x02, 0x4a
	.zero		1
	.zero		1


	//----- nvinfo : EIATTR_EXIT_INSTR_OFFSETS
	.align		4
        /*002c*/ 	.byte	0x04, 0x1c
        /*002e*/ 	.short	(.L_70 - .L_69)


	//   ....[0]....
.L_69:
        /*0030*/ 	.word	0x00000d40


	//   ....[1]....
        /*0034*/ 	.word	0x00000e10


	//----- nvinfo : EIATTR_CBANK_PARAM_SIZE
	.align		4
.L_70:
        /*0038*/ 	.byte	0x03, 0x19
        /*003a*/ 	.short	0x0008


	//----- nvinfo : EIATTR_PARAM_CBANK
	.align		4
        /*003c*/ 	.byte	0x04, 0x0a
        /*003e*/ 	.short	(.L_72 - .L_71)
	.align		4
.L_71:
        /*0040*/ 	.word	index@(.nv.constant0._Z24fft_kernel_radix4_matmulILi16ELj1EEvP6float2)
        /*0044*/ 	.short	0x0380
        /*0046*/ 	.short	0x0008


	//----- nvinfo : EIATTR_SW_WAR
	.align		4
.L_72:
        /*0048*/ 	.byte	0x04, 0x36
        /*004a*/ 	.short	(.L_74 - .L_73)
.L_73:
        /*004c*/ 	.word	0x00000008
.L_74:


//--------------------- .nv.info._Z26fft_kernel_radix64_batch16P6float2 --------------------------
	.section	.nv.info._Z26fft_kernel_radix64_batch16P6float2,"",@"SHT_CUDA_INFO"
	.sectionflags	@""
	.align	4


	//----- nvinfo : EIATTR_CUDA_API_VERSION
	.align		4
        /*0000*/ 	.byte	0x04, 0x37
        /*0002*/ 	.short	(.L_76 - .L_75)
.L_75:
        /*0004*/ 	.word	0x00000082


	//----- nvinfo : EIATTR_KPARAM_INFO
	.align		4
.L_76:
        /*0008*/ 	.byte	0x04, 0x17
        /*000a*/ 	.short	(.L_78 - .L_77)
.L_77:
        /*000c*/ 	.word	0x00000000
        /*0010*/ 	.short	0x0000
        /*0012*/ 	.short	0x0000
        /*0014*/ 	.byte	0x00, 0xf5, 0x21, 0x00


	//----- nvinfo : EIATTR_SPARSE_MMA_MASK
	.align		4
.L_78:
        /*0018*/ 	.byte	0x03, 0x50
        /*001a*/ 	.short	0x0000


	//----- nvinfo : EIATTR_MAXREG_COUNT
	.align		4
        /*001c*/ 	.byte	0x03, 0x1b
        /*001e*/ 	.short	0x00ff


	//----- nvinfo : EIATTR_MERCURY_ISA_VERSION
	.align		4
        /*0020*/ 	.byte	0x03, 0x5f
        /*0022*/ 	.short	0x0101


	//----- nvinfo : EIATTR_VRC_CTA_INIT_COUNT
	.align		4
        /*0024*/ 	.byte	0x02, 0x4a
	.zero		1
	.zero		1


	//----- nvinfo : EIATTR_EXIT_INSTR_OFFSETS
	.align		4
        /*0028*/ 	.byte	0x04, 0x1c
        /*002a*/ 	.short	(.L_80 - .L_79)


	//   ....[0]....
.L_79:
        /*002c*/ 	.word	0x00000510


	//----- nvinfo : EIATTR_CBANK_PARAM_SIZE
	.align		4
.L_80:
        /*0030*/ 	.byte	0x03, 0x19
        /*0032*/ 	.short	0x0008


	//----- nvinfo : EIATTR_PARAM_CBANK
	.align		4
        /*0034*/ 	.byte	0x04, 0x0a
        /*0036*/ 	.short	(.L_82 - .L_81)
	.align		4
.L_81:
        /*0038*/ 	.word	index@(.nv.constant0._Z26fft_kernel_radix64_batch16P6float2)
        /*003c*/ 	.short	0x0380
        /*003e*/ 	.short	0x0008


	//----- nvinfo : EIATTR_SW_WAR
	.align		4
.L_82:
        /*0040*/ 	.byte	0x04, 0x36
        /*0042*/ 	.short	(.L_84 - .L_83)
.L_83:
        /*0044*/ 	.word	0x00000008
.L_84:


//--------------------- .nv.info._Z17fft_kernel_radix4P6float2i --------------------------
	.section	.nv.info._Z17fft_kernel_radix4P6float2i,"",@"SHT_CUDA_INFO"
	.sectionflags	@""
	.align	4


	//----- nvinfo : EIATTR_CUDA_API_VERSION
	.align		4
        /*0000*/ 	.byte	0x04, 0x37
        /*0002*/ 	.short	(.L_86 - .L_85)
.L_85:
        /*0004*/ 	.word	0x00000082


	//----- nvinfo : EIATTR_KPARAM_INFO
	.align		4
.L_86:
        /*0008*/ 	.byte	0x04, 0x17
        /*000a*/ 	.short	(.L_88 - .L_87)
.L_87:
        /*000c*/ 	.word	0x00000000
        /*0010*/ 	.short	0x0001
        /*0012*/ 	.short	0x0008
        /*0014*/ 	.byte	0x00, 0xf0, 0x11, 0x00


	//----- nvinfo : EIATTR_KPARAM_INFO
	.align		4
.L_88:
        /*0018*/ 	.byte	0x04, 0x17
        /*001a*/ 	.short	(.L_90 - .L_89)
.L_89:
        /*001c*/ 	.word	0x00000000
        /*0020*/ 	.short	0x0000
        /*0022*/ 	.short	0x0000
        /*0024*/ 	.byte	0x00, 0xf5, 0x21, 0x00


	//----- nvinfo : EIATTR_SPARSE_MMA_MASK
	.align		4
.L_90:
        /*0028*/ 	.byte	0x03, 0x50
        /*002a*/ 	.short	0x0000


	//----- nvinfo : EIATTR_MAXREG_COUNT
	.align		4
        /*002c*/ 	.byte	0x03, 0x1b
        /*002e*/ 	.short	0x00ff


	//----- nvinfo : EIATTR_NUM_BARRIERS
	.align		4
        /*0030*/ 	.byte	0x02, 0x4c
        /*0032*/ 	.byte	0x01
	.zero		1


	//----- nvinfo : EIATTR_MERCURY_ISA_VERSION
	.align		4
        /*0034*/ 	.byte	0x03, 0x5f
        /*0036*/ 	.short	0x0101


	//----- nvinfo : EIATTR_VRC_CTA_INIT_COUNT
	.align		4
        /*0038*/ 	.byte	0x02, 0x4a
	.zero		1
	.zero		1


	//----- nvinfo : EIATTR_EXIT_INSTR_OFFSETS
	.align		4
        /*003c*/ 	.byte	0x04, 0x1c
        /*003e*/ 	.short	(.L_92 - .L_91)


	//   ....[0]....
.L_91:
        /*0040*/ 	.word	0x00002240


	//----- nvinfo : EIATTR_CRS_STACK_SIZE
	.align		4
.L_92:
        /*0044*/ 	.byte	0x04, 0x1e
        /*0046*/ 	.short	(.L_94 - .L_93)
.L_93:
        /*0048*/ 	.word	0x00000000


	//----- nvinfo : EIATTR_CBANK_PARAM_SIZE
	.align		4
.L_94:
        /*004c*/ 	.byte	0x03, 0x19
        /*004e*/ 	.short	0x000c


	//----- nvinfo : EIATTR_PARAM_CBANK
	.align		4
        /*0050*/ 	.byte	0x04, 0x0a
        /*0052*/ 	.short	(.L_96 - .L_95)
	.align		4
.L_95:
        /*0054*/ 	.word	index@(.nv.constant0._Z17fft_kernel_radix4P6float2i)
        /*0058*/ 	.short	0x0380
        /*005a*/ 	.short	0x000c


	//----- nvinfo : EIATTR_SW_WAR
	.align		4
.L_96:
        /*005c*/ 	.byte	0x04, 0x36
        /*005e*/ 	.short	(.L_98 - .L_97)
.L_97:
        /*0060*/ 	.word	0x00000008
.L_98:


//--------------------- .nv.info._Z10fft_kernelP6float2i --------------------------
	.section	.nv.info._Z10fft_kernelP6float2i,"",@"SHT_CUDA_INFO"
	.sectionflags	@""
	.align	4


	//----- nvinfo : EIATTR_CUDA_API_VERSION
	.align		4
        /*0000*/ 	.byte	0x04, 0x37
        /*0002*/ 	.short	(.L_100 - .L_99)
.L_99:
        /*0004*/ 	.word	0x00000082


	//----- nvinfo : EIATTR_KPARAM_INFO
	.align		4
.L_100:
        /*0008*/ 	.byte	0x04, 0x17
        /*000a*/ 	.short	(.L_102 - .L_101)
.L_101:
        /*000c*/ 	.word	0x00000000
        /*0010*/ 	.short	0x0001
        /*0012*/ 	.short	0x0008
        /*0014*/ 	.byte	0x00, 0xf0, 0x11, 0x00


	//----- nvinfo : EIATTR_KPARAM_INFO
	.align		4
.L_102:
        /*0018*/ 	.byte	0x04, 0x17
        /*001a*/ 	.short	(.L_104 - .L_103)
.L_103:
        /*001c*/ 	.word	0x00000000
        /*0020*/ 	.short	0x0000
        /*0022*/ 	.short	0x0000
        /*0024*/ 	.byte	0x00, 0xf5, 0x21, 0x00


	//----- nvinfo : EIATTR_SPARSE_MMA_MASK
	.align		4
.L_104:
        /*0028*/ 	.byte	0x03, 0x50
        /*002a*/ 	.short	0x0000


	//----- nvinfo : EIATTR_MAXREG_COUNT
	.align		4
        /*002c*/ 	.byte	0x03, 0x1b
        /*002e*/ 	.short	0x00ff


	//----- nvinfo : EIATTR_NUM_BARRIERS
	.align		4
        /*0030*/ 	.byte	0x02, 0x4c
        /*0032*/ 	.byte	0x01
	.zero		1


	//----- nvinfo : EIATTR_MERCURY_ISA_VERSION
	.align		4
        /*0034*/ 	.byte	0x03, 0x5f
        /*0036*/ 	.short	0x0101


	//----- nvinfo : EIATTR_VRC_CTA_INIT_COUNT
	.align		4
        /*0038*/ 	.byte	0x02, 0x4a
	.zero		1
	.zero		1


	//----- nvinfo : EIATTR_EXIT_INSTR_OFFSETS
	.align		4
        /*003c*/ 	.byte	0x04, 0x1c
        /*003e*/ 	.short	(.L_106 - .L_105)


	//   ....[0]....
.L_105:
        /*0040*/ 	.word	0x000012c0


	//----- nvinfo : EIATTR_CRS_STACK_SIZE
	.align		4
.L_106:
        /*0044*/ 	.byte	0x04, 0x1e
        /*0046*/ 	.short	(.L_108 - .L_107)
.L_107:
        /*0048*/ 	.word	0x00000000


	//----- nvinfo : EIATTR_CBANK_PARAM_SIZE
	.align		4
.L_108:
        /*004c*/ 	.byte	0x03, 0x19
        /*004e*/ 	.short	0x000c


	//----- nvinfo : EIATTR_PARAM_CBANK
	.align		4
        /*0050*/ 	.byte	0x04, 0x0a
        /*0052*/ 	.short	(.L_110 - .L_109)
	.align		4
.L_109:
        /*0054*/ 	.word	index@(.nv.constant0._Z10fft_kernelP6float2i)
        /*0058*/ 	.short	0x0380
        /*005a*/ 	.short	0x000c


	//----- nvinfo : EIATTR_SW_WAR
	.align		4
.L_110:
        /*005c*/ 	.byte	0x04, 0x36
        /*005e*/ 	.short	(.L_112 - .L_111)
.L_111:
        /*0060*/ 	.word	0x00000008
.L_112:


//--------------------- .nv.callgraph             --------------------------
	.section	.nv.callgraph,"",@"SHT_CUDA_CALLGRAPH"
	.align	4
	.sectionentsize	8
	.align		4
        /*0000*/ 	.word	0x00000000
	.align		4
        /*0004*/ 	.word	0xffffffff
	.align		4
        /*0008*/ 	.word	0x00000000
	.align		4
        /*000c*/ 	.word	0xfffffffe
	.align		4
        /*0010*/ 	.word	0x00000000
	.align		4
        /*0014*/ 	.word	0xfffffffd
	.align		4
        /*0018*/ 	.word	0x00000000
	.align		4
        /*001c*/ 	.word	0xfffffffc


//--------------------- .nv.constant4             --------------------------
	.section	.nv.constant4,"a",@progbits
	.align	8
	.align		8
.nv.constant4:
        /*0000*/ 	.dword	__cudart_i2opi_f


//--------------------- .text._Z24fft_kernel_radix4_matmulILi4096ELj1EEvP6float2 --------------------------
	.section	.text._Z24fft_kernel_radix4_matmulILi4096ELj1EEvP6float2,"ax",@progbits
	.align	128
        .global         _Z24fft_kernel_radix4_matmulILi4096ELj1EEvP6float2
        .type           _Z24fft_kernel_radix4_matmulILi4096ELj1EEvP6float2,@function
        .size           _Z24fft_kernel_radix4_matmulILi4096ELj1EEvP6float2,(.L_x_621 - _Z24fft_kernel_radix4_matmulILi4096ELj1EEvP6float2)
        .other          _Z24fft_kernel_radix4_matmulILi4096ELj1EEvP6float2,@"STO_CUDA_ENTRY STV_DEFAULT"
_Z24fft_kernel_radix4_matmulILi4096ELj1EEvP6float2:
.text._Z24fft_kernel_radix4_matmulILi4096ELj1EEvP6float2:
[----:B------:R-:W-:Y:S01]  /*0000*/  LDC R1, c[0x0][0x37c] ;  /* 0x0000df00ff017b82 */ /* 0x000fe20000000800 */
[----:B------:R-:W0:Y:S01]  /*0010*/  LDCU UR10, c[0x0][0x360] ;  /* 0x00006c00ff0a77ac */ /* 0x000e220008000800 */
[----:B------:R-:W1:Y:S01]  /*0020*/  S2R R19, SR_TID.Y ;  /* 0x0000000000137919 */ /* 0x000e620000002200 */
[----:B------:R-:W0:Y:S01]  /*0030*/  LDCU UR9, c[0x0][0x364] ;  /* 0x00006c80ff0977ac */ /* 0x000e220008000800 */
[----:B------:R-:W-:Y:S01]  /*0040*/  UMOV UR4, URZ ;  /* 0x000000ff00047c82 */ /* 0x000fe20008000000 */
[----:B0-----:R-:W-:-:S04]  /*0050*/  UIMAD UR9, UR10, UR9, URZ ;  /* 0x000000090a0972a4 */ /* 0x001fc8000f8e02ff */
[----:B------:R-:W-:Y:S02]  /*0060*/  UIADD3 UR6, UPT, UPT, URZ, -UR9, URZ ;  /* 0x80000009ff067290 */ /* 0x000fe4000fffe0ff */
[----:B------:R-:W-:-:S03]  /*0070*/  UISETP.NE.U32.AND UP2, UPT, UR9, URZ, UPT ;  /* 0x000000ff0900728c */ /* 0x000fc6000bf45070 */
[----:B------:R-:W0:Y:S08]  /*0080*/  I2F.U32.RP R0, UR9 ;  /* 0x0000000900007d06 */ /* 0x000e300008209000 */
[----:B0-----:R-:W0:Y:S02]  /*0090*/  MUFU.RCP R0, R0 ;  /* 0x0000000000007308 */ /* 0x001e240000001000 */
[----:B0-----:R-:W-:-:S02]  /*00a0*/  VIADD R2, R0, 0xffffffe ;  /* 0x0ffffffe00027836 */ /* 0x001fc40000000000 */
[----:B------:R-:W-:-:S04]  /*00b0*/  IMAD.MOV.U32 R0, RZ, RZ, RZ ;  /* 0x000000ffff007224 */ /* 0x000fc800078e00ff */
[----:B------:R-:W0:Y:S02]  /*00c0*/  F2I.FTZ.U32.TRUNC.NTZ R2, R2 ;  /* 0x0000000200027305 */ /* 0x000e24000021f000 */
[----:B0-----:R-:W-:Y:S02]  /*00d0*/  R2UR UR5, R2 ;  /* 0x00000000020572ca */ /* 0x001fe400000e0000 */
[----:B------:R-:W1:Y:S11]  /*00e0*/  S2R R2, SR_TID.X ;  /* 0x0000000000027919 */ /* 0x000e760000002100 */
[----:B------:R-:W-:-:S04]  /*00f0*/  UIMAD UR6, UR6, UR5, URZ ;  /* 0x00000005060672a4 */ /* 0x000fc8000f8e02ff */
[----:B------:R-:W-:-:S04]  /*0100*/  UIMAD.WIDE.U32 UR4, UR5, UR6, UR4 ;  /* 0x00000006050472a5 */ /* 0x000fc8000f8e0004 */
[----:B------:R-:W-:-:S03]  /*0110*/  UIMAD.WIDE.U32 UR4, UR5, 0xfff, URZ ;  /* 0x00000fff050478a5 */ /* 0x000fc6000f8e00ff */
[----:B------:R-:W0:Y:S01]  /*0120*/  LDCU.64 UR6, c[0x0][0x358] ;  /* 0x00006b00ff0677ac */ /* 0x000e220008000a00 */
[----:B------:R-:W-:-:S04]  /*0130*/  UIADD3 UR4, UPT, UPT, -UR5, URZ, URZ ;  /* 0x000000ff05047290 */ /* 0x000fc8000fffe1ff */
[----:B------:R-:W-:Y:S01]  /*0140*/  UIMAD UR4, UR9, UR4, 0xfff ;  /* 0x00000fff090474a4 */ /* 0x000fe2000f8e0204 */
[----:B-1----:R-:W-:-:S03]  /*0150*/  IMAD R5, R19, UR10, R2 ;  /* 0x0000000a13057c24 */ /* 0x002fc6000f8e0202 */
[----:B------:R-:W-:-:S11]  /*0160*/  UISETP.GE.U32.AND UP0, UPT, UR4, UR9, UPT ;  /* 0x000000090400728c */ /* 0x000fd6000bf06070 */
[----:B------:R-:W-:Y:S02]  /*0170*/  @UP0 UIADD3 UR4, UPT, UPT, -UR9, UR4, URZ ;  /* 0x0000000409040290 */ /* 0x000fe4000fffe1ff */
[----:B------:R-:W-:Y:S02]  /*0180*/  @UP0 UIADD3 UR5, UPT, UPT, UR5, 0x1, URZ ;  /* 0x0000000105050890 */ /* 0x000fe4000fffe0ff */
[----:B------:R-:W-:Y:S02]  /*0190*/  UISETP.GE.U32.AND UP1, UPT, UR4, UR9, UPT ;  /* 0x000000090400728c */ /* 0x000fe4000bf26070 */
[----:B------:R-:W-:-:S09]  /*01a0*/  UISETP.GT.U32.AND UP0, UPT, UR9, 0x555, UPT ;  /* 0x000005550900788c */ /* 0x000fd2000bf04070 */
[----:B------:R-:W-:Y:S02]  /*01b0*/  @UP1 UIADD3 UR5, UPT, UPT, UR5, 0x1, URZ ;  /* 0x0000000105051890 */ /* 0x000fe4000fffe0ff */
[----:B------:R-:W-:-:S04]  /*01c0*/  @!UP2 ULOP3.LUT UR5, URZ, UR9, URZ, 0x33, !UPT ;  /* 0x00000009ff05a292 */ /* 0x000fc8000f8e33ff */
[----:B------:R-:W-:-:S04]  /*01d0*/  UIADD3 UR8, UPT, UPT, UR5, 0x1, URZ ;  /* 0x0000000105087890 */ /* 0x000fc8000fffe0ff */
[----:B------:R-:W-:Y:S01]  /*01e0*/  ULOP3.LUT UR11, UR8, 0x3, URZ, 0xc0, !UPT ;  /* 0x00000003080b7892 */ /* 0x000fe2000f8ec0ff */
[----:B0-----:R-:W-:Y:S11]  /*01f0*/  BRA.U UP0, `(.L_x_0) ;  /* 0x0000000500a87547 */ /* 0x001ff6000b800000 */
[----:B------:R-:W0:Y:S01]  /*0200*/  LDC.64 R2, c[0x0][0x380] ;  /* 0x0000e000ff027b82 */ /* 0x000e220000000a00 */
[----:B------:R-:W-:Y:S01]  /*0210*/  ULOP3.LUT UR4, UR8, 0x1ffc, URZ, 0xc0, !UPT ;  /* 0x00001ffc08047892 */ /* 0x000fe2000f8ec0ff */
[----:B------:R-:W-:-:S05]  /*0220*/  IMAD.SHL.U32 R4, R5, 0x400, RZ ;  /* 0x0000040005047824 */ /* 0x000fca00078e00ff */
[----:B------:R-:W-:Y:S01]  /*0230*/  IMAD.U32 R0, RZ, RZ, UR4 ;  /* 0x00000004ff007e24 */ /* 0x000fe2000f8e00ff */
[----:B------:R-:W-:-:S06]  /*0240*/  UMOV UR4, URZ ;  /* 0x000000ff00047c82 */ /* 0x000fcc0008000000 */
.L_x_7:
[----:B----4-:R-:W-:-:S04]  /*0250*/  IMAD.U32 R6, RZ, RZ, UR4 ;  /* 0x00000004ff067e24 */ /* 0x010fc8000f8e00ff */
[----:B------:R-:W-:-:S05]  /*0260*/  IMAD R13, R6, UR9, R5 ;  /* 0x00000009060d7c24 */ /* 0x000fca000f8e0205 */
[----:B------:R-:W-:-:S13]  /*0270*/  ISETP.GT.U32.AND P0, PT, R13, 0xfff, PT ;  /* 0x00000fff0d00780c */ /* 0x000fda0003f04070 */
[----:B------:R-:W-:Y:S01]  /*0280*/  @!P0 IMAD.SHL.U32 R6, R13, 0x40, RZ ;  /* 0x000000400d068824 */ /* 0x000fe200078e00ff */
[----:B-123--:R-:W1:Y:S01]  /*0290*/  @!P0 LDC.64 R8, c[0x0][0x380] ;  /* 0x0000e000ff088b82 */ /* 0x00ee620000000a00 */
[----:B------:R-:W-:-:S03]  /*02a0*/  @!P0 SHF.R.U32.HI R11, RZ, 0x2, R13 ;  /* 0x00000002ff0b8819 */ /* 0x000fc6000001160d */
[----:B------:R-:W-:Y:S01]  /*02b0*/  @!P0 LOP3.LUT R7, R6, 0x300, RZ, 0xc0, !PT ;  /* 0x0000030006078812 */ /* 0x000fe200078ec0ff */
[----:B------:R-:W-:-:S03]  /*02c0*/  @!P0 IMAD.SHL.U32 R6, R13, 0x4, RZ ;  /* 0x000000040d068824 */ /* 0x000fc600078e00ff */
[----:B------:R-:W-:-:S04]  /*02d0*/  @!P0 LOP3.LUT R7, R7, 0xc00, R4, 0xf8, !PT ;  /* 0x00000c0007078812 */ /* 0x000fc800078ef804 */
[----:B------:R-:W-:Y:S02]  /*02e0*/  @!P0 LOP3.LUT R6, R7, 0xc0, R6, 0xf8, !PT ;  /* 0x000000c007068812 */ /* 0x000fe400078ef806 */
[----:B------:R-:W-:Y:S02]  /*02f0*/  @!P0 SHF.R.U32.HI R7, RZ, 0x6, R13 ;  /* 0x00000006ff078819 */ /* 0x000fe4000001160d */
[----:B------:R-:W-:Y:S02]  /*0300*/  @!P0 LOP3.LUT R6, R6, 0x30, R11, 0xf8, !PT ;  /* 0x0000003006068812 */ /* 0x000fe400078ef80b */
[----:B------:R-:W-:Y:S02]  /*0310*/  @!P0 SHF.R.U32.HI R11, RZ, 0xa, R13 ;  /* 0x0000000aff0b8819 */ /* 0x000fe4000001160d */
[----:B------:R-:W-:-:S04]  /*0320*/  @!P0 LOP3.LUT R6, R6, 0xc, R7, 0xf8, !PT ;  /* 0x0000000c06068812 */ /* 0x000fc800078ef807 */
[----:B------:R-:W-:-:S05]  /*0330*/  @!P0 LOP3.LUT R11, R11, R6, RZ, 0xfc, !PT ;  /* 0x000000060b0b8212 */ /* 0x000fca00078efcff */
[----:B-1----:R-:W-:-:S06]  /*0340*/  @!P0 IMAD.WIDE.U32 R8, R11, 0x8, R8 ;  /* 0x000000080b088825 */ /* 0x002fcc00078e0008 */
[----:B------:R-:W2:Y:S01]  /*0350*/  @!P0 LDG.E.64 R8, desc[UR6][R8.64] ;  /* 0x0000000608088981 */ /* 0x000ea2000c1e1b00 */
[----:B------:R-:W-:Y:S01]  /*0360*/  @!P0 MOV R6, 0x400 ;  /* 0x0000040000068802 */ /* 0x000fe20000000f00 */
[----:B------:R-:W-:Y:S01]  /*0370*/  VIADD R12, R13, UR9 ;  /* 0x000000090d0c7c36 */ /* 0x000fe20008000000 */
[----:B------:R-:W-:Y:S01]  /*0380*/  UIADD3 UR4, UPT, UPT, UR4, 0x4, URZ ;  /* 0x0000000404047890 */ /* 0x000fe2000fffe0ff */
[----:B------:R-:W1:Y:S01]  /*0390*/  @!P0 S2R R7, SR_CgaCtaId ;  /* 0x0000000000078919 */ /* 0x000e620000008800 */
[----:B------:R-:W-:Y:S01]  /*03a0*/  BSSY.RECONVERGENT B0, `(.L_x_1) ;  /* 0x0000020000007945 */ /* 0x000fe20003800200 */
[----:B------:R-:W-:Y:S01]  /*03b0*/  @!P0 VIADD R6, R6, 0x800 ;  /* 0x0000080006068836 */ /* 0x000fe20000000000 */
[----:B------:R-:W-:Y:S02]  /*03c0*/  ISETP.GT.U32.AND P1, PT, R12, 0xfff, PT ;  /* 0x00000fff0c00780c */ /* 0x000fe40003f24070 */
[----:B------:R-:W-:Y:S02]  /*03d0*/  ISETP.NE.AND P4, PT, R0, UR4, PT ;  /* 0x0000000400007c0c */ /* 0x000fe4000bf85270 */
[----:B-1----:R-:W-:Y:S01]  /*03e0*/  @!P0 LEA R6, R7, R6, 0x18 ;  /* 0x0000000607068211 */ /* 0x002fe200078ec0ff */
[----:B------:R-:W-:-:S04]  /*03f0*/  VIADD R7, R12, UR9 ;  /* 0x000000090c077c36 */ /* 0x000fc80008000000 */
[----:B------:R-:W-:Y:S01]  /*0400*/  @!P0 IMAD R10, R13, 0x8, R6 ;  /* 0x000000080d0a8824 */ /* 0x000fe200078e0206 */
[C---:B------:R-:W-:Y:S01]  /*0410*/  ISETP.GT.U32.AND P2, PT, R7.reuse, 0xfff, PT ;  /* 0x00000fff0700780c */ /* 0x040fe20003f44070 */
[----:B------:R-:W-:-:S05]  /*0420*/  VIADD R6, R7, UR9 ;  /* 0x0000000907067c36 */ /* 0x000fca0008000000 */
[----:B------:R-:W-:Y:S01]  /*0430*/  ISETP.GT.U32.AND P3, PT, R6, 0xfff, PT ;  /* 0x00000fff0600780c */ /* 0x000fe20003f64070 */
[----:B--2---:R1:W-:Y:S01]  /*0440*/  @!P0 STS.64 [R10], R8 ;  /* 0x000000080a008388 */ /* 0x0043e20000000a00 */
[----:B------:R-:W-:Y:S11]  /*0450*/  @P1 BRA `(.L_x_2) ;  /* 0x0000000000501947 */ /* 0x000ff60003800000 */
[C---:B-1----:R-:W-:Y:S02]  /*0460*/  IMAD.SHL.U32 R9, R12.reuse, 0x40, RZ ;  /* 0x000000400c097824 */ /* 0x042fe400078e00ff */
[C---:B------:R-:W-:Y:S02]  /*0470*/  IMAD.SHL.U32 R8, R12.reuse, 0x400, RZ ;  /* 0x000004000c087824 */ /* 0x040fe400078e00ff */
[----:B------:R-:W-:Y:S01]  /*0480*/  IMAD.SHL.U32 R11, R12, 0x4, RZ ;  /* 0x000000040c0b7824 */ /* 0x000fe200078e00ff */
[----:B------:R-:W-:-:S04]  /*0490*/  LOP3.LUT R9, R9, 0x300, RZ, 0xc0, !PT ;  /* 0x0000030009097812 */ /* 0x000fc800078ec0ff */
[----:B------:R-:W-:Y:S02]  /*04a0*/  LOP3.LUT R8, R9, 0xc00, R8, 0xf8, !PT ;  /* 0x00000c0009087812 */ /* 0x000fe400078ef808 */
[--C-:B------:R-:W-:Y:S02]  /*04b0*/  SHF.R.U32.HI R9, RZ, 0x2, R12.reuse ;  /* 0x00000002ff097819 */ /* 0x100fe4000001160c */
[----:B------:R-:W-:Y:S02]  /*04c0*/  LOP3.LUT R8, R8, 0xc0, R11, 0xf8, !PT ;  /* 0x000000c008087812 */ /* 0x000fe400078ef80b */
[--C-:B------:R-:W-:Y:S02]  /*04d0*/  SHF.R.U32.HI R11, RZ, 0x6, R12.reuse ;  /* 0x00000006ff0b7819 */ /* 0x100fe4000001160c */
[----:B------:R-:W-:Y:S02]  /*04e0*/  LOP3.LUT R8, R8, 0x30, R9, 0xf8, !PT ;  /* 0x0000003008087812 */ /* 0x000fe400078ef809 */
[----:B------:R-:W-:-:S02]  /*04f0*/  SHF.R.U32.HI R9, RZ, 0xa, R12 ;  /* 0x0000000aff097819 */ /* 0x000fc4000001160c */
[----:B------:R-:W-:-:S04]  /*0500*/  LOP3.LUT R8, R8, 0xc, R11, 0xf8, !PT ;  /* 0x0000000c08087812 */ /* 0x000fc800078ef80b */
[----:B------:R-:W-:-:S05]  /*0510*/  LOP3.LUT R9, R9, R8, RZ, 0xfc, !PT ;  /* 0x0000000809097212 */ /* 0x000fca00078efcff */
[----:B0-----:R-:W-:-:S06]  /*0520*/  IMAD.WIDE.U32 R8, R9, 0x8, R2 ;  /* 0x0000000809087825 */ /* 0x001fcc00078e0002 */
[----:B------:R-:W2:Y:S01]  /*0530*/  LDG.E.64 R8, desc[UR6][R8.64] ;  /* 0x0000000608087981 */ /* 0x000ea2000c1e1b00 */
[----:B------:R-:W0:Y:S01]  /*0540*/  S2UR UR10, SR_CgaCtaId ;  /* 0x00000000000a79c3 */ /* 0x000e220000008800 */
[----:B------:R-:W-:Y:S02]  /*0550*/  UMOV UR5, 0x400 ;  /* 0x0000040000057882 */ /* 0x000fe40000000000 */
[----:B------:R-:W-:-:S04]  /*0560*/  UIADD3 UR5, UPT, UPT, UR5, 0x800, URZ ;  /* 0x0000080005057890 */ /* 0x000fc8000fffe0ff */
[----:B0-----:R-:W-:-:S06]  /*0570*/  ULEA UR5, UR10, UR5, 0x18 ;  /* 0x000000050a057291 */ /* 0x001fcc000f8ec0ff */
[----:B------:R-:W-:-:S05]  /*0580*/  LEA R10, R12, UR5, 0x3 ;  /* 0x000000050c0a7c11 */ /* 0x000fca000f8e18ff */
[----:B--2---:R2:W-:Y:S02]  /*0590*/  STS.64 [R10], R8 ;  /* 0x000000080a007388 */ /* 0x0045e40000000a00 */
.L_x_2:
[----:B------:R-:W-:Y:S05]  /*05a0*/  BSYNC.RECONVERGENT B0 ;  /* 0x0000000000007941 */ /* 0x000fea0003800200 */
.L_x_1:
[----:B------:R-:W-:Y:S04]  /*05b0*/  BSSY.RECONVERGENT B0, `(.L_x_3) ;  /* 0x0000016000007945 */ /* 0x000fe80003800200 */
[----:B------:R-:W-:Y:S05]  /*05c0*/  @P2 BRA `(.L_x_4) ;  /* 0x0000000000502947 */ /* 0x000fea0003800000 */
[C---:B-12---:R-:W-:Y:S02]  /*05d0*/  IMAD.SHL.U32 R9, R7.reuse, 0x40, RZ ;  /* 0x0000004007097824 */ /* 0x046fe400078e00ff */
[C---:B------:R-:W-:Y:S02]  /*05e0*/  IMAD.SHL.U32 R8, R7.reuse, 0x400, RZ ;  /* 0x0000040007087824 */ /* 0x040fe400078e00ff */
[----:B------:R-:W-:Y:S01]  /*05f0*/  IMAD.SHL.U32 R11, R7, 0x4, RZ ;  /* 0x00000004070b7824 */ /* 0x000fe200078e00ff */
[----:B------:R-:W-:-:S04]  /*0600*/  LOP3.LUT R9, R9, 0x300, RZ, 0xc0, !PT ;  /* 0x0000030009097812 */ /* 0x000fc800078ec0ff */
[----:B------:R-:W-:Y:S02]  /*0610*/  LOP3.LUT R8, R9, 0xc00, R8, 0xf8, !PT ;  /* 0x00000c0009087812 */ /* 0x000fe400078ef808 */
[----:B------:R-:W-:Y:S02]  /*0620*/  SHF.R.U32.HI R9, RZ, 0x2, R7 ;  /* 0x00000002ff097819 */ /* 0x000fe40000011607 */
[----:B------:R-:W-:Y:S02]  /*0630*/  LOP3.LUT R8, R8, 0xc0, R11, 0xf8, !PT ;  /* 0x000000c008087812 */ /* 0x000fe400078ef80b */
[----:B------:R-:W-:Y:S02]  /*0640*/  SHF.R.U32.HI R11, RZ, 0x6, R7 ;  /* 0x00000006ff0b7819 */ /* 0x000fe40000011607 */
        /* <DEDUP_REMOVED lines=12> */
.L_x_4:
[----:B------:R-:W-:Y:S05]  /*0710*/  BSYNC.RECONVERGENT B0 ;  /* 0x0000000000007941 */ /* 0x000fea0003800200 */
.L_x_3:
[----:B------:R-:W-:Y:S04]  /*0720*/  BSSY.RECONVERGENT B0, `(.L_x_5) ;  /* 0x0000016000007945 */ /* 0x000fe80003800200 */
[----:B------:R-:W-:Y:S05]  /*0730*/  @P3 BRA `(.L_x_6) ;  /* 0x0000000000503947 */ /* 0x000fea0003800000 */
[C---:B-123--:R-:W-:Y:S02]  /*0740*/  IMAD.SHL.U32 R8, R6.reuse, 0x40, RZ ;  /* 0x0000004006087824 */ /* 0x04efe400078e00ff */
        /* <DEDUP_REMOVED lines=19> */
.L_x_6:
[----:B------:R-:W-:Y:S05]  /*0880*/  BSYNC.RECONVERGENT B0 ;  /* 0x0000000000007941 */ /* 0x000fea0003800200 */
.L_x_5:
[----:B------:R-:W-:Y:S05]  /*0890*/  @P4 BRA `(.L_x_7) ;  /* 0xfffffff8006c4947 */ /* 0x000fea000383ffff */
.L_x_0:
[----:B------:R-:W-:-:S09]  /*08a0*/  UISETP.NE.AND UP0, UPT, UR11, URZ, UPT ;  /* 0x000000ff0b00728c */ /* 0x000fd2000bf05270 */
[----:B------:R-:W-:Y:S05]  /*08b0*/  BRA.U !UP0, `(.L_x_8) ;  /* 0x00000001087c7547 */ /* 0x000fea000b800000 */
[----:B0-----:R-:W0:Y:S01]  /*08c0*/  LDC.64 R2, c[0x0][0x380] ;  /* 0x0000e000ff027b82 */ /* 0x001e220000000a00 */
[----:B------:R-:W-:-:S05]  /*08d0*/  UMOV UR4, URZ ;  /* 0x000000ff00047c82 */ /* 0x000fca0008000000 */
.L_x_11:
[----:B-1234-:R-:W-:Y:S01]  /*08e0*/  IMAD R8, R0, UR9, R5 ;  /* 0x0000000900087c24 */ /* 0x01efe2000f8e0205 */
[----:B------:R-:W-:Y:S01]  /*08f0*/  UIADD3 UR4, UPT, UPT, UR4, 0x1, URZ ;  /* 0x0000000104047890 */ /* 0x000fe2000fffe0ff */
[----:B------:R-:W-:Y:S03]  /*0900*/  BSSY.RECONVERGENT B0, `(.L_x_9) ;  /* 0x0000018000007945 */ /* 0x000fe60003800200 */
[----:B------:R-:W-:Y:S01]  /*0910*/  ISETP.GT.U32.AND P0, PT, R8, 0xfff, PT ;  /* 0x00000fff0800780c */ /* 0x000fe20003f04070 */
[----:B------:R-:W-:-:S12]  /*0920*/  UISETP.NE.AND UP0, UPT, UR4, UR11, UPT ;  /* 0x0000000b0400728c */ /* 0x000fd8000bf05270 */
[----:B------:R-:W-:Y:S05]  /*0930*/  @P0 BRA `(.L_x_10) ;  /* 0x0000000000500947 */ /* 0x000fea0003800000 */
[C---:B------:R-:W-:Y:S02]  /*0940*/  IMAD.SHL.U32 R6, R8.reuse, 0x40, RZ ;  /* 0x0000004008067824 */ /* 0x040fe400078e00ff */
        /* <DEDUP_REMOVED lines=19> */
.L_x_10:
[----:B------:R-:W-:Y:S05]  /*0a80*/  BSYNC.RECONVERGENT B0 ;  /* 0x0000000000007941 */ /* 0x000fea0003800200 */
.L_x_9:
[----:B------:R-:W-:Y:S01]  /*0a90*/  VIADD R0, R0, 0x1 ;  /* 0x0000000100007836 */ /* 0x000fe20000000000 */
[----:B------:R-:W-:Y:S06]  /*0aa0*/  BRA.U UP0, `(.L_x_11) ;  /* 0xfffffffd008c7547 */ /* 0x000fec000b83ffff */
.L_x_8:
[----:B------:R-:W5:Y:S01]  /*0ab0*/  S2UR UR5, SR_CgaCtaId ;  /* 0x00000000000579c3 */ /* 0x000f620000008800 */
[----:B------:R-:W1:Y:S01]  /*0ac0*/  S2R R0, SR_TID.Y ;  /* 0x0000000000007919 */ /* 0x000e620000002200 */
[----:B------:R-:W-:-:S06]  /*0ad0*/  UMOV UR4, 0x400 ;  /* 0x0000040000047882 */ /* 0x000fcc0000000000 */
[----:B------:R-:W-:Y:S01]  /*0ae0*/  BAR.SYNC.DEFER_BLOCKING 0x0 ;  /* 0x0000000000007b1d */ /* 0x000fe20000010000 */
[----:B------:R-:W-:Y:S01]  /*0af0*/  ISETP.GT.U32.AND P0, PT, R19, 0x3f, PT ;  /* 0x0000003f1300780c */ /* 0x000fe20003f04070 */
[----:B------:R-:W-:-:S04]  /*0b00*/  IMAD.U32 R17, RZ, RZ, UR4 ;  /* 0x00000004ff117e24 */ /* 0x000fc8000f8e00ff */
[----:B0-----:R-:W-:Y:S02]  /*0b10*/  VIADD R3, R17, 0x400 ;  /* 0x0000040011037836 */ /* 0x001fe40000000000 */
[----:B-----5:R-:W-:-:S05]  /*0b20*/  IMAD.U32 R24, RZ, RZ, UR5 ;  /* 0x00000005ff187e24 */ /* 0x020fca000f8e00ff */
[C---:B------:R-:W-:Y:S02]  /*0b30*/  LEA R22, R24.reuse, R17, 0x18 ;  /* 0x0000001118167211 */ /* 0x040fe400078ec0ff */
[----:B------:R-:W-:-:S03]  /*0b40*/  LEA R2, R24, R3, 0x18 ;  /* 0x0000000318027211 */ /* 0x000fc600078ec0ff */
[C---:B------:R-:W-:Y:S02]  /*0b50*/  IMAD R22, R19.reuse, 0x200, R22 ;  /* 0x0000020013167824 */ /* 0x040fe400078e0216 */
[----:B------:R-:W-:Y:S01]  /*0b60*/  IMAD R21, R19, 0x400, R2 ;  /* 0x0000040013157824 */ /* 0x000fe200078e0202 */
[----:B-1----:R-:W-:Y:S06]  /*0b70*/  @P0 BRA `(.L_x_12) ;  /* 0x0000002800100947 */ /* 0x002fec0003800000 */
[----:B------:R-:W-:-:S05]  /*0b80*/  VIADD R17, R17, 0x800 ;  /* 0x0000080011117836 */ /* 0x000fca0000000000 */
[----:B------:R-:W-:-:S07]  /*0b90*/  LEA R16, R24, R17, 0x18 ;  /* 0x0000001118107211 */ /* 0x000fce00078ec0ff */
.L_x_13:
[C---:B------:R-:W-:Y:S01]  /*0ba0*/  IMAD.SHL.U32 R27, R19.reuse, 0x40, RZ ;  /* 0x00000040131b7824 */ /* 0x040fe200078e00ff */
[----:B------:R-:W-:Y:S01]  /*0bb0*/  CS2R R2, SRZ ;  /* 0x0000000000027805 */ /* 0x000fe2000001ff00 */
[----:B0-----:R-:W-:Y:S01]  /*0bc0*/  IMAD R18, R19, 0x200, R16 ;  /* 0x0000020013127824 */ /* 0x001fe200078e0210 */
[----:B------:R-:W-:Y:S02]  /*0bd0*/  CS2R R4, SRZ ;  /* 0x0000000000047805 */ /* 0x000fe4000001ff00 */
[----:B---34-:R-:W-:Y:S02]  /*0be0*/  CS2R R6, SRZ ;  /* 0x0000000000067805 */ /* 0x018fe4000001ff00 */
[C---:B------:R-:W-:Y:S02]  /*0bf0*/  ISETP.GT.AND P0, PT, R27.reuse, 0xfff, PT ;  /* 0x00000fff1b00780c */ /* 0x040fe40003f04270 */
[----:B--2---:R-:W-:Y:S02]  /*0c00*/  CS2R R8, SRZ ;  /* 0x0000000000087805 */ /* 0x004fe4000001ff00 */
[C---:B------:R-:W-:Y:S01]  /*0c10*/  ISETP.GT.AND P1, PT, R27.reuse, 0xfc5, PT ;  /* 0x00000fc51b00780c */ /* 0x040fe20003f24270 */
[----:B------:R-:W0:Y:S01]  /*0c20*/  S2UR UR5, SR_CgaCtaId ;  /* 0x00000000000579c3 */ /* 0x000e220000008800 */
[C---:B------:R-:W-:Y:S01]  /*0c30*/  ISETP.GT.AND P2, PT, R27.reuse, 0xfc4, PT ;  /* 0x00000fc41b00780c */ /* 0x040fe20003f44270 */
[----:B------:R-:W1:Y:S01]  /*0c40*/  S2R R20, SR_LANEID ;  /* 0x0000000000147919 */ /* 0x000e620000000000 */
[C---:B------:R-:W-:Y:S01]  /*0c50*/  ISETP.GT.AND P3, PT, R27.reuse, 0xfc3, PT ;  /* 0x00000fc31b00780c */ /* 0x040fe20003f64270 */
[----:B------:R-:W-:Y:S01]  /*0c60*/  FFMA R17, -RZ, RZ, RZ ;  /* 0x000000ffff117223 */ /* 0x000fe200000001ff */
[C---:B------:R-:W-:Y:S01]  /*0c70*/  ISETP.GT.AND P4, PT, R27.reuse, 0xfc2, PT ;  /* 0x00000fc21b00780c */ /* 0x040fe20003f84270 */
[----:B------:R-:W2:Y:S01]  /*0c80*/  S2R R10, SR_TID.Y ;  /* 0x00000000000a7919 */ /* 0x000ea20000002200 */
[C---:B------:R-:W-:Y:S01]  /*0c90*/  ISETP.GT.AND P5, PT, R27.reuse, 0xfc1, PT ;  /* 0x00000fc11b00780c */ /* 0x040fe20003fa4270 */
[----:B------:R-:W-:Y:S01]  /*0ca0*/  UMOV UR4, 0x400 ;  /* 0x0000040000047882 */ /* 0x000fe20000000000 */
[C---:B------:R-:W-:Y:S01]  /*0cb0*/  ISETP.GT.AND P6, PT, R27.reuse, 0xfc0, PT ;  /* 0x00000fc01b00780c */ /* 0x040fe20003fc4270 */
[----:B------:R-:W3:Y:S01]  /*0cc0*/  @!P0 LDS.64 R2, [R18] ;  /* 0x0000000012028984 */ /* 0x000ee20000000a00 */
[----:B------:R-:W-:Y:S01]  /*0cd0*/  ISETP.GT.AND P0, PT, R27, 0xffe, PT ;  /* 0x00000ffe1b00780c */ /* 0x000fe20003f04270 */
[----:B------:R-:W-:Y:S01]  /*0ce0*/  VIADD R19, R19, 0x1 ;  /* 0x0000000113137836 */ /* 0x000fe20000000000 */
[----:B------:R-:W-:-:S02]  /*0cf0*/  P2R R25, PR, RZ, 0x2 ;  /* 0x00000002ff197803 */ /* 0x000fc40000000000 */
[----:B------:R-:W-:Y:S02]  /*0d00*/  P2R R26, PR, RZ, 0x4 ;  /* 0x00000004ff1a7803 */ /* 0x000fe40000000000 */
[----:B---3--:R-:W-:Y:S02]  /*0d10*/  F2FP.F16.F32.PACK_AB R11, R3, R2 ;  /* 0x00000002030b723e */ /* 0x008fe400000000ff */
[----:B------:R-:W-:-:S03]  /*0d20*/  CS2R R2, SRZ ;  /* 0x0000000000027805 */ /* 0x000fc6000001ff00 */
[----:B------:R-:W-:Y:S04]  /*0d30*/  STS [R22], R11 ;  /* 0x0000000b16007388 */ /* 0x000fe80000000800 */
[----:B------:R-:W3:Y:S01]  /*0d40*/  @!P0 LDS.64 R4, [R18+0x8] ;  /* 0x0000080012048984 */ /* 0x000ee20000000a00 */
[----:B------:R-:W-:Y:S02]  /*0d50*/  ISETP.GT.AND P0, PT, R27, 0xffd, PT ;  /* 0x00000ffd1b00780c */ /* 0x000fe40003f04270 */
[----:B---3--:R-:W-:-:S05]  /*0d60*/  F2FP.F16.F32.PACK_AB R4, R5, R4 ;  /* 0x000000040504723e */ /* 0x008fca00000000ff */
[----:B------:R3:W-:Y:S06]  /*0d70*/  STS [R22+0x4], R4 ;  /* 0x0000040416007388 */ /* 0x0007ec0000000800 */
[----:B------:R-:W4:Y:S01]  /*0d80*/  @!P0 LDS.64 R2, [R18+0x10] ;  /* 0x0000100012028984 */ /* 0x000f220000000a00 */
[----:B------:R-:W-:Y:S02]  /*0d90*/  ISETP.GT.AND P0, PT, R27, 0xffc, PT ;  /* 0x00000ffc1b00780c */ /* 0x000fe40003f04270 */
[----:B---3--:R-:W-:Y:S02]  /*0da0*/  CS2R R4, SRZ ;  /* 0x0000000000047805 */ /* 0x008fe4000001ff00 */
[----:B----4-:R-:W-:-:S05]  /*0db0*/  F2FP.F16.F32.PACK_AB R2, R3, R2 ;  /* 0x000000020302723e */ /* 0x010fca00000000ff */
[----:B------:R3:W-:Y:S04]  /*0dc0*/  STS [R22+0x8], R2 ;  /* 0x0000080216007388 */ /* 0x0007e80000000800 */
[----:B------:R-:W4:Y:S01]  /*0dd0*/  @!P0 LDS.64 R6, [R18+0x18] ;  /* 0x0000180012068984 */ /* 0x000f220000000a00 */
[----:B------:R-:W-:Y:S02]  /*0de0*/  ISETP.GT.AND P0, PT, R27, 0xffb, PT ;  /* 0x00000ffb1b00780c */ /* 0x000fe40003f04270 */
[----:B---3--:R-:W-:Y:S02]  /*0df0*/  CS2R R2, SRZ ;  /* 0x0000000000027805 */ /* 0x008fe4000001ff00 */
[----:B----4-:R-:W-:Y:S02]  /*0e00*/  F2FP.F16.F32.PACK_AB R11, R7, R6 ;  /* 0x00000006070b723e */ /* 0x010fe400000000ff */
[----:B------:R-:W-:-:S03]  /*0e10*/  CS2R R6, SRZ ;  /* 0x0000000000067805 */ /* 0x000fc6000001ff00 */
[----:B------:R-:W-:Y:S04]  /*0e20*/  STS [R22+0xc], R11 ;  /* 0x00000c0b16007388 */ /* 0x000fe80000000800 */
[----:B------:R-:W3:Y:S01]  /*0e30*/  @!P0 LDS.64 R8, [R18+0x20] ;  /* 0x0000200012088984 */ /* 0x000ee20000000a00 */
[----:B------:R-:W-:Y:S02]  /*0e40*/  ISETP.GT.AND P0, PT, R27, 0xffa, PT ;  /* 0x00000ffa1b00780c */ /* 0x000fe40003f04270 */
[----:B---3--:R-:W-:-:S05]  /*0e50*/  F2FP.F16.F32.PACK_AB R8, R9, R8 ;  /* 0x000000080908723e */ /* 0x008fca00000000ff */
[----:B------:R-:W-:Y:S06]  /*0e60*/  STS [R22+0x20], R8 ;  /* 0x0000200816007388 */ /* 0x000fec0000000800 */
[----:B------:R-:W3:Y:S01]  /*0e70*/  @!P0 LDS.64 R4, [R18+0x28] ;  /* 0x0000280012048984 */ /* 0x000ee20000000a00 */
[----:B------:R-:W-:Y:S02]  /*0e80*/  ISETP.GT.AND P0, PT, R27, 0xff9, PT ;  /* 0x00000ff91b00780c */ /* 0x000fe40003f04270 */
[----:B---3--:R-:W-:-:S05]  /*0e90*/  F2FP.F16.F32.PACK_AB R4, R5, R4 ;  /* 0x000000040504723e */ /* 0x008fca00000000ff */
[----:B------:R3:W-:Y:S06]  /*0ea0*/  STS [R22+0x24], R4 ;  /* 0x0000240416007388 */ /* 0x0007ec0000000800 */
[----:B------:R-:W4:Y:S01]  /*0eb0*/  @!P0 LDS.64 R2, [R18+0x30] ;  /* 0x0000300012028984 */ /* 0x000f220000000a00 */
[----:B------:R-:W-:Y:S02]  /*0ec0*/  ISETP.GT.AND P0, PT, R27, 0xff8, PT ;  /* 0x00000ff81b00780c */ /* 0x000fe40003f04270 */
[----:B---3--:R-:W-:Y:S02]  /*0ed0*/  CS2R R4, SRZ ;  /* 0x0000000000047805 */ /* 0x008fe4000001ff00 */
[----:B----4-:R-:W-:-:S02]  /*0ee0*/  F2FP.F16.F32.PACK_AB R11, R3, R2 ;  /* 0x00000002030b723e */ /* 0x010fc400000000ff */
[----:B------:R-:W-:-:S03]  /*0ef0*/  CS2R R2, SRZ ;  /* 0x0000000000027805 */ /* 0x000fc6000001ff00 */
[----:B------:R-:W-:Y:S04]  /*0f00*/  STS [R22+0x28], R11 ;  /* 0x0000280b16007388 */ /* 0x000fe80000000800 */
        /* <DEDUP_REMOVED lines=245> */
[----:B------:R-:W-:-:S04]  /*1e60*/  ISETP.GT.AND P0, PT, R27, 0xfc6, PT ;  /* 0x00000fc61b00780c */ /* 0x000fc80003f04270 */
[----:B------:R-:W-:Y:S02]  /*1e70*/  P2R R23, PR, RZ, 0x1 ;  /* 0x00000001ff177803 */ /* 0x000fe40000000000 */
        /* <DEDUP_REMOVED lines=12> */
[----:B------:R3:W-:Y:S04]  /*1f40*/  STS [R22+0x1c8], R6 ;  /* 0x0001c80616007388 */ /* 0x0007e80000000800 */
[----:B------:R-:W4:Y:S01]  /*1f50*/  @!P2 LDS.64 R4, [R18+0x1d8] ;  /* 0x0001d8001204a984 */ /* 0x000f220000000a00 */
[----:B------:R-:W-:Y:S02]  /*1f60*/  ISETP.GT.AND P2, PT, R27, 0xfc9, PT ;  /* 0x00000fc91b00780c */ /* 0x000fe40003f44270 */
[----:B---3--:R-:W-:Y:S02]  /*1f70*/  CS2R R6, SRZ ;  /* 0x0000000000067805 */ /* 0x008fe4000001ff00 */
[----:B----4-:R-:W-:Y:S01]  /*1f80*/  F2FP.F16.F32.PACK_AB R4, R5, R4 ;  /* 0x000000040504723e */ /* 0x010fe200000000ff */
[----:B------:R-:W-:-:S04]  /*1f90*/  IMAD.MOV.U32 R5, RZ, RZ, 0x394d4153 ;  /* 0x394d4153ff057424 */ /* 0x000fc800078e00ff */
[----:B------:R3:W-:Y:S01]  /*1fa0*/  STS [R22+0x1cc], R4 ;  /* 0x0001cc0416007388 */ /* 0x0007e20000000800 */
[----:B------:R-:W-:-:S03]  /*1fb0*/  FFMA R24, RZ, -R5, 0.0083327032625675201416 ;  /* 0x3c0885e4ff187423 */ /* 0x000fc60000000805 */
[----:B------:R-:W4:Y:S01]  /*1fc0*/  @!P3 LDS.64 R2, [R18+0x1e0] ;  /* 0x0001e0001202b984 */ /* 0x000f220000000a00 */
[----:B------:R-:W-:Y:S01]  /*1fd0*/  FFMA R24, RZ, R24, -0.16666662693023681641 ;  /* 0xbe2aaaa8ff187423 */ /* 0x000fe20000000018 */
[----:B---3--:R-:W-:-:S04]  /*1fe0*/  IMAD.MOV.U32 R4, RZ, RZ, 0x2809aded ;  /* 0x2809adedff047424 */ /* 0x008fc800078e00ff */
[----:B------:R-:W-:Y:S01]  /*1ff0*/  FFMA R9, -R5, R4, 0.0083327032625675201416 ;  /* 0x3c0885e405097423 */ /* 0x000fe20000000104 */
[----:B------:R-:W-:-:S03]  /*2000*/  FFMA R12, R4, -8.7422776573475857731e-08, RZ ;  /* 0xb3bbbd2e040c7823 */ /* 0x000fc600000000ff */
[----:B------:R-:W-:-:S04]  /*2010*/  FFMA R9, R9, R4, -0.16666662693023681641 ;  /* 0xbe2aaaa809097423 */ /* 0x000fc80000000004 */
[----:B------:R-:W-:-:S04]  /*2020*/  FFMA R12, R12, R9, -8.7422776573475857731e-08 ;  /* 0xb3bbbd2e0c0c7423 */ /* 0x000fc80000000009 */
[----:B------:R-:W-:Y:S01]  /*2030*/  FADD R32, RZ, -R12 ;  /* 0x8000000cff207221 */ /* 0x000fe20000000000 */
[----:B----4-:R-:W-:Y:S02]  /*2040*/  F2FP.F16.F32.PACK_AB R11, R3, R2 ;  /* 0x00000002030b723e */ /* 0x010fe400000000ff */
[----:B------:R-:W-:-:S03]  /*2050*/  CS2R R2, SRZ ;  /* 0x0000000000027805 */ /* 0x000fc6000001ff00 */
[----:B------:R3:W-:Y:S04]  /*2060*/  STS [R22+0x1e0], R11 ;  /* 0x0001e00b16007388 */ /* 0x0007e80000000800 */
[----:B------:R-:W4:Y:S01]  /*2070*/  @!P4 LDS.64 R2, [R18+0x1e8] ;  /* 0x0001e8001202c984 */ /* 0x000f220000000a00 */
[----:B---3--:R-:W-:-:S04]  /*2080*/  IMAD.MOV.U32 R11, RZ, RZ, 0x37cbac00 ;  /* 0x37cbac00ff0b7424 */ /* 0x008fc800078e00ff */
[----:B------:R-:W-:-:S04]  /*2090*/  FFMA R15, R11, R4, -0.0013887860113754868507 ;  /* 0xbab607ed0b0f7423 */ /* 0x000fc80000000004 */
[----:B------:R-:W-:-:S04]  /*20a0*/  FFMA R15, R15, R4, 0.041666727513074874878 ;  /* 0x3d2aaabb0f0f7423 */ /* 0x000fc80000000004 */
[----:B------:R-:W-:-:S04]  /*20b0*/  FFMA R15, R15, R4, -0.4999999701976776123 ;  /* 0xbeffffff0f0f7423 */ /* 0x000fc80000000004 */
[----:B------:R-:W-:Y:S01]  /*20c0*/  FFMA R15, R15, R4, 1 ;  /* 0x3f8000000f0f7423 */ /* 0x000fe20000000004 */
[----:B-1----:R-:W-:-:S03]  /*20d0*/  SHF.R.U32.HI R4, RZ, 0x3, R20 ;  /* 0x00000003ff047819 */ /* 0x002fc60000011614 */
[----:B------:R-:W-:Y:S02]  /*20e0*/  FADD R15, RZ, -R15 ;  /* 0x8000000fff0f7221 */ /* 0x000fe40000000000 */
[----:B------:R-:W-:Y:S02]  /*20f0*/  IMAD.SHL.U32 R29, R4, 0x8, RZ ;  /* 0x00000008041d7824 */ /* 0x000fe400078e00ff */
[----:B------:R-:W1:Y:S01]  /*2100*/  F2F.F16.F32 R4, -R32 ;  /* 0x8000002000047304 */ /* 0x000e620000200800 */
[----:B----4-:R-:W-:-:S05]  /*2110*/  F2FP.F16.F32.PACK_AB R2, R3, R2 ;  /* 0x000000020302723e */ /* 0x010fca00000000ff */
[----:B------:R3:W-:Y:S04]  /*2120*/  STS [R22+0x1e4], R2 ;  /* 0x0001e40216007388 */ /* 0x0007e80000000800 */
[----:B------:R-:W4:Y:S01]  /*2130*/  @!P5 LDS.64 R6, [R18+0x1f0] ;  /* 0x0001f0001206d984 */ /* 0x000f220000000a00 */
[----:B---3--:R-:W-:-:S04]  /*2140*/  IMAD.MOV.U32 R2, RZ, RZ, 0x2523f2da ;  /* 0x2523f2daff027424 */ /* 0x008fc800078e00ff */
[----:B------:R-:W-:Y:S01]  /*2150*/  FFMA R13, -R5, R2, 0.0083327032625675201416 ;  /* 0x3c0885e4050d7423 */ /* 0x000fe20000000102 */
[----:B------:R-:W-:Y:S01]  /*2160*/  FFMA R9, R2, -1.1924880638503054797e-08, RZ ;  /* 0xb24cde2e02097823 */ /* 0x000fe200000000ff */
[----:B----4-:R-:W-:Y:S02]  /*2170*/  F2FP.F16.F32.PACK_AB R3, R7, R6 ;  /* 0x000000060703723e */ /* 0x010fe400000000ff */
[----:B------:R-:W-:-:S03]  /*2180*/  CS2R R6, SRZ ;  /* 0x0000000000067805 */ /* 0x000fc6000001ff00 */
[----:B------:R3:W-:Y:S04]  /*2190*/  STS [R22+0x1e8], R3 ;  /* 0x0001e80316007388 */ /* 0x0007e80000000800 */
[----:B------:R-:W4:Y:S01]  /*21a0*/  @!P6 LDS.64 R6, [R18+0x1f8] ;  /* 0x0001f8001206e984 */ /* 0x000f220000000a00 */
[----:B---3--:R-:W-:-:S04]  /*21b0*/  IMAD.MOV.U32 R3, RZ, RZ, 0x2709aded ;  /* 0x2709adedff037424 */ /* 0x008fc800078e00ff */
[-C--:B------:R-:W-:Y:S01]  /*21c0*/  FFMA R14, -R5, R3.reuse, 0.0083327032625675201416 ;  /* 0x3c0885e4050e7423 */ /* 0x080fe20000000103 */
[----:B------:R-:W-:Y:S01]  /*21d0*/  FFMA R8, R3, -4.3711388286737928865e-08, RZ ;  /* 0xb33bbd2e03087823 */ /* 0x000fe200000000ff */
[-C--:B------:R-:W-:Y:S02]  /*21e0*/  FFMA R28, R11, R3.reuse, -0.0013887860113754868507 ;  /* 0xbab607ed0b1c7423 */ /* 0x080fe40000000003 */
[-C--:B------:R-:W-:Y:S01]  /*21f0*/  FFMA R5, R14, R3.reuse, -0.16666662693023681641 ;  /* 0xbe2aaaa80e057423 */ /* 0x080fe20000000003 */
[----:B------:R-:W-:Y:S01]  /*2200*/  FFMA R14, R13, R2, -0.16666662693023681641 ;  /* 0xbe2aaaa80d0e7423 */ /* 0x000fe20000000002 */
[----:B------:R-:W-:Y:S02]  /*2210*/  FFMA R28, R28, R3, 0.041666727513074874878 ;  /* 0x3d2aaabb1c1c7423 */ /* 0x000fe40000000003 */
[----:B------:R-:W-:Y:S01]  /*2220*/  FFMA R8, R8, R5, -4.3711388286737928865e-08 ;  /* 0xb33bbd2e08087423 */ /* 0x000fe20000000005 */
[----:B------:R-:W-:Y:S01]  /*2230*/  FFMA R5, R9, R14, -1.1924880638503054797e-08 ;  /* 0xb24cde2e09057423 */ /* 0x000fe2000000000e */
[----:B------:R-:W-:Y:S01]  /*2240*/  FMUL R9, R17, R24 ;  /* 0x0000001811097220 */ /* 0x000fe20000400000 */
[----:B------:R-:W-:-:S02]  /*2250*/  IMAD.U32 R17, RZ, RZ, UR4 ;  /* 0x00000004ff117e24 */ /* 0x000fc4000f8e00ff */
[-C--:B------:R-:W-:Y:S01]  /*2260*/  FFMA R30, R28, R3.reuse, -0.4999999701976776123 ;  /* 0xbeffffff1c1e7423 */ /* 0x080fe20000000003 */
[----:B0-----:R-:W-:Y:S01]  /*2270*/  IMAD.U32 R24, RZ, RZ, UR5 ;  /* 0x00000005ff187e24 */ /* 0x001fe2000f8e00ff */
[----:B------:R-:W-:Y:S01]  /*2280*/  LOP3.LUT R14, R20, 0x7, RZ, 0xc0, !PT ;  /* 0x00000007140e7812 */ /* 0x000fe200078ec0ff */
[----:B------:R-:W-:Y:S02]  /*2290*/  VIADD R13, R17, 0x200 ;  /* 0x00000200110d7836 */ /* 0x000fe40000000000 */
[----:B------:R-:W-:Y:S01]  /*22a0*/  FFMA R30, R30, R3, 1 ;  /* 0x3f8000001e1e7423 */ /* 0x000fe20000000003 */
[----:B------:R-:W-:Y:S01]  /*22b0*/  F2FP.F16.F32.PACK_AB R3, R32, R15 ;  /* 0x0000000f2003723e */ /* 0x000fe200000000ff */
[----:B------:R-:W-:Y:S01]  /*22c0*/  FADD R5, RZ, -R5 ;  /* 0x80000005ff057221 */ /* 0x000fe20000000000 */
[----:B------:R-:W-:Y:S01]  /*22d0*/  LOP3.LUT R12, R29, 0x8, R14, 0xe2, !PT ;  /* 0x000000081d0c7812 */ /* 0x000fe200078ee20e */
[----:B------:R-:W-:Y:S05]  /*22e0*/  WARPSYNC.ALL ;  /* 0x0000000000007948 */ /* 0x000fea0003800000 */
[----:B------:R-:W-:-:S02]  /*22f0*/  LEA R13, R24, R13, 0x18 ;  /* 0x0000000d180d7211 */ /* 0x000fc400078ec0ff */
[----:B-1----:R-:W-:Y:S02]  /*2300*/  PRMT R31, R4, 0x5410, R3 ;  /* 0x00005410041f7816 */ /* 0x002fe40000000003 */
[----:B----4-:R-:W-:Y:S01]  /*2310*/  F2FP.F16.F32.PACK_AB R7, R7, R6 ;  /* 0x000000060707723e */ /* 0x010fe200000000ff */
[----:B--2---:R-:W-:Y:S02]  /*2320*/  IMAD R28, R10, 0x200, R13 ;  /* 0x000002000a1c7824 */ /* 0x004fe400078e020d */
[-C--:B------:R-:W-:Y:S01]  /*2330*/  FFMA R13, R11, R2.reuse, -0.0013887860113754868507 ;  /* 0xbab607ed0b0d7423 */ /* 0x080fe20000000002 */
[----:B------:R-:W-:Y:S01]  /*2340*/  FFMA R11, RZ, R11, -0.0013887860113754868507 ;  /* 0xbab607edff0b7423 */ /* 0x000fe2000000000b */
[----:B------:R-:W-:Y:S01]  /*2350*/  SHF.R.U32.HI R10, RZ, 0x4, R20 ;  /* 0x00000004ff0a7819 */ /* 0x000fe20000011614 */
[----:B------:R-:W0:Y:S01]  /*2360*/  F2F.F16.F32 R6, -R9 ;  /* 0x8000000900067304 */ /* 0x000e220000200800 */
[----:B------:R-:W-:Y:S01]  /*2370*/  FFMA R15, R13, R2, 0.041666727513074874878 ;  /* 0x3d2aaabb0d0f7423 */ /* 0x000fe20000000002 */
[----:B------:R-:W-:Y:S01]  /*2380*/  FADD R13, RZ, -R30 ;  /* 0x8000001eff0d7221 */ /* 0x000fe20000000000 */
[----:B------:R-:W-:Y:S01]  /*2390*/  FFMA R14, RZ, R11, 0.041666727513074874878 ;  /* 0x3d2aaabbff0e7423 */ /* 0x000fe2000000000b */
[----:B------:R-:W-:-:S02]  /*23a0*/  IMAD.SHL.U32 R11, R10, 0x8, RZ ;  /* 0x000000080a0b7824 */ /* 0x000fc400078e00ff */
[----:B------:R-:W-:Y:S01]  /*23b0*/  FFMA R15, R15, R2, -0.4999999701976776123 ;  /* 0xbeffffff0f0f7423 */ /* 0x000fe20000000002 */
[----:B------:R1:W-:Y:S01]  /*23c0*/  STS [R22+0x1ec], R7 ;  /* 0x0001ec0716007388 */ /* 0x0003e20000000800 */
[----:B------:R-:W-:Y:S01]  /*23d0*/  FFMA R14, RZ, R14, -0.4999999701976776123 ;  /* 0xbeffffffff0e7423 */ /* 0x000fe2000000000e */
[----:B------:R-:W2:Y:S01]  /*23e0*/  F2F.F16.F32 R10, -R13 ;  /* 0x8000000d000a7304 */ /* 0x000ea20000200800 */
[----:B------:R-:W-:Y:S01]  /*23f0*/  FFMA R30, R15, R2, 1 ;  /* 0x3f8000000f1e7423 */ /* 0x000fe20000000002 */
[----:B------:R-:W-:Y:S01]  /*2400*/  F2FP.F16.F32.PACK_AB R2, R13, R8 ;  /* 0x000000080d02723e */ /* 0x000fe200000000ff */
[----:B------:R-:W-:Y:S01]  /*2410*/  FFMA R14, RZ, R14, 1 ;  /* 0x3f800000ff0e7423 */ /* 0x000fe2000000000e */
[----:B------:R-:W-:Y:S01]  /*2420*/  IMAD R11, R12, 0x10, R11 ;  /* 0x000000100c0b7824 */ /* 0x000fe200078e020b */
[----:B------:R-:W-:Y:S01]  /*2430*/  STS [R28+0x68], R31 ;  /* 0x0000681f1c007388 */ /* 0x000fe20000000800 */
[----:B------:R-:W-:Y:S02]  /*2440*/  F2FP.F16.F32.PACK_AB R5, R30, R5 ;  /* 0x000000051e05723e */ /* 0x000fe400000000ff */
[----:B------:R3:W4:Y:S01]  /*2450*/  F2F.F16.F32 R8, -R30 ;  /* 0x8000001e00087304 */ /* 0x0007220000200800 */
[----:B------:R-:W-:Y:S01]  /*2460*/  F2FP.F16.F32.PACK_AB R14, R9, R14 ;  /* 0x0000000e090e723e */ /* 0x000fe200000000ff */
[----:B------:R-:W-:Y:S01]  /*2470*/  STS [R28+0x48], R3 ;  /* 0x000048031c007388 */ /* 0x000fe20000000800 */
[----:B------:R-:W-:-:S02]  /*2480*/  PRMT R32, R4, 0x5410, R3 ;  /* 0x0000541004207816 */ /* 0x000fc40000000003 */
[----:B0-----:R-:W-:Y:S01]  /*2490*/  PRMT R12, R6, 0x5410, R14 ;  /* 0x00005410060c7816 */ /* 0x001fe2000000000e */
[----:B------:R-:W-:Y:S01]  /*24a0*/  STS [R28], R14 ;  /* 0x0000000e1c007388 */ /* 0x000fe20000000800 */
[----:B--2---:R-:W-:Y:S02]  /*24b0*/  PRMT R29, R10, 0x5410, R2 ;  /* 0x000054100a1d7816 */ /* 0x004fe40000000002 */
[C-C-:B------:R-:W-:Y:S01]  /*24c0*/  PRMT R9, R6.reuse, 0x5410, R14.reuse ;  /* 0x0000541006097816 */ /* 0x140fe2000000000e */
[----:B------:R0:W-:Y:S01]  /*24d0*/  STS [R28+0x28], R12 ;  /* 0x0000280c1c007388 */ /* 0x0001e20000000800 */
[C-C-:B-1----:R-:W-:Y:S02]  /*24e0*/  PRMT R7, R6.reuse, 0x5410, R14.reuse ;  /* 0x0000541006077816 */ /* 0x142fe4000000000e */
[C-C-:B------:R-:W-:Y:S01]  /*24f0*/  PRMT R13, R6.reuse, 0x5410, R14.reuse ;  /* 0x00005410060d7816 */ /* 0x140fe2000000000e */
[----:B------:R4:W-:Y:S01]  /*2500*/  STS [R28+0x64], R29 ;  /* 0x0000641d1c007388 */ /* 0x0009e20000000800 */
[----:B------:R-:W-:-:S02]  /*2510*/  PRMT R15, R6, 0x5410, R14 ;  /* 0x00005410060f7816 */ /* 0x000fc4000000000e */
[--C-:B------:R-:W-:Y:S01]  /*2520*/  PRMT R33, R4, 0x5410, R3.reuse ;  /* 0x0000541004217816 */ /* 0x100fe20000000003 */
[----:B------:R-:W-:Y:S01]  /*2530*/  STS [R28+0xa4], R32 ;  /* 0x0000a4201c007388 */ /* 0x000fe20000000800 */
[----:B------:R-:W-:Y:S02]  /*2540*/  PRMT R6, R6, 0x5410, R14 ;  /* 0x0000541006067816 */ /* 0x000fe4000000000e */
[----:B---3--:R-:W-:Y:S01]  /*2550*/  PRMT R30, R4, 0x5410, R3 ;  /* 0x00005410041e7816 */ /* 0x008fe20000000003 */
[C---:B0-----:R-:W-:Y:S01]  /*2560*/  IMAD.U32 R12, R11.reuse, 0x2, R28 ;  /* 0x000000020b0c7824 */ /* 0x041fe200078e001c */
[----:B------:R-:W-:Y:S01]  /*2570*/  PRMT R31, R10, 0x5410, R2 ;  /* 0x000054100a1f7816 */ /* 0x000fe20000000002 */
[----:B------:R-:W-:Y:S01]  /*2580*/  STS [R28+0xac], R33 ;  /* 0x0000ac211c007388 */ /* 0x000fe20000000800 */
[C-C-:B----4-:R-:W-:Y:S02]  /*2590*/  PRMT R29, R8.reuse, 0x5410, R5.reuse ;  /* 0x00005410081d7816 */ /* 0x150fe40000000005 */
[----:B------:R-:W-:Y:S01]  /*25a0*/  PRMT R8, R8, 0x5410, R5 ;  /* 0x0000541008087816 */ /* 0x000fe20000000005 */
[----:B------:R-:W-:Y:S04]  /*25b0*/  STS [R28+0x20], R9 ;  /* 0x000020091c007388 */ /* 0x000fe80000000800 */
[----:B------:R0:W-:Y:S04]  /*25c0*/  STS [R28+0x6c], R29 ;  /* 0x00006c1d1c007388 */ /* 0x0001e80000000800 */
[----:B------:R-:W-:Y:S04]  /*25d0*/  STS [R28+0x24], R7 ;  /* 0x000024071c007388 */ /* 0x000fe80000000800 */
[----:B------:R-:W-:Y:S01]  /*25e0*/  STS [R28+0x2c], R13 ;  /* 0x00002c0d1c007388 */ /* 0x000fe20000000800 */
[----:B0-----:R-:W-:-:S03]  /*25f0*/  IMAD.U32 R29, R11, 0x2, R22 ;  /* 0x000000020b1d7824 */ /* 0x001fc600078e0016 */
[----:B------:R-:W-:Y:S04]  /*2600*/  STS [R28+0x60], R15 ;  /* 0x0000600f1c007388 */ /* 0x000fe80000000800 */
        /* <DEDUP_REMOVED lines=15> */
[----:B------:R0:W-:Y:S04]  /*2700*/  STS [R28+0xc8], R3 ;  /* 0x0000c8031c007388 */ /* 0x0001e80000000800 */
[----:B------:R-:W-:Y:S04]  /*2710*/  STS [R28+0xe8], R30 ;  /* 0x0000e81e1c007388 */ /* 0x000fe80000000800 */
[----:B------:R-:W-:Y:S04]  /*2720*/  STS [R28+0x44], R2 ;  /* 0x000044021c007388 */ /* 0x000fe80000000800 */
[----:B------:R-:W-:Y:S01]  /*2730*/  STS [R28+0xcc], R2 ;  /* 0x0000cc021c007388 */ /* 0x000fe20000000800 */
[----:B0-----:R-:W-:-:S02]  /*2740*/  SHF.R.U32.HI R3, RZ, 0x2, R20 ;  /* 0x00000002ff037819 */ /* 0x001fc40000011614 */
[----:B------:R-:W-:Y:S01]  /*2750*/  LOP3.LUT R20, R20, 0x3, RZ, 0xc0, !PT ;  /* 0x0000000314147812 */ /* 0x000fe200078ec0ff */
[----:B------:R-:W-:Y:S04]  /*2760*/  STS [R28+0xec], R31 ;  /* 0x0000ec1f1c007388 */ /* 0x000fe80000000800 */
[----:B------:R-:W-:Y:S01]  /*2770*/  LDSM.16.M88.4 R8, [R29] ;  /* 0x000000001d08783b */ /* 0x000fe20000000200 */
[----:B------:R-:W-:-:S03]  /*2780*/  IMAD R20, R3, 0x8, R20 ;  /* 0x0000000803147824 */ /* 0x000fc600078e0214 */
[----:B------:R-:W0:Y:S01]  /*2790*/  LDSM.16.MT88.4 R12, [R12] ;  /* 0x000000000c0c783b */ /* 0x000e220000004200 */
[----:B------:R-:W-:Y:S01]  /*27a0*/  IMAD.U32 R20, R20, 0x8, R21 ;  /* 0x0000000814147824 */ /* 0x000fe200078e0015 */
[C---:B0-----:R-:W-:Y:S08]  /*27b0*/  HMMA.16816.F32 R4, R8.reuse, R12, RZ ;  /* 0x0000000c0804723c */ /* 0x041ff000000018ff */
[----:B------:R-:W-:Y:S11]  /*27c0*/  HMMA.16816.F32 R8, R8, R14, RZ ;  /* 0x0000000e0808723c */ /* 0x000ff600000018ff */
[----:B------:R-:W-:Y:S04]  /*27d0*/  STS.64 [R20], R4 ;  /* 0x0000000414007388 */ /* 0x000fe80000000a00 */
[----:B------:R-:W-:Y:S04]  /*27e0*/  STS.64 [R20+0x200], R6 ;  /* 0x0002000614007388 */ /* 0x000fe80000000a00 */
[----:B------:R-:W-:Y:S04]  /*27f0*/  STS.64 [R20+0x20], R8 ;  /* 0x0000200814007388 */ /* 0x000fe80000000a00 */
[----:B------:R-:W-:Y:S04]  /*2800*/  STS.64 [R20+0x220], R10 ;  /* 0x0002200a14007388 */ /* 0x000fe80000000a00 */
[----:B------:R-:W0:Y:S04]  /*2810*/  @!P1 LDS.64 R2, [R21] ;  /* 0x0000000015029984 */ /* 0x000e280000000a00 */
[----:B0-----:R-:W-:Y:S01]  /*2820*/  @!P1 STS.64 [R18], R2 ;  /* 0x0000000212009388 */ /* 0x001fe20000000a00 */
[----:B------:R-:W-:-:S03]  /*2830*/  ISETP.GT.AND P1, PT, R27, 0xffd, PT ;  /* 0x00000ffd1b00780c */ /* 0x000fc60003f24270 */
[----:B------:R-:W0:Y:S04]  /*2840*/  @!P0 LDS.64 R12, [R21+0x8] ;  /* 0x00000800150c8984 */ /* 0x000e280000000a00 */
[----:B0-----:R-:W-:Y:S01]  /*2850*/  @!P0 STS.64 [R18+0x8], R12 ;  /* 0x0000080c12008388 */ /* 0x001fe20000000a00 */
[----:B------:R-:W-:-:S05]  /*2860*/  ISETP.GT.AND P0, PT, R27, 0xffc, PT ;  /* 0x00000ffc1b00780c */ /* 0x000fca0003f04270 */
[----:B------:R-:W0:Y:S04]  /*2870*/  @!P1 LDS.64 R14, [R21+0x10] ;  /* 0x00001000150e9984 */ /* 0x000e280000000a00 */
[----:B0-----:R-:W-:Y:S01]  /*2880*/  @!P1 STS.64 [R18+0x10], R14 ;  /* 0x0000100e12009388 */ /* 0x001fe20000000a00 */
        /* <DEDUP_REMOVED lines=153> */
[----:B------:R-:W-:-:S03]  /*3220*/  ISETP.GT.AND P0, PT, R27, 0xfc7, PT ;  /* 0x00000fc71b00780c */ /* 0x000fc60003f04270 */
[----:B------:R-:W0:Y:S04]  /*3230*/  @!P2 LDS.64 R2, [R21+0x350] ;  /* 0x000350001502a984 */ /* 0x000e280000000a00 */
[----:B0-----:R-:W-:Y:S01]  /*3240*/  @!P2 STS.64 [R18+0x1b0], R2 ;  /* 0x0001b0021200a388 */ /* 0x001fe20000000a00 */
[----:B------:R-:W-:-:S03]  /*3250*/  ISETP.NE.AND P2, PT, R26, RZ, PT ;  /* 0x000000ff1a00720c */ /* 0x000fc60003f45270 */
[----:B------:R-:W0:Y:S04]  /*3260*/  @!P1 LDS.64 R8, [R21+0x358] ;  /* 0x0003580015089984 */ /* 0x000e280000000a00 */
[----:B0-----:R-:W-:Y:S01]  /*3270*/  @!P1 STS.64 [R18+0x1b8], R8 ;  /* 0x0001b80812009388 */ /* 0x001fe20000000a00 */
[----:B------:R-:W-:-:S03]  /*3280*/  ISETP.NE.AND P1, PT, R25, RZ, PT ;  /* 0x000000ff1900720c */ /* 0x000fc60003f25270 */
[----:B------:R-:W0:Y:S04]  /*3290*/  @!P0 LDS.64 R10, [R21+0x380] ;  /* 0x00038000150a8984 */ /* 0x000e280000000a00 */
[----:B0-----:R-:W-:Y:S01]  /*32a0*/  @!P0 STS.64 [R18+0x1c0], R10 ;  /* 0x0001c00a12008388 */ /* 0x001fe20000000a00 */
[----:B------:R-:W-:-:S13]  /*32b0*/  ISETP.NE.AND P0, PT, R23, RZ, PT ;  /* 0x000000ff1700720c */ /* 0x000fda0003f05270 */
[----:B------:R-:W0:Y:S04]  /*32c0*/  @!P0 LDS.64 R12, [R21+0x388] ;  /* 0x00038800150c8984 */ /* 0x000e280000000a00 */
[----:B0-----:R-:W-:Y:S01]  /*32d0*/  @!P0 STS.64 [R18+0x1c8], R12 ;  /* 0x0001c80c12008388 */ /* 0x001fe20000000a00 */
[----:B------:R-:W-:-:S03]  /*32e0*/  ISETP.NE.AND P0, PT, R19, 0x40, PT ;  /* 0x000000401300780c */ /* 0x000fc60003f05270 */
[----:B------:R-:W0:Y:S04]  /*32f0*/  @!P1 LDS.64 R4, [R21+0x390] ;  /* 0x0003900015049984 */ /* 0x000e280000000a00 */
[----:B0-----:R-:W-:Y:S04]  /*3300*/  @!P1 STS.64 [R18+0x1d0], R4 ;  /* 0x0001d00412009388 */ /* 0x001fe80000000a00 */
        /* <DEDUP_REMOVED lines=9> */
[----:B0-----:R0:W-:Y:S01]  /*33a0*/  @!P6 STS.64 [R18+0x1f8], R12 ;  /* 0x0001f80c1200e388 */ /* 0x0011e20000000a00 */
[----:B------:R-:W-:Y:S05]  /*33b0*/  @P0 BRA `(.L_x_13) ;  /* 0xffffffd400f80947 */ /* 0x000fea000383ffff */
.L_x_12:
[----:B------:R-:W-:Y:S01]  /*33c0*/  ISETP.GT.U32.AND P0, PT, R0, 0x3f, PT ;  /* 0x0000003f0000780c */ /* 0x000fe20003f04070 */
[----:B------:R-:W-:Y:S01]  /*33d0*/  VIADD R3, R17, 0x200 ;  /* 0x0000020011037836 */ /* 0x000fe20000000000 */
[----:B------:R-:W-:Y:S05]  /*33e0*/  WARPSYNC.ALL ;  /* 0x0000000000007948 */ /* 0x000fea0003800000 */
[----:B------:R-:W-:Y:S01]  /*33f0*/  LEA R3, R24, R3, 0x18 ;  /* 0x0000000318037211 */ /* 0x000fe200078ec0ff */
[----:B------:R-:W-:Y:S04]  /*3400*/  BAR.SYNC.DEFER_BLOCKING 0x0 ;  /* 0x0000000000007b1d */ /* 0x000fe80000010000 */
[----:B------:R-:W-:-:S02]  /*3410*/  IMAD R2, R0, 0x200, R3 ;  /* 0x0000020000027824 */ /* 0x000fc400078e0203 */
[----:B------:R-:W-:Y:S05]  /*3420*/  @P0 BRA `(.L_x_14) ;  /* 0x0000005c00400947 */ /* 0x000fea0003800000 */
[----:B------:R-:W-:Y:S02]  /*3430*/  VIADD R17, R17, 0x800 ;  /* 0x0000080011117836 */ /* 0x000fe40000000000 */
[----:B------:R-:W-:-:S03]  /*3440*/  IMAD.MOV.U32 R23, RZ, RZ, R0 ;  /* 0x000000ffff177224 */ /* 0x000fc600078e0000 */
[----:B------:R-:W-:-:S07]  /*3450*/  LEA R24, R24, R17, 0x18 ;  /* 0x0000001118187211 */ /* 0x000fce00078ec0ff */
.L_x_64:
[C---:B------:R-:W-:Y:S01]  /*3460*/  IMAD.SHL.U32 R25, R23.reuse, 0x40, RZ ;  /* 0x0000004017197824 */ /* 0x040fe200078e00ff */
[C---:B-1234-:R-:W-:Y:S02]  /*3470*/  LOP3.LUT R8, R23.reuse, 0x3, RZ, 0xc0, !PT ;  /* 0x0000000317087812 */ /* 0x05efe400078ec0ff */
[----:B0-----:R-:W-:Y:S02]  /*3480*/  CS2R R12, SRZ ;  /* 0x00000000000c7805 */ /* 0x001fe4000001ff00 */
[----:B------:R-:W-:Y:S01]  /*3490*/  CS2R R10, SRZ ;  /* 0x00000000000a7805 */ /* 0x000fe2000001ff00 */
[----:B------:R-:W-:Y:S01]  /*34a0*/  VIADD R23, R23, 0x1 ;  /* 0x0000000117177836 */ /* 0x000fe20000000000 */
[----:B------:R-:W-:-:S04]  /*34b0*/  LOP3.LUT R25, R8, 0xffffff00, R25, 0xf8, !PT ;  /* 0xffffff0008197812 */ /* 0x000fc800078ef819 */
[C---:B------:R-:W-:Y:S01]  /*34c0*/  ISETP.GT.AND P0, PT, R25.reuse, 0xfff, PT ;  /* 0x00000fff1900780c */ /* 0x040fe20003f04270 */
[----:B------:R-:W-:-:S12]  /*34d0*/  IMAD R26, R25, 0x8, R24 ;  /* 0x00000008191a7824 */ /* 0x000fd800078e0218 */
[----:B------:R-:W0:Y:S01]  /*34e0*/  @!P0 LDS.64 R12, [R26] ;  /* 0x000000001a0c8984 */ /* 0x000e220000000a00 */
[----:B------:R-:W-:Y:S02]  /*34f0*/  ISETP.GT.AND P0, PT, R25, 0xffb, PT ;  /* 0x00000ffb1900780c */ /* 0x000fe40003f04270 */
[----:B0-----:R-:W-:Y:S02]  /*3500*/  F2FP.F16.F32.PACK_AB R9, R13, R12 ;  /* 0x0000000c0d09723e */ /* 0x001fe400000000ff */
[----:B------:R-:W-:-:S03]  /*3510*/  CS2R R12, SRZ ;  /* 0x00000000000c7805 */ /* 0x000fc6000001ff00 */
[----:B------:R-:W-:Y:S06]  /*3520*/  STS [R22], R9 ;  /* 0x0000000916007388 */ /* 0x000fec0000000800 */
[----:B------:R-:W0:Y:S01]  /*3530*/  @!P0 LDS.64 R10, [R26+0x20] ;  /* 0x000020001a0a8984 */ /* 0x000e220000000a00 */
[----:B------:R-:W-:Y:S02]  /*3540*/  ISETP.GT.AND P0, PT, R25, 0xff7, PT ;  /* 0x00000ff71900780c */ /* 0x000fe40003f04270 */
[----:B0-----:R-:W-:Y:S02]  /*3550*/  F2FP.F16.F32.PACK_AB R14, R11, R10 ;  /* 0x0000000a0b0e723e */ /* 0x001fe400000000ff */
[----:B------:R-:W-:-:S03]  /*3560*/  CS2R R10, SRZ ;  /* 0x00000000000a7805 */ /* 0x000fc6000001ff00 */
[----:B------:R-:W-:Y:S06]  /*3570*/  STS [R22+0x4], R14 ;  /* 0x0000040e16007388 */ /* 0x000fec0000000800 */
        /* <DEDUP_REMOVED lines=289> */
[----:B------:R0:W-:Y:S06]  /*4790*/  STS [R22+0x1cc], R15 ;  /* 0x0001cc0f16007388 */ /* 0x0001ec0000000800 */
[----:B------:R-:W1:Y:S01]  /*47a0*/  @!P0 LDS.64 R12, [R26+0x780] ;  /* 0x000780001a0c8984 */ /* 0x000e620000000a00 */
[----:B------:R-:W-:Y:S02]  /*47b0*/  ISETP.GT.AND P0, PT, R25, 0xf0b, PT ;  /* 0x00000f0b1900780c */ /* 0x000fe40003f04270 */
[----:B0-----:R-:W-:Y:S02]  /*47c0*/  CS2R R14, SRZ ;  /* 0x00000000000e7805 */ /* 0x001fe4000001ff00 */
[----:B-1----:R-:W-:-:S02]  /*47d0*/  F2FP.F16.F32.PACK_AB R9, R13, R12 ;  /* 0x0000000c0d09723e */ /* 0x002fc400000000ff */
[----:B------:R-:W-:-:S03]  /*47e0*/  CS2R R12, SRZ ;  /* 0x00000000000c7805 */ /* 0x000fc6000001ff00 */
[----:B------:R0:W-:Y:S04]  /*47f0*/  STS [R22+0x1e0], R9 ;  /* 0x0001e00916007388 */ /* 0x0001e80000000800 */
[----:B------:R-:W1:Y:S01]  /*4800*/  @!P0 LDS.64 R10, [R26+0x7a0] ;  /* 0x0007a0001a0a8984 */ /* 0x000e620000000a00 */
[----:B------:R-:W-:Y:S01]  /*4810*/  ISETP.GT.AND P0, PT, R25, 0xf07, PT ;  /* 0x00000f071900780c */ /* 0x000fe20003f04270 */
[----:B0-----:R-:W-:Y:S01]  /*4820*/  IMAD.MOV.U32 R9, RZ, RZ, RZ ;  /* 0x000000ffff097224 */ /* 0x001fe200078e00ff */
[----:B-1----:R-:W-:Y:S02]  /*4830*/  F2FP.F16.F32.PACK_AB R11, R11, R10 ;  /* 0x0000000a0b0b723e */ /* 0x002fe400000000ff */
[----:B------:R-:W-:-:S03]  /*4840*/  LOP3.LUT R10, R8, 0x8, RZ, 0xfc, !PT ;  /* 0x00000008080a7812 */ /* 0x000fc600078efcff */
[----:B------:R-:W-:Y:S06]  /*4850*/  STS [R22+0x1e4], R11 ;  /* 0x0001e40b16007388 */ /* 0x000fec0000000800 */
[----:B------:R-:W0:Y:S01]  /*4860*/  @!P0 LDS.64 R12, [R26+0x7c0] ;  /* 0x0007c0001a0c8984 */ /* 0x000e220000000a00 */
[----:B------:R-:W-:Y:S02]  /*4870*/  ISETP.GT.AND P0, PT, R25, 0xf03, PT ;  /* 0x00000f031900780c */ /* 0x000fe40003f04270 */
[----:B0-----:R-:W-:-:S05]  /*4880*/  F2FP.F16.F32.PACK_AB R12, R13, R12 ;  /* 0x0000000c0d0c723e */ /* 0x001fca00000000ff */
[----:B------:R-:W-:Y:S06]  /*4890*/  STS [R22+0x1e8], R12 ;  /* 0x0001e80c16007388 */ /* 0x000fec0000000800 */
[----:B------:R-:W0:Y:S01]  /*48a0*/  @!P0 LDS.64 R14, [R26+0x7e0] ;  /* 0x0007e0001a0e8984 */ /* 0x000e220000000a00 */
[----:B------:R-:W-:-:S04]  /*48b0*/  ISETP.NE.AND P0, PT, R23, 0x40, PT ;  /* 0x000000401700780c */ /* 0x000fc80003f05270 */
[----:B------:R-:W-:Y:S02]  /*48c0*/  P2R R30, PR, RZ, 0x1 ;  /* 0x00000001ff1e7803 */ /* 0x000fe40000000000 */
[----:B0-----:R-:W-:-:S05]  /*48d0*/  F2FP.F16.F32.PACK_AB R14, R15, R14 ;  /* 0x0000000e0f0e723e */ /* 0x001fca00000000ff */
[----:B------:R0:W-:Y:S02]  /*48e0*/  STS [R22+0x1ec], R14 ;  /* 0x0001ec0e16007388 */ /* 0x0001e40000000800 */
.L_x_63:
[----:B------:R-:W-:Y:S01]  /*48f0*/  IMAD R18, R8, R9, RZ ;  /* 0x0000000908127224 */ /* 0x000fe200078e02ff */
[----:B------:R-:W-:Y:S04]  /*4900*/  BSSY.RECONVERGENT B0, `(.L_x_15) ;  /* 0x0000067000007945 */ /* 0x000fe80003800200 */
[----:B------:R-:W-:-:S04]  /*4910*/  LOP3.LUT R11, R18, 0xf, RZ, 0xc0, !PT ;  /* 0x0000000f120b7812 */ /* 0x000fc800078ec0ff */
[----:B------:R-:W-:-:S05]  /*4920*/  I2FP.F32.U32 R11, R11 ;  /* 0x0000000b000b7245 */ /* 0x000fca0000201000 */
[----:B------:R-:W-:-:S04]  /*4930*/  FMUL R11, R11, -6.2831854820251464844 ;  /* 0xc0c90fdb0b0b7820 */ /* 0x000fc80000400000 */
[----:B------:R-:W-:-:S04]  /*4940*/  FMUL R27, R11, 0.0625 ;  /* 0x3d8000000b1b7820 */ /* 0x000fc80000400000 */
[C---:B------:R-:W-:Y:S01]  /*4950*/  FMUL R11, R27.reuse, 0.63661974668502807617 ;  /* 0x3f22f9831b0b7820 */ /* 0x040fe20000400000 */
[----:B------:R-:W-:-:S03]  /*4960*/  FSETP.GE.AND P0, PT, |R27|, 105615, PT ;  /* 0x47ce47801b00780b */ /* 0x000fc60003f06200 */
[----:B-1----:R-:W1:Y:S02]  /*4970*/  F2I.NTZ R17, R11 ;  /* 0x0000000b00117305 */ /* 0x002e640000203100 */
[----:B-1----:R-:W-:Y:S01]  /*4980*/  I2FP.F32.S32 R28, R17 ;  /* 0x00000011001c7245 */ /* 0x002fe20000201400 */
[----:B------:R-:W-:-:S04]  /*4990*/  IMAD.MOV.U32 R29, RZ, RZ, R17 ;  /* 0x000000ffff1d7224 */ /* 0x000fc800078e0011 */
[----:B------:R-:W-:-:S04]  /*49a0*/  FFMA R13, R28, -1.5707962512969970703, R27 ;  /* 0xbfc90fda1c0d7823 */ /* 0x000fc8000000001b */
[----:B------:R-:W-:-:S04]  /*49b0*/  FFMA R13, R28, -7.5497894158615963534e-08, R13 ;  /* 0xb3a221681c0d7823 */ /* 0x000fc8000000000d */
[----:B------:R-:W-:-:S04]  /*49c0*/  FFMA R28, R28, -5.3903029534742383927e-15, R13 ;  /* 0xa7c234c51c1c7823 */ /* 0x000fc8000000000d */
[----:B------:R-:W-:Y:S01]  /*49d0*/  IMAD.MOV.U32 R19, RZ, RZ, R28 ;  /* 0x000000ffff137224 */ /* 0x000fe200078e001c */
[----:B------:R-:W-:Y:S06]  /*49e0*/  @!P0 BRA `(.L_x_16) ;  /* 0x0000000400608947 */ /* 0x000fec0003800000 */
[----:B------:R-:W-:-:S13]  /*49f0*/  FSETP.NEU.AND P0, PT, |R27|, +INF , PT ;  /* 0x7f8000001b00780b */ /* 0x000fda0003f0d200 */
[----:B------:R-:W-:Y:S05]  /*4a00*/  @!P0 BRA `(.L_x_17) ;  /* 0x0000000400508947 */ /* 0x000fea0003800000 */
[----:B------:R-:W-:Y:S01]  /*4a10*/  IMAD.SHL.U32 R12, R27, 0x100, RZ ;  /* 0x000001001b0c7824 */ /* 0x000fe200078e00ff */
[----:B------:R-:W-:Y:S01]  /*4a20*/  UMOV UR4, URZ ;  /* 0x000000ff00047c82 */ /* 0x000fe20008000000 */
[----:B------:R-:W-:Y:S02]  /*4a30*/  IMAD.MOV.U32 R11, RZ, RZ, RZ ;  /* 0x000000ffff0b7224 */ /* 0x000fe400078e00ff */
[----:B------:R-:W-:Y:S01]  /*4a40*/  IMAD.MOV.U32 R17, RZ, RZ, RZ ;  /* 0x000000ffff117224 */ /* 0x000fe200078e00ff */
[----:B------:R-:W-:-:S07]  /*4a50*/  LOP3.LUT R19, R12, 0x80000000, RZ, 0xfc, !PT ;  /* 0x800000000c137812 */ /* 0x000fce00078efcff */
.L_x_18:
[----:B------:R-:W0:Y:S02]  /*4a60*/  LDC.64 R12, c[0x4][RZ] ;  /* 0x01000000ff0c7b82 */ /* 0x000e240000000a00 */
[----:B0-----:R-:W-:-:S05]  /*4a70*/  IMAD.WIDE.U32 R14, R17, 0x4, R12 ;  /* 0x00000004110e7825 */ /* 0x001fca00078e000c */
[----:B------:R-:W2:Y:S01]  /*4a80*/  LDG.E.CONSTANT R12, desc[UR6][R14.64] ;  /* 0x000000060e0c7981 */ /* 0x000ea2000c1e9900 */
[C---:B------:R-:W-:Y:S02]  /*4a90*/  IMAD.SHL.U32 R16, R17.reuse, 0x4, RZ ;  /* 0x0000000411107824 */ /* 0x040fe400078e00ff */
[----:B------:R-:W-:-:S03]  /*4aa0*/  VIADD R17, R17, 0x1 ;  /* 0x0000000111117836 */ /* 0x000fc60000000000 */
[C---:B------:R-:W-:Y:S02]  /*4ab0*/  ISETP.EQ.AND P5, PT, R16.reuse, RZ, PT ;  /* 0x000000ff1000720c */ /* 0x040fe40003fa2270 */
[C---:B------:R-:W-:Y:S02]  /*4ac0*/  ISETP.EQ.AND P4, PT, R16.reuse, 0x4, PT ;  /* 0x000000041000780c */ /* 0x040fe40003f82270 */
[C---:B------:R-:W-:Y:S02]  /*4ad0*/  ISETP.EQ.AND P3, PT, R16.reuse, 0x8, PT ;  /* 0x000000081000780c */ /* 0x040fe40003f62270 */
[C---:B------:R-:W-:Y:S02]  /*4ae0*/  ISETP.EQ.AND P2, PT, R16.reuse, 0xc, PT ;  /* 0x0000000c1000780c */ /* 0x040fe40003f42270 */
[----:B------:R-:W-:Y:S01]  /*4af0*/  ISETP.EQ.AND P1, PT, R16, 0x10, PT ;  /* 0x000000101000780c */ /* 0x000fe20003f22270 */
[----:B--2---:R-:W-:-:S03]  /*4b00*/  IMAD.WIDE.U32 R12, R12, R19, RZ ;  /* 0x000000130c0c7225 */ /* 0x004fc600078e00ff */
[----:B------:R-:W-:-:S04]  /*4b10*/  IADD3 R12, P0, PT, R12, R11, RZ ;  /* 0x0000000b0c0c7210 */ /* 0x000fc80007f1e0ff */
[----:B------:R-:W-:Y:S01]  /*4b20*/  IADD3.X R11, PT, PT, R13, UR4, RZ, P0, !PT ;  /* 0x000000040d0b7c10 */ /* 0x000fe200087fe4ff */
[--C-:B------:R-:W-:Y:S01]  /*4b30*/  @P5 IMAD.MOV.U32 R20, RZ, RZ, R12.reuse ;  /* 0x000000ffff145224 */ /* 0x100fe200078e000c */
[----:B------:R-:W-:Y:S01]  /*4b40*/  ISETP.NE.AND P5, PT, R17, 0x6, PT ;  /* 0x000000061100780c */ /* 0x000fe20003fa5270 */
[--C-:B------:R-:W-:Y:S01]  /*4b50*/  @P4 IMAD.MOV.U32 R7, RZ, RZ, R12.reuse ;  /* 0x000000ffff074224 */ /* 0x100fe200078e000c */
[----:B------:R-:W-:Y:S01]  /*4b60*/  ISETP.EQ.AND P0, PT, R16, 0x14, PT ;  /* 0x000000141000780c */ /* 0x000fe20003f02270 */
[--C-:B------:R-:W-:Y:S02]  /*4b70*/  @P3 IMAD.MOV.U32 R6, RZ, RZ, R12.reuse ;  /* 0x000000ffff063224 */ /* 0x100fe400078e000c */
[--C-:B------:R-:W-:Y:S02]  /*4b80*/  @P2 IMAD.MOV.U32 R3, RZ, RZ, R12.reuse ;  /* 0x000000ffff032224 */ /* 0x100fe400078e000c */
[----:B------:R-:W-:-:S08]  /*4b90*/  @P1 IMAD.MOV.U32 R4, RZ, RZ, R12 ;  /* 0x000000ffff041224 */ /* 0x000fd000078e000c */
[----:B------:R-:W-:Y:S01]  /*4ba0*/  @P0 IMAD.MOV.U32 R5, RZ, RZ, R12 ;  /* 0x000000ffff050224 */ /* 0x000fe200078e000c */
[----:B------:R-:W-:Y:S06]  /*4bb0*/  @P5 BRA `(.L_x_18) ;  /* 0xfffffffc00a85947 */ /* 0x000fec000383ffff */
[----:B------:R-:W-:Y:S01]  /*4bc0*/  SHF.R.U32.HI R12, RZ, 0x17, R27 ;  /* 0x00000017ff0c7819 */ /* 0x000fe2000001161b */
[----:B------:R-:W-:Y:S03]  /*4bd0*/  BSSY.RECONVERGENT B1, `(.L_x_19) ;  /* 0x0000028000017945 */ /* 0x000fe60003800200 */
[C---:B------:R-:W-:Y:S02]  /*4be0*/  LOP3.LUT R13, R12.reuse, 0xe0, RZ, 0xc0, !PT ;  /* 0x000000e00c0d7812 */ /* 0x040fe400078ec0ff */
[----:B------:R-:W-:-:S03]  /*4bf0*/  LOP3.LUT P6, RZ, R12, 0x1f, RZ, 0xc0, !PT ;  /* 0x0000001f0cff7812 */ /* 0x000fc600078cc0ff */
[----:B------:R-:W-:-:S05]  /*4c00*/  VIADD R13, R13, 0xffffff80 ;  /* 0xffffff800d0d7836 */ /* 0x000fca0000000000 */
[----:B------:R-:W-:-:S05]  /*4c10*/  SHF.R.U32.HI R13, RZ, 0x5, R13 ;  /* 0x00000005ff0d7819 */ /* 0x000fca000001160d */
[----:B------:R-:W-:-:S05]  /*4c20*/  IMAD.U32 R15, R13, -0x4, RZ ;  /* 0xfffffffc0d0f7824 */ /* 0x000fca00078e00ff */
[C---:B------:R-:W-:Y:S02]  /*4c30*/  ISETP.EQ.AND P3, PT, R15.reuse, -0x18, PT ;  /* 0xffffffe80f00780c */ /* 0x040fe40003f62270 */
[C---:B------:R-:W-:Y:S02]  /*4c40*/  ISETP.EQ.AND P4, PT, R15.reuse, -0x14, PT ;  /* 0xffffffec0f00780c */ /* 0x040fe40003f82270 */
[C---:B------:R-:W-:Y:S02]  /*4c50*/  ISETP.EQ.AND P0, PT, R15.reuse, -0x10, PT ;  /* 0xfffffff00f00780c */ /* 0x040fe40003f02270 */
[C---:B------:R-:W-:Y:S02]  /*4c60*/  ISETP.EQ.AND P1, PT, R15.reuse, -0xc, PT ;  /* 0xfffffff40f00780c */ /* 0x040fe40003f22270 */
[C---:B------:R-:W-:Y:S02]  /*4c70*/  ISETP.EQ.AND P2, PT, R15.reuse, -0x8, PT ;  /* 0xfffffff80f00780c */ /* 0x040fe40003f42270 */
[----:B------:R-:W-:-:S03]  /*4c80*/  ISETP.EQ.AND P5, PT, R15, 0x4, PT ;  /* 0x000000040f00780c */ /* 0x000fc60003fa2270 */
[--C-:B------:R-:W-:Y:S01]  /*4c90*/  @P3 IMAD.MOV.U32 R16, RZ, RZ, R20.reuse ;  /* 0x000000ffff103224 */ /* 0x100fe200078e0014 */
[C---:B------:R-:W-:Y:S01]  /*4ca0*/  ISETP.EQ.AND P3, PT, R15.reuse, -0x4, PT ;  /* 0xfffffffc0f00780c */ /* 0x040fe20003f62270 */
[----:B------:R-:W-:Y:S02]  /*4cb0*/  @P4 IMAD.MOV.U32 R13, RZ, RZ, R20 ;  /* 0x000000ffff0d4224 */ /* 0x000fe400078e0014 */
[--C-:B------:R-:W-:Y:S01]  /*4cc0*/  @P4 IMAD.MOV.U32 R16, RZ, RZ, R7.reuse ;  /* 0x000000ffff104224 */ /* 0x100fe200078e0007 */
[----:B------:R-:W-:Y:S01]  /*4cd0*/  ISETP.EQ.AND P4, PT, R15, RZ, PT ;  /* 0x000000ff0f00720c */ /* 0x000fe20003f82270 */
[----:B------:R-:W-:Y:S02]  /*4ce0*/  @P0 IMAD.MOV.U32 R13, RZ, RZ, R7 ;  /* 0x000000ffff0d0224 */ /* 0x000fe400078e0007 */
[--C-:B------:R-:W-:Y:S02]  /*4cf0*/  @P0 IMAD.MOV.U32 R16, RZ, RZ, R6.reuse ;  /* 0x000000ffff100224 */ /* 0x100fe400078e0006 */
[----:B------:R-:W-:-:S02]  /*4d00*/  @P1 IMAD.MOV.U32 R13, RZ, RZ, R6 ;  /* 0x000000ffff0d1224 */ /* 0x000fc400078e0006 */
[--C-:B------:R-:W-:Y:S02]  /*4d10*/  @P1 IMAD.MOV.U32 R16, RZ, RZ, R3.reuse ;  /* 0x000000ffff101224 */ /* 0x100fe400078e0003 */
[----:B------:R-:W-:Y:S02]  /*4d20*/  @P2 IMAD.MOV.U32 R13, RZ, RZ, R3 ;  /* 0x000000ffff0d2224 */ /* 0x000fe400078e0003 */
[--C-:B------:R-:W-:Y:S02]  /*4d30*/  @P2 IMAD.MOV.U32 R16, RZ, RZ, R4.reuse ;  /* 0x000000ffff102224 */ /* 0x100fe400078e0004 */
[----:B------:R-:W-:Y:S02]  /*4d40*/  @P3 IMAD.MOV.U32 R13, RZ, RZ, R4 ;  /* 0x000000ffff0d3224 */ /* 0x000fe400078e0004 */
[--C-:B------:R-:W-:Y:S02]  /*4d50*/  @P3 IMAD.MOV.U32 R16, RZ, RZ, R5.reuse ;  /* 0x000000ffff103224 */ /* 0x100fe400078e0005 */
[----:B------:R-:W-:-:S02]  /*4d60*/  @P4 IMAD.MOV.U32 R13, RZ, RZ, R5 ;  /* 0x000000ffff0d4224 */ /* 0x000fc400078e0005 */
[--C-:B------:R-:W-:Y:S02]  /*4d70*/  @P4 IMAD.MOV.U32 R16, RZ, RZ, R11.reuse ;  /* 0x000000ffff104224 */ /* 0x100fe400078e000b */
[----:B------:R-:W-:Y:S01]  /*4d80*/  @P5 IMAD.MOV.U32 R13, RZ, RZ, R11 ;  /* 0x000000ffff0d5224 */ /* 0x000fe200078e000b */
[----:B------:R-:W-:Y:S06]  /*4d90*/  @!P6 BRA `(.L_x_20) ;  /* 0x00000000002ce947 */ /* 0x000fec0003800000 */
[----:B------:R-:W-:Y:S01]  /*4da0*/  @P0 IMAD.MOV.U32 R14, RZ, RZ, R20 ;  /* 0x000000ffff0e0224 */ /* 0x000fe200078e0014 */
[----:B------:R-:W-:Y:S01]  /*4db0*/  ISETP.EQ.AND P0, PT, R15, 0x8, PT ;  /* 0x000000080f00780c */ /* 0x000fe20003f02270 */
[----:B------:R-:W-:Y:S01]  /*4dc0*/  @P1 IMAD.MOV.U32 R14, RZ, RZ, R7 ;  /* 0x000000ffff0e1224 */ /* 0x000fe200078e0007 */
[----:B------:R-:W-:Y:S01]  /*4dd0*/  LOP3.LUT R12, R12, 0x1f, RZ, 0xc0, !PT ;  /* 0x0000001f0c0c7812 */ /* 0x000fe200078ec0ff */
[----:B------:R-:W-:Y:S02]  /*4de0*/  @P2 IMAD.MOV.U32 R14, RZ, RZ, R6 ;  /* 0x000000ffff0e2224 */ /* 0x000fe400078e0006 */
[----:B------:R-:W-:Y:S01]  /*4df0*/  @P3 IMAD.MOV.U32 R14, RZ, RZ, R3 ;  /* 0x000000ffff0e3224 */ /* 0x000fe200078e0003 */
[----:B------:R-:W-:Y:S01]  /*4e00*/  SHF.L.W.U32.HI R16, R13, R12, R16 ;  /* 0x0000000c0d107219 */ /* 0x000fe20000010e10 */
[----:B------:R-:W-:Y:S02]  /*4e10*/  @P4 IMAD.MOV.U32 R14, RZ, RZ, R4 ;  /* 0x000000ffff0e4224 */ /* 0x000fe400078e0004 */
[----:B------:R-:W-:-:S04]  /*4e20*/  @P5 IMAD.MOV.U32 R14, RZ, RZ, R5 ;  /* 0x000000ffff0e5224 */ /* 0x000fc800078e0005 */
[----:B------:R-:W-:-:S05]  /*4e30*/  @P0 IMAD.MOV.U32 R14, RZ, RZ, R11 ;  /* 0x000000ffff0e0224 */ /* 0x000fca00078e000b */
[----:B------:R-:W-:-:S07]  /*4e40*/  SHF.L.W.U32.HI R13, R14, R12, R13 ;  /* 0x0000000c0e0d7219 */ /* 0x000fce0000010e0d */
.L_x_20:
[----:B------:R-:W-:Y:S05]  /*4e50*/  BSYNC.RECONVERGENT B1 ;  /* 0x0000000000017941 */ /* 0x000fea0003800200 */
.L_x_19:
[C-C-:B------:R-:W-:Y:S01]  /*4e60*/  SHF.L.W.U32.HI R11, R13.reuse, 0x2, R16.reuse ;  /* 0x000000020d0b7819 */ /* 0x140fe20000010e10 */
[----:B------:R-:W-:Y:S01]  /*4e70*/  IMAD.SHL.U32 R13, R13, 0x4, RZ ;  /* 0x000000040d0d7824 */ /* 0x000fe200078e00ff */
[----:B------:R-:W-:Y:S01]  /*4e80*/  UMOV UR4, 0x54442d19 ;  /* 0x54442d1900047882 */ /* 0x000fe20000000000 */
[----:B------:R-:W-:Y:S01]  /*4e90*/  UMOV UR5, 0x3bf921fb ;  /* 0x3bf921fb00057882 */ /* 0x000fe20000000000 */
[----:B------:R-:W-:Y:S02]  /*4ea0*/  SHF.R.S32.HI R32, RZ, 0x1f, R11 ;  /* 0x0000001fff207819 */ /* 0x000fe4000001140b */
[----:B------:R-:W-:Y:S02]  /*4eb0*/  SHF.R.U32.HI R16, RZ, 0x1e, R16 ;  /* 0x0000001eff107819 */ /* 0x000fe40000011610 */
[C---:B------:R-:W-:Y:S02]  /*4ec0*/  LOP3.LUT R12, R32.reuse, R13, RZ, 0x3c, !PT ;  /* 0x0000000d200c7212 */ /* 0x040fe400078e3cff */
[C---:B------:R-:W-:Y:S01]  /*4ed0*/  LOP3.LUT R13, R32.reuse, R11, RZ, 0x3c, !PT ;  /* 0x0000000b200d7212 */ /* 0x040fe200078e3cff */
[----:B------:R-:W-:Y:S01]  /*4ee0*/  IMAD.IADD R17, R32, 0x1, -R16 ;  /* 0x0000000120117824 */ /* 0x000fe200078e0a10 */
[----:B------:R-:W-:-:S04]  /*4ef0*/  ISETP.GE.AND P0, PT, R11, RZ, PT ;  /* 0x000000ff0b00720c */ /* 0x000fc80003f06270 */
[----:B------:R-:W0:Y:S02]  /*4f00*/  I2F.F64.S64 R12, R12 ;  /* 0x0000000c000c7312 */ /* 0x000e240000301c00 */
[----:B0-----:R-:W-:-:S10]  /*4f10*/  DMUL R14, R12, UR4 ;  /* 0x000000040c0e7c28 */ /* 0x001fd40008000000 */
[----:B------:R-:W0:Y:S02]  /*4f20*/  F2F.F32.F64 R14, R14 ;  /* 0x0000000e000e7310 */ /* 0x000e240000301000 */
[----:B0-----:R-:W-:Y:S01]  /*4f30*/  FSEL R19, R14, -R14, !P0 ;  /* 0x8000000e0e137208 */ /* 0x001fe20004000000 */
[----:B------:R-:W-:Y:S06]  /*4f40*/  BRA `(.L_x_16) ;  /* 0x0000000000087947 */ /* 0x000fec0003800000 */
.L_x_17:
[----:B------:R-:W-:Y:S01]  /*4f50*/  FMUL R19, RZ, R27 ;  /* 0x0000001bff137220 */ /* 0x000fe20000400000 */
[----:B------:R-:W-:-:S07]  /*4f60*/  IMAD.MOV.U32 R17, RZ, RZ, RZ ;  /* 0x000000ffff117224 */ /* 0x000fce00078e00ff */
.L_x_16:
[----:B------:R-:W-:Y:S05]  /*4f70*/  BSYNC.RECONVERGENT B0 ;  /* 0x0000000000007941 */ /* 0x000fea0003800200 */
.L_x_15:
[----:B0-----:R-:W-:Y:S01]  /*4f80*/  LOP3.LUT R14, R17, 0x1, RZ, 0xc0, !PT ;  /* 0x00000001110e7812 */ /* 0x001fe200078ec0ff */
[----:B------:R-:W-:Y:S02]  /*4f90*/  IMAD.MOV.U32 R11, RZ, RZ, 0x37cbac00 ;  /* 0x37cbac00ff0b7424 */ /* 0x000fe400078e00ff */
[----:B------:R-:W-:Y:S01]  /*4fa0*/  FMUL R12, R19, R19 ;  /* 0x00000013130c7220 */ /* 0x000fe20000400000 */
[----:B------:R-:W-:Y:S01]  /*4fb0*/  IMAD.MOV.U32 R16, RZ, RZ, 0x3c0885e4 ;  /* 0x3c0885e4ff107424 */ /* 0x000fe200078e00ff */
[----:B------:R-:W-:Y:S01]  /*4fc0*/  ISETP.NE.U32.AND P0, PT, R14, 0x1, PT ;  /* 0x000000010e00780c */ /* 0x000fe20003f05070 */
[----:B------:R-:W-:Y:S02]  /*4fd0*/  VIADD R14, R17, 0x1 ;  /* 0x00000001110e7836 */ /* 0x000fe40000000000 */
[----:B------:R-:W-:Y:S01]  /*4fe0*/  FFMA R13, R12, R11, -0.0013887860113754868507 ;  /* 0xbab607ed0c0d7423 */ /* 0x000fe2000000000b */
[----:B------:R-:W-:Y:S01]  /*4ff0*/  IMAD.MOV.U32 R17, RZ, RZ, 0x3e2aaaa8 ;  /* 0x3e2aaaa8ff117424 */ /* 0x000fe200078e00ff */
[----:B------:R-:W-:Y:S01]  /*5000*/  FSEL R15, R16, 0.041666727513074874878, !P0 ;  /* 0x3d2aaabb100f7808 */ /* 0x000fe20004000000 */
[----:B------:R-:W-:Y:S01]  /*5010*/  BSSY.RECONVERGENT B0, `(.L_x_21) ;  /* 0x0000064000007945 */ /* 0x000fe20003800200 */
[----:B------:R-:W-:-:S02]  /*5020*/  FSEL R19, R19, 1, !P0 ;  /* 0x3f80000013137808 */ /* 0x000fc40004000000 */
[----:B------:R-:W-:Y:S02]  /*5030*/  FSEL R13, R13, -0.00019574658654164522886, P0 ;  /* 0xb94d41530d0d7808 */ /* 0x000fe40000000000 */
[----:B------:R-:W-:Y:S02]  /*5040*/  FSEL R32, -R17, -0.4999999701976776123, !P0 ;  /* 0xbeffffff11207808 */ /* 0x000fe40004000100 */
[----:B------:R-:W-:Y:S01]  /*5050*/  FSETP.GE.AND P0, PT, |R27|, 105615, PT ;  /* 0x47ce47801b00780b */ /* 0x000fe20003f06200 */
[----:B------:R-:W-:Y:S01]  /*5060*/  FFMA R13, R12, R13, R15 ;  /* 0x0000000d0c0d7223 */ /* 0x000fe2000000000f */
[----:B------:R-:W-:Y:S01]  /*5070*/  LOP3.LUT P1, RZ, R14, 0x2, RZ, 0xc0, !PT ;  /* 0x000000020eff7812 */ /* 0x000fe2000782c0ff */
[C---:B------:R-:W-:Y:S02]  /*5080*/  FFMA R14, R12.reuse, R19, RZ ;  /* 0x000000130c0e7223 */ /* 0x040fe400000000ff */
[----:B------:R-:W-:-:S04]  /*5090*/  FFMA R13, R12, R13, R32 ;  /* 0x0000000d0c0d7223 */ /* 0x000fc80000000020 */
[----:B------:R-:W-:-:S06]  /*50a0*/  FFMA R19, R14, R13, R19 ;  /* 0x0000000d0e137223 */ /* 0x000fcc0000000013 */
[----:B------:R-:W-:Y:S01]  /*50b0*/  @P1 FADD R19, RZ, -R19 ;  /* 0x80000013ff131221 */ /* 0x000fe20000000000 */
        /* <DEDUP_REMOVED lines=8> */
.L_x_24:
        /* <DEDUP_REMOVED lines=63> */
.L_x_26:
[----:B------:R-:W-:Y:S05]  /*5530*/  BSYNC.RECONVERGENT B1 ;  /* 0x0000000000017941 */ /* 0x000fea0003800200 */
.L_x_25:
        /* <DEDUP_REMOVED lines=15> */
.L_x_23:
[----:B------:R-:W-:Y:S01]  /*5630*/  FMUL R28, RZ, R27 ;  /* 0x0000001bff1c7220 */ /* 0x000fe20000400000 */
[----:B------:R-:W-:-:S07]  /*5640*/  IMAD.MOV.U32 R29, RZ, RZ, RZ ;  /* 0x000000ffff1d7224 */ /* 0x000fce00078e00ff */
.L_x_22:
[----:B------:R-:W-:Y:S05]  /*5650*/  BSYNC.RECONVERGENT B0 ;  /* 0x0000000000007941 */ /* 0x000fea0003800200 */
.L_x_21:
[----:B------:R-:W-:Y:S01]  /*5660*/  FMUL R12, R28, R28 ;  /* 0x0000001c1c0c7220 */ /* 0x000fe20000400000 */
[----:B------:R-:W-:Y:S01]  /*5670*/  LOP3.LUT R14, R29, 0x1, RZ, 0xc0, !PT ;  /* 0x000000011d0e7812 */ /* 0x000fe200078ec0ff */
[----:B------:R-:W-:Y:S01]  /*5680*/  IMAD R18, R9, 0x4, R18 ;  /* 0x0000000409127824 */ /* 0x000fe200078e0212 */
[----:B------:R-:W-:Y:S01]  /*5690*/  LOP3.LUT P1, RZ, R29, 0x2, RZ, 0xc0, !PT ;  /* 0x000000021dff7812 */ /* 0x000fe2000782c0ff */
[----:B------:R-:W-:Y:S01]  /*56a0*/  FFMA R13, R12, R11, -0.0013887860113754868507 ;  /* 0xbab607ed0c0d7423 */ /* 0x000fe2000000000b */
[----:B------:R-:W-:Y:S01]  /*56b0*/  ISETP.NE.U32.AND P0, PT, R14, 0x1, PT ;  /* 0x000000010e00780c */ /* 0x000fe20003f05070 */
[----:B------:R-:W-:Y:S01]  /*56c0*/  BSSY.RECONVERGENT B0, `(.L_x_27) ;  /* 0x0000078000007945 */ /* 0x000fe20003800200 */
[----:B------:R-:W-:Y:S02]  /*56d0*/  LOP3.LUT R14, R18, 0xf, RZ, 0xc0, !PT ;  /* 0x0000000f120e7812 */ /* 0x000fe400078ec0ff */
[----:B------:R-:W-:Y:S02]  /*56e0*/  FSEL R13, R13, -0.00019574658654164522886, !P0 ;  /* 0xb94d41530d0d7808 */ /* 0x000fe40004000000 */
[----:B------:R-:W-:-:S02]  /*56f0*/  FSEL R15, R16, 0.041666727513074874878, P0 ;  /* 0x3d2aaabb100f7808 */ /* 0x000fc40000000000 */
[----:B------:R-:W-:Y:S02]  /*5700*/  FSEL R28, R28, 1, P0 ;  /* 0x3f8000001c1c7808 */ /* 0x000fe40000000000 */
[----:B------:R-:W-:Y:S01]  /*5710*/  I2FP.F32.U32 R14, R14 ;  /* 0x0000000e000e7245 */ /* 0x000fe20000201000 */
[----:B------:R-:W-:Y:S01]  /*5720*/  FFMA R13, R12, R13, R15 ;  /* 0x0000000d0c0d7223 */ /* 0x000fe2000000000f */
[----:B------:R-:W-:-:S03]  /*5730*/  FSEL R15, -R17, -0.4999999701976776123, P0 ;  /* 0xbeffffff110f7808 */ /* 0x000fc60000000100 */
[----:B------:R-:W-:Y:S02]  /*5740*/  FMUL R14, R14, -6.2831854820251464844 ;  /* 0xc0c90fdb0e0e7820 */ /* 0x000fe40000400000 */
[C---:B------:R-:W-:Y:S01]  /*5750*/  FFMA R15, R12.reuse, R13, R15 ;  /* 0x0000000d0c0f7223 */ /* 0x040fe2000000000f */
[----:B------:R-:W-:Y:S01]  /*5760*/  FFMA R13, R12, R28, RZ ;  /* 0x0000001c0c0d7223 */ /* 0x000fe200000000ff */
[----:B------:R-:W-:Y:S01]  /*5770*/  FMUL R27, R14, 0.0625 ;  /* 0x3d8000000e1b7820 */ /* 0x000fe20000400000 */
[----:B------:R-:W-:Y:S01]  /*5780*/  F2FP.F16.F32.PACK_AB R12, RZ, R19 ;  /* 0x00000013ff0c723e */ /* 0x000fe200000000ff */
[----:B------:R-:W-:Y:S02]  /*5790*/  IMAD R19, R9, 0x40, R2 ;  /* 0x0000004009137824 */ /* 0x000fe400078e0202 */
[----:B------:R-:W-:Y:S01]  /*57a0*/  FFMA R13, R13, R15, R28 ;  /* 0x0000000f0d0d7223 */ /* 0x000fe2000000001c */
[C---:B------:R-:W-:Y:S01]  /*57b0*/  FMUL R31, R27.reuse, 0.63661974668502807617 ;  /* 0x3f22f9831b1f7820 */ /* 0x040fe20000400000 */
[----:B------:R-:W-:-:S02]  /*57c0*/  FSETP.GE.AND P0, PT, |R27|, 105615, PT ;  /* 0x47ce47801b00780b */ /* 0x000fc40003f06200 */
[----:B------:R-:W-:-:S03]  /*57d0*/  @P1 FADD R13, RZ, -R13 ;  /* 0x8000000dff0d1221 */ /* 0x000fc60000000000 */
[----:B------:R-:W0:Y:S02]  /*57e0*/  F2I.NTZ R31, R31 ;  /* 0x0000001f001f7305 */ /* 0x000e240000203100 */
[----:B------:R-:W-:-:S04]  /*57f0*/  F2FP.F16.F32.PACK_AB R14, RZ, R13 ;  /* 0x0000000dff0e723e */ /* 0x000fc800000000ff */
[----:B------:R-:W-:Y:S02]  /*5800*/  PRMT R12, R12, 0x5410, R14 ;  /* 0x000054100c0c7816 */ /* 0x000fe4000000000e */
[----:B------:R1:W2:Y:S03]  /*5810*/  F2F.F16.F32 R15, -R13 ;  /* 0x8000000d000f7304 */ /* 0x0002a60000200800 */
[----:B------:R3:W-:Y:S01]  /*5820*/  STS [R19], R12 ;  /* 0x0000000c13007388 */ /* 0x0007e20000000800 */
[----:B0-----:R-:W-:Y:S01]  /*5830*/  I2FP.F32.S32 R28, R31 ;  /* 0x0000001f001c7245 */ /* 0x001fe20000201400 */
[----:B------:R-:W-:-:S04]  /*5840*/  IMAD.MOV.U32 R29, RZ, RZ, R31 ;  /* 0x000000ffff1d7224 */ /* 0x000fc800078e001f */
[----:B-1----:R-:W-:Y:S01]  /*5850*/  FFMA R13, R28, -1.5707962512969970703, R27 ;  /* 0xbfc90fda1c0d7823 */ /* 0x002fe2000000001b */
[----:B--2---:R-:W-:-:S03]  /*5860*/  PRMT R15, R15, 0x5410, R12 ;  /* 0x000054100f0f7816 */ /* 0x004fc6000000000c */
[C---:B------:R-:W-:Y:S02]  /*5870*/  FFMA R13, R28.reuse, -7.5497894158615963534e-08, R13 ;  /* 0xb3a221681c0d7823 */ /* 0x040fe4000000000d */
[----:B------:R3:W-:Y:S02]  /*5880*/  STS [R19+0x20], R15 ;  /* 0x0000200f13007388 */ /* 0x0007e40000000800 */
        /* <DEDUP_REMOVED lines=10> */
.L_x_30:
[----:B---3--:R-:W0:Y:S02]  /*5930*/  LDC.64 R12, c[0x4][RZ] ;  /* 0x01000000ff0c7b82 */ /* 0x008e240000000a00 */
        /* <DEDUP_REMOVED lines=62> */
.L_x_32:
[----:B------:R-:W-:Y:S05]  /*5d20*/  BSYNC.RECONVERGENT B1 ;  /* 0x0000000000017941 */ /* 0x000fea0003800200 */
.L_x_31:
[C---:B------:R-:W-:Y:S01]  /*5d30*/  SHF.L.W.U32.HI R34, R13.reuse, 0x2, R32 ;  /* 0x000000020d227819 */ /* 0x040fe20000010e20 */
        /* <DEDUP_REMOVED lines=14> */
.L_x_29:
[----:B------:R-:W-:Y:S01]  /*5e20*/  FMUL R32, RZ, R27 ;  /* 0x0000001bff207220 */ /* 0x000fe20000400000 */
[----:B------:R-:W-:-:S07]  /*5e30*/  IMAD.MOV.U32 R31, RZ, RZ, RZ ;  /* 0x000000ffff1f7224 */ /* 0x000fce00078e00ff */
.L_x_28:
[----:B------:R-:W-:Y:S05]  /*5e40*/  BSYNC.RECONVERGENT B0 ;  /* 0x0000000000007941 */ /* 0x000fea0003800200 */
.L_x_27:
[----:B---3--:R-:W-:Y:S01]  /*5e50*/  FMUL R12, R32, R32 ;  /* 0x00000020200c7220 */ /* 0x008fe20000400000 */
[C---:B------:R-:W-:Y:S01]  /*5e60*/  LOP3.LUT R14, R31.reuse, 0x1, RZ, 0xc0, !PT ;  /* 0x000000011f0e7812 */ /* 0x040fe200078ec0ff */
[----:B------:R-:W-:Y:S02]  /*5e70*/  BSSY.RECONVERGENT B0, `(.L_x_33) ;  /* 0x0000068000007945 */ /* 0x000fe40003800200 */
[----:B------:R-:W-:Y:S01]  /*5e80*/  FFMA R13, R12, R11, -0.0013887860113754868507 ;  /* 0xbab607ed0c0d7423 */ /* 0x000fe2000000000b */
[----:B------:R-:W-:Y:S01]  /*5e90*/  ISETP.NE.U32.AND P0, PT, R14, 0x1, PT ;  /* 0x000000010e00780c */ /* 0x000fe20003f05070 */
[----:B------:R-:W-:-:S03]  /*5ea0*/  VIADD R14, R31, 0x1 ;  /* 0x000000011f0e7836 */ /* 0x000fc60000000000 */
[----:B------:R-:W-:Y:S02]  /*5eb0*/  FSEL R13, R13, -0.00019574658654164522886, P0 ;  /* 0xb94d41530d0d7808 */ /* 0x000fe40000000000 */
[----:B------:R-:W-:Y:S02]  /*5ec0*/  FSEL R15, R16, 0.041666727513074874878, !P0 ;  /* 0x3d2aaabb100f7808 */ /* 0x000fe40004000000 */
[----:B------:R-:W-:Y:S02]  /*5ed0*/  FSEL R31, R32, 1, !P0 ;  /* 0x3f800000201f7808 */ /* 0x000fe40004000000 */
[----:B------:R-:W-:Y:S01]  /*5ee0*/  FSEL R32, -R17, -0.4999999701976776123, !P0 ;  /* 0xbeffffff11207808 */ /* 0x000fe20004000100 */
[----:B------:R-:W-:Y:S01]  /*5ef0*/  FFMA R13, R12, R13, R15 ;  /* 0x0000000d0c0d7223 */ /* 0x000fe2000000000f */
[----:B------:R-:W-:Y:S02]  /*5f00*/  FSETP.GE.AND P0, PT, |R27|, 105615, PT ;  /* 0x47ce47801b00780b */ /* 0x000fe40003f06200 */
[----:B------:R-:W-:Y:S01]  /*5f10*/  LOP3.LUT P1, RZ, R14, 0x2, RZ, 0xc0, !PT ;  /* 0x000000020eff7812 */ /* 0x000fe2000782c0ff */
[C---:B------:R-:W-:Y:S01]  /*5f20*/  FFMA R14, R12.reuse, R31, RZ ;  /* 0x0000001f0c0e7223 */ /* 0x040fe200000000ff */
[----:B------:R-:W-:-:S04]  /*5f30*/  FFMA R13, R12, R13, R32 ;  /* 0x0000000d0c0d7223 */ /* 0x000fc80000000020 */
[----:B------:R-:W-:-:S07]  /*5f40*/  FFMA R31, R14, R13, R31 ;  /* 0x0000000d0e1f7223 */ /* 0x000fce000000001f */
        /* <DEDUP_REMOVED lines=9> */
.L_x_36:
        /* <DEDUP_REMOVED lines=63> */
.L_x_38:
[----:B------:R-:W-:Y:S05]  /*63d0*/  BSYNC.RECONVERGENT B1 ;  /* 0x0000000000017941 */ /* 0x000fea0003800200 */
.L_x_37:
        /* <DEDUP_REMOVED lines=15> */
.L_x_35:
[----:B------:R-:W-:Y:S01]  /*64d0*/  FMUL R28, RZ, R27 ;  /* 0x0000001bff1c7220 */ /* 0x000fe20000400000 */
[----:B------:R-:W-:-:S07]  /*64e0*/  IMAD.MOV.U32 R29, RZ, RZ, RZ ;  /* 0x000000ffff1d7224 */ /* 0x000fce00078e00ff */
.L_x_34:
[----:B------:R-:W-:Y:S05]  /*64f0*/  BSYNC.RECONVERGENT B0 ;  /* 0x0000000000007941 */ /* 0x000fea0003800200 */
.L_x_33:
[----:B------:R-:W-:Y:S01]  /*6500*/  FMUL R12, R28, R28 ;  /* 0x0000001c1c0c7220 */ /* 0x000fe20000400000 */
[C---:B------:R-:W-:Y:S01]  /*6510*/  LOP3.LUT R14, R29.reuse, 0x1, RZ, 0xc0, !PT ;  /* 0x000000011d0e7812 */ /* 0x040fe200078ec0ff */
[----:B------:R-:W-:Y:S01]  /*6520*/  BSSY.RECONVERGENT B0, `(.L_x_39) ;  /* 0x000007b000007945 */ /* 0x000fe20003800200 */
[----:B------:R-:W-:Y:S01]  /*6530*/  LOP3.LUT P1, RZ, R29, 0x2, RZ, 0xc0, !PT ;  /* 0x000000021dff7812 */ /* 0x000fe2000782c0ff */
[----:B------:R-:W-:Y:S01]  /*6540*/  FFMA R13, R12, R11, -0.0013887860113754868507 ;  /* 0xbab607ed0c0d7423 */ /* 0x000fe2000000000b */
[----:B------:R-:W-:Y:S01]  /*6550*/  ISETP.NE.U32.AND P0, PT, R14, 0x1, PT ;  /* 0x000000010e00780c */ /* 0x000fe20003f05070 */
[----:B------:R-:W-:Y:S01]  /*6560*/  IMAD R14, R10, R9, RZ ;  /* 0x000000090a0e7224 */ /* 0x000fe200078e02ff */
[----:B------:R-:W-:Y:S02]  /*6570*/  F2FP.F16.F32.PACK_AB R31, RZ, R31 ;  /* 0x0000001fff1f723e */ /* 0x000fe400000000ff */
[----:B------:R-:W-:Y:S02]  /*6580*/  FSEL R13, R13, -0.00019574658654164522886, !P0 ;  /* 0xb94d41530d0d7808 */ /* 0x000fe40004000000 */
[----:B------:R-:W-:-:S02]  /*6590*/  FSEL R15, R16, 0.041666727513074874878, P0 ;  /* 0x3d2aaabb100f7808 */ /* 0x000fc40000000000 */
[----:B------:R-:W-:Y:S02]  /*65a0*/  FSEL R28, R28, 1, P0 ;  /* 0x3f8000001c1c7808 */ /* 0x000fe40000000000 */
[----:B------:R-:W-:Y:S01]  /*65b0*/  LOP3.LUT R14, R14, 0xf, RZ, 0xc0, !PT ;  /* 0x0000000f0e0e7812 */ /* 0x000fe200078ec0ff */
[----:B------:R-:W-:Y:S01]  /*65c0*/  FFMA R13, R12, R13, R15 ;  /* 0x0000000d0c0d7223 */ /* 0x000fe2000000000f */
[----:B------:R-:W-:Y:S02]  /*65d0*/  FSEL R15, -R17, -0.4999999701976776123, P0 ;  /* 0xbeffffff110f7808 */ /* 0x000fe40000000100 */
[----:B------:R-:W-:-:S03]  /*65e0*/  I2FP.F32.U32 R14, R14 ;  /* 0x0000000e000e7245 */ /* 0x000fc60000201000 */
[C---:B------:R-:W-:Y:S01]  /*65f0*/  FFMA R15, R12.reuse, R13, R15 ;  /* 0x0000000d0c0f7223 */ /* 0x040fe2000000000f */
[----:B------:R-:W-:Y:S01]  /*6600*/  FFMA R13, R12, R28, RZ ;  /* 0x0000001c0c0d7223 */ /* 0x000fe200000000ff */
[----:B------:R-:W-:-:S03]  /*6610*/  FMUL R14, R14, -6.2831854820251464844 ;  /* 0xc0c90fdb0e0e7820 */ /* 0x000fc60000400000 */
[----:B------:R-:W-:Y:S01]  /*6620*/  FFMA R13, R13, R15, R28 ;  /* 0x0000000f0d0d7223 */ /* 0x000fe2000000001c */
[----:B------:R-:W-:-:S03]  /*6630*/  FMUL R27, R14, 0.0625 ;  /* 0x3d8000000e1b7820 */ /* 0x000fc60000400000 */
[----:B------:R-:W-:Y:S01]  /*6640*/  @P1 FADD R13, RZ, -R13 ;  /* 0x8000000dff0d1221 */ /* 0x000fe20000000000 */
[C---:B------:R-:W-:Y:S01]  /*6650*/  FMUL R32, R27.reuse, 0.63661974668502807617 ;  /* 0x3f22f9831b207820 */ /* 0x040fe20000400000 */
[----:B------:R-:W-:Y:S02]  /*6660*/  FSETP.GE.AND P0, PT, |R27|, 105615, PT ;  /* 0x47ce47801b00780b */ /* 0x000fe40003f06200 */
[----:B------:R-:W0:Y:S01]  /*6670*/  F2F.F16.F32 R14, -R13 ;  /* 0x8000000d000e7304 */ /* 0x000e220000200800 */
[----:B------:R-:W-:-:S04]  /*6680*/  F2FP.F16.F32.PACK_AB R12, RZ, R13 ;  /* 0x0000000dff0c723e */ /* 0x000fc800000000ff */
[----:B------:R-:W-:-:S03]  /*6690*/  PRMT R15, R31, 0x5410, R12 ;  /* 0x000054101f0f7816 */ /* 0x000fc6000000000c */
[----:B------:R-:W1:Y:S02]  /*66a0*/  F2I.NTZ R32, R32 ;  /* 0x0000002000207305 */ /* 0x000e640000203100 */
[----:B------:R2:W-:Y:S01]  /*66b0*/  STS [R19+0x4], R15 ;  /* 0x0000040f13007388 */ /* 0x0005e20000000800 */
[----:B0-----:R-:W-:-:S05]  /*66c0*/  PRMT R14, R14, 0x5410, R31 ;  /* 0x000054100e0e7816 */ /* 0x001fca000000001f */
[----:B------:R2:W-:Y:S01]  /*66d0*/  STS [R19+0x24], R14 ;  /* 0x0000240e13007388 */ /* 0x0005e20000000800 */
[----:B-1----:R-:W-:Y:S01]  /*66e0*/  I2FP.F32.S32 R28, R32 ;  /* 0x00000020001c7245 */ /* 0x002fe20000201400 */
[----:B------:R-:W-:-:S04]  /*66f0*/  IMAD.MOV.U32 R29, RZ, RZ, R32 ;  /* 0x000000ffff1d7224 */ /* 0x000fc800078e0020 */
[----:B------:R-:W-:-:S04]  /*6700*/  FFMA R13, R28, -1.5707962512969970703, R27 ;  /* 0xbfc90fda1c0d7823 */ /* 0x000fc8000000001b */
[----:B------:R-:W-:-:S04]  /*6710*/  FFMA R13, R28, -7.5497894158615963534e-08, R13 ;  /* 0xb3a221681c0d7823 */ /* 0x000fc8000000000d */
[----:B------:R-:W-:-:S04]  /*6720*/  FFMA R28, R28, -5.3903029534742383927e-15, R13 ;  /* 0xa7c234c51c1c7823 */ /* 0x000fc8000000000d */
[----:B------:R-:W-:Y:S01]  /*6730*/  IMAD.MOV.U32 R31, RZ, RZ, R28 ;  /* 0x000000ffff1f7224 */ /* 0x000fe200078e001c */
[----:B--2---:R-:W-:Y:S06]  /*6740*/  @!P0 BRA `(.L_x_40) ;  /* 0x0000000400608947 */ /* 0x004fec0003800000 */
[----:B------:R-:W-:-:S13]  /*6750*/  FSETP.NEU.AND P0, PT, |R27|, +INF , PT ;  /* 0x7f8000001b00780b */ /* 0x000fda0003f0d200 */
[----:B------:R-:W-:Y:S05]  /*6760*/  @!P0 BRA `(.L_x_41) ;  /* 0x0000000400508947 */ /* 0x000fea0003800000 */
[----:B------:R-:W-:Y:S01]  /*6770*/  IMAD.SHL.U32 R32, R27, 0x100, RZ ;  /* 0x000001001b207824 */ /* 0x000fe200078e00ff */
[----:B------:R-:W-:Y:S01]  /*6780*/  UMOV UR4, URZ ;  /* 0x000000ff00047c82 */ /* 0x000fe20008000000 */
[----:B------:R-:W-:Y:S02]  /*6790*/  IMAD.MOV.U32 R31, RZ, RZ, RZ ;  /* 0x000000ffff1f7224 */ /* 0x000fe400078e00ff */
[----:B------:R-:W-:Y:S01]  /*67a0*/  IMAD.MOV.U32 R33, RZ, RZ, RZ ;  /* 0x000000ffff217224 */ /* 0x000fe200078e00ff */
[----:B------:R-:W-:-:S07]  /*67b0*/  LOP3.LUT R32, R32, 0x80000000, RZ, 0xfc, !PT ;  /* 0x8000000020207812 */ /* 0x000fce00078efcff */
.L_x_42:
        /* <DEDUP_REMOVED lines=63> */
.L_x_44:
[----:B------:R-:W-:Y:S05]  /*6bb0*/  BSYNC.RECONVERGENT B1 ;  /* 0x0000000000017941 */ /* 0x000fea0003800200 */
.L_x_43:
        /* <DEDUP_REMOVED lines=15> */
.L_x_41:
[----:B------:R-:W-:Y:S01]  /*6cb0*/  FMUL R31, RZ, R27 ;  /* 0x0000001bff1f7220 */ /* 0x000fe20000400000 */
[----:B------:R-:W-:-:S07]  /*6cc0*/  IMAD.MOV.U32 R32, RZ, RZ, RZ ;  /* 0x000000ffff207224 */ /* 0x000fce00078e00ff */
.L_x_40:
[----:B------:R-:W-:Y:S05]  /*6cd0*/  BSYNC.RECONVERGENT B0 ;  /* 0x0000000000007941 */ /* 0x000fea0003800200 */
.L_x_39:
[----:B------:R-:W-:Y:S01]  /*6ce0*/  FMUL R12, R31, R31 ;  /* 0x0000001f1f0c7220 */ /* 0x000fe20000400000 */
[----:B------:R-:W-:Y:S01]  /*6cf0*/  LOP3.LUT R14, R32, 0x1, RZ, 0xc0, !PT ;  /* 0x00000001200e7812 */ /* 0x000fe200078ec0ff */
        /* <DEDUP_REMOVED lines=23> */
.L_x_48:
        /* <DEDUP_REMOVED lines=63> */
.L_x_50:
[----:B------:R-:W-:Y:S05]  /*7260*/  BSYNC.RECONVERGENT B1 ;  /* 0x0000000000017941 */ /* 0x000fea0003800200 */
.L_x_49:
        /* <DEDUP_REMOVED lines=15> */
.L_x_47:
[----:B------:R-:W-:Y:S01]  /*7360*/  FMUL R28, RZ, R27 ;  /* 0x0000001bff1c7220 */ /* 0x000fe20000400000 */
[----:B------:R-:W-:-:S07]  /*7370*/  IMAD.MOV.U32 R29, RZ, RZ, RZ ;  /* 0x000000ffff1d7224 */ /* 0x000fce00078e00ff */
.L_x_46:
[----:B------:R-:W-:Y:S05]  /*7380*/  BSYNC.RECONVERGENT B0 ;  /* 0x0000000000007941 */ /* 0x000fea0003800200 */
.L_x_45:
        /* <DEDUP_REMOVED lines=13> */
[----:B------:R-:W-:Y:S02]  /*7460*/  FSEL R15, -R17, -0.4999999701976776123, P0 ;  /* 0xbeffffff110f7808 */ /* 0x000fe40000000100 */
[----:B------:R-:W-:Y:S01]  /*7470*/  F2FP.F16.F32.PACK_AB R31, RZ, R31 ;  /* 0x0000001fff1f723e */ /* 0x000fe200000000ff */
[----:B------:R-:W-:Y:S02]  /*7480*/  FMUL R18, R18, -6.2831854820251464844 ;  /* 0xc0c90fdb12127820 */ /* 0x000fe40000400000 */
[C---:B------:R-:W-:Y:S01]  /*7490*/  FFMA R15, R12.reuse, R13, R15 ;  /* 0x0000000d0c0f7223 */ /* 0x040fe2000000000f */
[----:B------:R-:W-:Y:S01]  /*74a0*/  FFMA R13, R12, R28, RZ ;  /* 0x0000001c0c0d7223 */ /* 0x000fe200000000ff */
[----:B------:R-:W-:-:S03]  /*74b0*/  FMUL R18, R18, 0.0625 ;  /* 0x3d80000012127820 */ /* 0x000fc60000400000 */
[----:B------:R-:W-:Y:S01]  /*74c0*/  FFMA R13, R13, R15, R28 ;  /* 0x0000000f0d0d7223 */ /* 0x000fe2000000001c */
[C---:B------:R-:W-:Y:S01]  /*74d0*/  FMUL R29, R18.reuse, 0.63661974668502807617 ;  /* 0x3f22f983121d7820 */ /* 0x040fe20000400000 */
[----:B------:R-:W-:Y:S02]  /*74e0*/  FSETP.GE.AND P0, PT, |R18|, 105615, PT ;  /* 0x47ce47801200780b */ /* 0x000fe40003f06200 */
[----:B------:R-:W-:-:S03]  /*74f0*/  @P1 FADD R13, RZ, -R13 ;  /* 0x8000000dff0d1221 */ /* 0x000fc60000000000 */
[----:B------:R-:W0:Y:S02]  /*7500*/  F2I.NTZ R29, R29 ;  /* 0x0000001d001d7305 */ /* 0x000e240000203100 */
[----:B------:R-:W-:-:S04]  /*7510*/  F2FP.F16.F32.PACK_AB R12, RZ, R13 ;  /* 0x0000000dff0c723e */ /* 0x000fc800000000ff */
[----:B------:R-:W-:Y:S02]  /*7520*/  PRMT R32, R31, 0x5410, R12 ;  /* 0x000054101f207816 */ /* 0x000fe4000000000c */
[----:B------:R-:W1:Y:S03]  /*7530*/  F2F.F16.F32 R14, -R13 ;  /* 0x8000000d000e7304 */ /* 0x000e660000200800 */
[----:B------:R2:W-:Y:S01]  /*7540*/  STS [R19+0x8], R32 ;  /* 0x0000082013007388 */ /* 0x0005e20000000800 */
[----:B0-----:R-:W-:Y:S01]  /*7550*/  I2FP.F32.S32 R15, R29 ;  /* 0x0000001d000f7245 */ /* 0x001fe20000201400 */
[----:B------:R-:W-:-:S04]  /*7560*/  IMAD.MOV.U32 R27, RZ, RZ, R29 ;  /* 0x000000ffff1b7224 */ /* 0x000fc800078e001d */
[----:B------:R-:W-:Y:S01]  /*7570*/  FFMA R12, R15, -1.5707962512969970703, R18 ;  /* 0xbfc90fda0f0c7823 */ /* 0x000fe20000000012 */
[----:B-1----:R-:W-:-:S03]  /*7580*/  PRMT R14, R14, 0x5410, R31 ;  /* 0x000054100e0e7816 */ /* 0x002fc6000000001f */
        /* <DEDUP_REMOVED lines=12> */
.L_x_54:
[----:B------:R-:W2:Y:S02]  /*7650*/  LDC.64 R12, c[0x4][RZ] ;  /* 0x01000000ff0c7b82 */ /* 0x000ea40000000a00 */
[----:B--2---:R-:W-:-:S05]  /*7660*/  IMAD.WIDE.U32 R14, R31, 0x4, R12 ;  /* 0x000000041f0e7825 */ /* 0x004fca00078e000c */
        /* <DEDUP_REMOVED lines=61> */
.L_x_56:
[----:B------:R-:W-:Y:S05]  /*7a40*/  BSYNC.RECONVERGENT B1 ;  /* 0x0000000000017941 */ /* 0x000fea0003800200 */
.L_x_55:
[C---:B------:R-:W-:Y:S01]  /*7a50*/  SHF.L.W.U32.HI R29, R13.reuse, 0x2, R31 ;  /* 0x000000020d1d7819 */ /* 0x040fe20000010e1f */
[----:B------:R-:W-:Y:S01]  /*7a60*/  IMAD.SHL.U32 R13, R13, 0x4, RZ ;  /* 0x000000040d0d7824 */ /* 0x000fe200078e00ff */
[----:B------:R-:W-:Y:S01]  /*7a70*/  UMOV UR4, 0x54442d19 ;  /* 0x54442d1900047882 */ /* 0x000fe20000000000 */
[----:B------:R-:W-:Y:S01]  /*7a80*/  UMOV UR5, 0x3bf921fb ;  /* 0x3bf921fb00057882 */ /* 0x000fe20000000000 */
[----:B------:R-:W-:Y:S02]  /*7a90*/  SHF.R.S32.HI R32, RZ, 0x1f, R29 ;  /* 0x0000001fff207819 */ /* 0x000fe4000001141d */
[----:B------:R-:W-:Y:S02]  /*7aa0*/  ISETP.GE.AND P0, PT, R29, RZ, PT ;  /* 0x000000ff1d00720c */ /* 0x000fe40003f06270 */
[C---:B------:R-:W-:Y:S02]  /*7ab0*/  LOP3.LUT R12, R32.reuse, R13, RZ, 0x3c, !PT ;  /* 0x0000000d200c7212 */ /* 0x040fe400078e3cff */
[----:B------:R-:W-:-:S02]  /*7ac0*/  LOP3.LUT R13, R32, R29, RZ, 0x3c, !PT ;  /* 0x0000001d200d7212 */ /* 0x000fc400078e3cff */
[----:B------:R-:W-:-:S04]  /*7ad0*/  SHF.R.U32.HI R29, RZ, 0x1e, R31 ;  /* 0x0000001eff1d7819 */ /* 0x000fc8000001161f */
[----:B------:R-:W0:Y:S01]  /*7ae0*/  I2F.F64.S64 R12, R12 ;  /* 0x0000000c000c7312 */ /* 0x000e220000301c00 */
[----:B------:R-:W-:Y:S01]  /*7af0*/  IMAD.IADD R29, R32, 0x1, -R29 ;  /* 0x00000001201d7824 */ /* 0x000fe200078e0a1d */
[----:B0-----:R-:W-:-:S10]  /*7b00*/  DMUL R14, R12, UR4 ;  /* 0x000000040c0e7c28 */ /* 0x001fd40008000000 */
[----:B------:R-:W0:Y:S02]  /*7b10*/  F2F.F32.F64 R14, R14 ;  /* 0x0000000e000e7310 */ /* 0x000e240000301000 */
[----:B0-----:R-:W-:Y:S01]  /*7b20*/  FSEL R31, R14, -R14, !P0 ;  /* 0x8000000e0e1f7208 */ /* 0x001fe20004000000 */
[----:B------:R-:W-:Y:S06]  /*7b30*/  BRA `(.L_x_52) ;  /* 0x0000000000087947 */ /* 0x000fec0003800000 */
.L_x_53:
[----:B------:R-:W-:Y:S01]  /*7b40*/  FMUL R31, RZ, R18 ;  /* 0x00000012ff1f7220 */ /* 0x000fe20000400000 */
[----:B------:R-:W-:-:S07]  /*7b50*/  IMAD.MOV.U32 R29, RZ, RZ, RZ ;  /* 0x000000ffff1d7224 */ /* 0x000fce00078e00ff */
.L_x_52:
[----:B------:R-:W-:Y:S05]  /*7b60*/  BSYNC.RECONVERGENT B0 ;  /* 0x0000000000007941 */ /* 0x000fea0003800200 */
.L_x_51:
[----:B------:R-:W-:Y:S01]  /*7b70*/  FMUL R12, R31, R31 ;  /* 0x0000001f1f0c7220 */ /* 0x000fe20000400000 */
[C---:B--2---:R-:W-:Y:S01]  /*7b80*/  LOP3.LUT R14, R29.reuse, 0x1, RZ, 0xc0, !PT ;  /* 0x000000011d0e7812 */ /* 0x044fe200078ec0ff */
        /* <DEDUP_REMOVED lines=23> */
.L_x_60:
        /* <DEDUP_REMOVED lines=63> */
.L_x_62:
[----:B------:R-:W-:Y:S05]  /*80f0*/  BSYNC.RECONVERGENT B1 ;  /* 0x0000000000017941 */ /* 0x000fea0003800200 */
.L_x_61:
[C-C-:B------:R-:W-:Y:S01]  /*8100*/  SHF.L.W.U32.HI R27, R12.reuse, 0x2, R18.reuse ;  /* 0x000000020c1b7819 */ /* 0x140fe20000010e12 */
[----:B------:R-:W-:Y:S01]  /*8110*/  IMAD.SHL.U32 R12, R12, 0x4, RZ ;  /* 0x000000040c0c7824 */ /* 0x000fe200078e00ff */
[----:B------:R-:W-:Y:S01]  /*8120*/  UMOV UR4, 0x54442d19 ;  /* 0x54442d1900047882 */ /* 0x000fe20000000000 */
[----:B------:R-:W-:Y:S01]  /*8130*/  UMOV UR5, 0x3bf921fb ;  /* 0x3bf921fb00057882 */ /* 0x000fe20000000000 */
[----:B------:R-:W-:Y:S02]  /*8140*/  SHF.R.S32.HI R31, RZ, 0x1f, R27 ;  /* 0x0000001fff1f7819 */ /* 0x000fe4000001141b */
[----:B------:R-:W-:Y:S02]  /*8150*/  SHF.R.U32.HI R18, RZ, 0x1e, R18 ;  /* 0x0000001eff127819 */ /* 0x000fe40000011612 */
[C---:B------:R-:W-:Y:S02]  /*8160*/  LOP3.LUT R12, R31.reuse, R12, RZ, 0x3c, !PT ;  /* 0x0000000c1f0c7212 */ /* 0x040fe400078e3cff */
[----:B------:R-:W-:-:S02]  /*8170*/  LOP3.LUT R13, R31, R27, RZ, 0x3c, !PT ;  /* 0x0000001b1f0d7212 */ /* 0x000fc400078e3cff */
[----:B------:R-:W-:Y:S01]  /*8180*/  ISETP.GE.AND P0, PT, R27, RZ, PT ;  /* 0x000000ff1b00720c */ /* 0x000fe20003f06270 */
[----:B------:R-:W-:-:S03]  /*8190*/  IMAD.IADD R27, R31, 0x1, -R18 ;  /* 0x000000011f1b7824 */ /* 0x000fc600078e0a12 */
[----:B------:R-:W0:Y:S02]  /*81a0*/  I2F.F64.S64 R12, R12 ;  /* 0x0000000c000c7312 */ /* 0x000e240000301c00 */
[----:B0-----:R-:W-:-:S10]  /*81b0*/  DMUL R14, R12, UR4 ;  /* 0x000000040c0e7c28 */ /* 0x001fd40008000000 */
[----:B------:R-:W0:Y:S02]  /*81c0*/  F2F.F32.F64 R14, R14 ;  /* 0x0000000e000e7310 */ /* 0x000e240000301000 */
[----:B0-----:R-:W-:Y:S01]  /*81d0*/  FSEL R28, R14, -R14, !P0 ;  /* 0x8000000e0e1c7208 */ /* 0x001fe20004000000 */
[----:B------:R-:W-:Y:S06]  /*81e0*/  BRA `(.L_x_58) ;  /* 0x0000000000087947 */ /* 0x000fec0003800000 */
.L_x_59:
[----:B------:R-:W-:Y:S01]  /*81f0*/  FMUL R28, RZ, R18 ;  /* 0x00000012ff1c7220 */ /* 0x000fe20000400000 */
[----:B------:R-:W-:-:S07]  /*8200*/  IMAD.MOV.U32 R27, RZ, RZ, RZ ;  /* 0x000000ffff1b7224 */ /* 0x000fce00078e00ff */
.L_x_58:
[----:B------:R-:W-:Y:S05]  /*8210*/  BSYNC.RECONVERGENT B0 ;  /* 0x0000000000007941 */ /* 0x000fea0003800200 */
.L_x_57:
[----:B------:R-:W-:Y:S01]  /*8220*/  FMUL R12, R28, R28 ;  /* 0x0000001c1c0c7220 */ /* 0x000fe20000400000 */
[----:B------:R-:W-:Y:S01]  /*8230*/  LOP3.LUT R13, R27, 0x1, RZ, 0xc0, !PT ;  /* 0x000000011b0d7812 */ /* 0x000fe200078ec0ff */
[----:B------:R-:W-:Y:S01]  /*8240*/  VIADD R9, R9, 0x1 ;  /* 0x0000000109097836 */ /* 0x000fe20000000000 */
[----:B------:R-:W-:Y:S01]  /*8250*/  LOP3.LUT P1, RZ, R27, 0x2, RZ, 0xc0, !PT ;  /* 0x000000021bff7812 */ /* 0x000fe2000782c0ff */
[----:B------:R-:W-:Y:S01]  /*8260*/  FFMA R11, R12, R11, -0.0013887860113754868507 ;  /* 0xbab607ed0c0b7423 */ /* 0x000fe2000000000b */
[----:B------:R-:W-:Y:S02]  /*8270*/  ISETP.NE.U32.AND P0, PT, R13, 0x1, PT ;  /* 0x000000010d00780c */ /* 0x000fe40003f05070 */
[----:B------:R-:W-:Y:S02]  /*8280*/  F2FP.F16.F32.PACK_AB R29, RZ, R29 ;  /* 0x0000001dff1d723e */ /* 0x000fe400000000ff */
[----:B------:R-:W-:Y:S02]  /*8290*/  FSEL R13, R16, 0.041666727513074874878, P0 ;  /* 0x3d2aaabb100d7808 */ /* 0x000fe40000000000 */
[----:B------:R-:W-:-:S02]  /*82a0*/  FSEL R11, R11, -0.00019574658654164522886, !P0 ;  /* 0xb94d41530b0b7808 */ /* 0x000fc40004000000 */
[----:B------:R-:W-:Y:S02]  /*82b0*/  FSEL R28, R28, 1, P0 ;  /* 0x3f8000001c1c7808 */ /* 0x000fe40000000000 */
[----:B------:R-:W-:Y:S01]  /*82c0*/  FSEL R14, -R17, -0.4999999701976776123, P0 ;  /* 0xbeffffff110e7808 */ /* 0x000fe20000000100 */
[C---:B------:R-:W-:Y:S01]  /*82d0*/  FFMA R13, R12.reuse, R11, R13 ;  /* 0x0000000b0c0d7223 */ /* 0x040fe2000000000d */
[----:B------:R-:W-:Y:S01]  /*82e0*/  ISETP.NE.AND P0, PT, R9, 0x4, PT ;  /* 0x000000040900780c */ /* 0x000fe20003f05270 */
[C---:B------:R-:W-:Y:S02]  /*82f0*/  FFMA R11, R12.reuse, R28, RZ ;  /* 0x0000001c0c0b7223 */ /* 0x040fe400000000ff */
[----:B------:R-:W-:-:S04]  /*8300*/  FFMA R13, R12, R13, R14 ;  /* 0x0000000d0c0d7223 */ /* 0x000fc8000000000e */
[----:B------:R-:W-:-:S04]  /*8310*/  FFMA R11, R11, R13, R28 ;  /* 0x0000000d0b0b7223 */ /* 0x000fc8000000001c */
[----:B------:R-:W-:-:S04]  /*8320*/  @P1 FADD R11, RZ, -R11 ;  /* 0x8000000bff0b1221 */ /* 0x000fc80000000000 */
[----:B------:R-:W0:Y:S01]  /*8330*/  F2F.F16.F32 R13, -R11 ;  /* 0x8000000b000d7304 */ /* 0x000e220000200800 */
[----:B------:R-:W-:-:S04]  /*8340*/  F2FP.F16.F32.PACK_AB R12, RZ, R11 ;  /* 0x0000000bff0c723e */ /* 0x000fc800000000ff */
[----:B------:R-:W-:-:S05]  /*8350*/  PRMT R29, R29, 0x5410, R12 ;  /* 0x000054101d1d7816 */ /* 0x000fca000000000c */
[----:B------:R1:W-:Y:S01]  /*8360*/  STS [R19+0xc], R29 ;  /* 0x00000c1d13007388 */ /* 0x0003e20000000800 */
[----:B0-----:R-:W-:-:S05]  /*8370*/  PRMT R13, R13, 0x5410, R29 ;  /* 0x000054100d0d7816 */ /* 0x001fca000000001d */
[----:B------:R1:W-:Y:S01]  /*8380*/  STS [R19+0x2c], R13 ;  /* 0x00002c0d13007388 */ /* 0x0003e20000000800 */
[----:B------:R-:W-:Y:S05]  /*8390*/  @P0 BRA `(.L_x_63) ;  /* 0xffffffc400540947 */ /* 0x000fea000383ffff */
[----:B------:R-:W0:Y:S01]  /*83a0*/  S2R R27, SR_LANEID ;  /* 0x00000000001b7919 */ /* 0x000e220000000000 */
[----:B------:R-:W-:Y:S05]  /*83b0*/  WARPSYNC.ALL ;  /* 0x0000000000007948 */ /* 0x000fea0003800000 */
[C---:B------:R-:W-:Y:S02]  /*83c0*/  ISETP.GT.AND P0, PT, R25.reuse, 0xfff, PT ;  /* 0x00000fff1900780c */ /* 0x040fe40003f04270 */
[----:B------:R-:W-:Y:S02]  /*83d0*/  ISETP.GT.AND P1, PT, R25, 0xffb, PT ;  /* 0x00000ffb1900780c */ /* 0x000fe40003f24270 */
[----:B------:R-:W-:-:S02]  /*83e0*/  ISETP.NE.AND P2, PT, R30, RZ, PT ;  /* 0x000000ff1e00720c */ /* 0x000fc40003f45270 */
[--C-:B0-----:R-:W-:Y:S02]  /*83f0*/  SHF.R.U32.HI R8, RZ, 0x3, R27.reuse ;  /* 0x00000003ff087819 */ /* 0x101fe4000001161b */
[----:B------:R-:W-:Y:S02]  /*8400*/  LOP3.LUT R9, R27, 0x7, RZ, 0xc0, !PT ;  /* 0x000000071b097812 */ /* 0x000fe400078ec0ff */
[----:B------:R-:W-:Y:S01]  /*8410*/  SHF.R.U32.HI R10, RZ, 0x4, R27 ;  /* 0x00000004ff0a7819 */ /* 0x000fe2000001161b */
[----:B------:R-:W-:-:S04]  /*8420*/  IMAD.SHL.U32 R8, R8, 0x8, RZ ;  /* 0x0000000808087824 */ /* 0x000fc800078e00ff */
[----:B------:R-:W-:Y:S01]  /*8430*/  IMAD.SHL.U32 R10, R10, 0x8, RZ ;  /* 0x000000080a0a7824 */ /* 0x000fe200078e00ff */
[----:B------:R-:W-:-:S05]  /*8440*/  LOP3.LUT R9, R8, 0x8, R9, 0xe2, !PT ;  /* 0x0000000808097812 */ /* 0x000fca00078ee209 */
[----:B------:R-:W-:-:S04]  /*8450*/  IMAD R9, R9, 0x10, R10 ;  /* 0x0000001009097824 */ /* 0x000fc800078e020a */
[C---:B------:R-:W-:Y:S02]  /*8460*/  IMAD.U32 R12, R9.reuse, 0x2, R2 ;  /* 0x00000002090c7824 */ /* 0x040fe400078e0002 */
[----:B------:R-:W-:-:S04]  /*8470*/  IMAD.U32 R28, R9, 0x2, R22 ;  /* 0x00000002091c7824 */ /* 0x000fc800078e0016 */
[----:B-1----:R-:W-:Y:S04]  /*8480*/  LDSM.16.MT88.4 R12, [R12] ;  /* 0x000000000c0c783b */ /* 0x002fe80000004200 */
[----:B------:R-:W0:Y:S02]  /*8490*/  LDSM.16.M88.4 R8, [R28] ;  /* 0x000000001c08783b */ /* 0x000e240000000200 */
[----:B0-----:R-:W-:Y:S01]  /*84a0*/  HMMA.16816.F32 R16, R8, R12, RZ ;  /* 0x0000000c0810723c */ /* 0x001fe200000018ff */
[----:B------:R-:W-:-:S07]  /*84b0*/  SHF.R.U32.HI R13, RZ, 0x2, R27 ;  /* 0x00000002ff0d7819 */ /* 0x000fce000001161b */
[----:B------:R-:W-:Y:S01]  /*84c0*/  HMMA.16816.F32 R8, R8, R14, RZ ;  /* 0x0000000e0808723c */ /* 0x000fe200000018ff */
[----:B------:R-:W-:-:S05]  /*84d0*/  LOP3.LUT R14, R27, 0x3, RZ, 0xc0, !PT ;  /* 0x000000031b0e7812 */ /* 0x000fca00078ec0ff */
[----:B------:R-:W-:-:S04]  /*84e0*/  IMAD R14, R13, 0x8, R14 ;  /* 0x000000080d0e7824 */ /* 0x000fc800078e020e */
[----:B------:R-:W-:-:S05]  /*84f0*/  IMAD.U32 R27, R14, 0x8, R21 ;  /* 0x000000080e1b7824 */ /* 0x000fca00078e0015 */
        /* <DEDUP_REMOVED lines=191> */
[----:B0-----:R-:W-:Y:S04]  /*90f0*/  @!P0 STS.64 [R26+0x7c0], R16 ;  /* 0x0007c0101a008388 */ /* 0x001fe80000000a00 */
[----:B------:R-:W0:Y:S04]  /*9100*/  @!P1 LDS.64 R8, [R21+0x3d8] ;  /* 0x0003d80015089984 */ /* 0x000e280000000a00 */
[----:B0-----:R1:W-:Y:S01]  /*9110*/  @!P1 STS.64 [R26+0x7e0], R8 ;  /* 0x0007e0081a009388 */ /* 0x0013e20000000a00 */
[----:B------:R-:W-:Y:S05]  /*9120*/  @P2 BRA `(.L_x_64) ;  /* 0xffffffa000cc2947 */ /* 0x000fea000383ffff */
.L_x_14:
[----:B------:R-:W-:Y:S01]  /*9130*/  ISETP.GT.U32.AND P0, PT, R0, 0x3f, PT ;  /* 0x0000003f0000780c */ /* 0x000fe20003f04070 */
[----:B------:R-:W-:Y:S05]  /*9140*/  WARPSYNC.ALL ;  /* 0x0000000000007948 */ /* 0x000fea0003800000 */
[----:B------:R-:W-:Y:S07]  /*9150*/  BAR.SYNC.DEFER_BLOCKING 0x0 ;  /* 0x0000000000007b1d */ /* 0x000fee0000010000 */
[----:B------:R-:W-:Y:S05]  /*9160*/  @P0 BRA `(.L_x_65) ;  /* 0x0000005c00480947 */ /* 0x000fea0003800000 */
[----:B-1234-:R-:W1:Y:S01]  /*9170*/  S2R R9, SR_CgaCtaId ;  /* 0x0000000000097919 */ /* 0x01ee620000008800 */
[----:B------:R-:W-:Y:S01]  /*9180*/  MOV R8, 0x400 ;  /* 0x0000040000087802 */ /* 0x000fe20000000f00 */
[----:B------:R-:W-:-:S04]  /*9190*/  IMAD.MOV.U32 R23, RZ, RZ, R0 ;  /* 0x000000ffff177224 */ /* 0x000fc800078e0000 */
[----:B------:R-:W-:-:S05]  /*91a0*/  VIADD R8, R8, 0x800 ;  /* 0x0000080008087836 */ /* 0x000fca0000000000 */
[----:B-1----:R-:W-:-:S07]  /*91b0*/  LEA R24, R9, R8, 0x18 ;  /* 0x0000000809187211 */ /* 0x002fce00078ec0ff */
.L_x_115:
[C---:B------:R-:W-:Y:S01]  /*91c0*/  IMAD.SHL.U32 R25, R23.reuse, 0x40, RZ ;  /* 0x0000004017197824 */ /* 0x040fe200078e00ff */
[C---:B0-----:R-:W-:Y:S02]  /*91d0*/  LOP3.LUT R8, R23.reuse, 0xf, RZ, 0xc0, !PT ;  /* 0x0000000f17087812 */ /* 0x041fe400078ec0ff */
        /* <DEDUP_REMOVED lines=327> */
.L_x_114:
[----:B------:R-:W-:Y:S01]  /*a650*/  IMAD R18, R8, R9, RZ ;  /* 0x0000000908127224 */ /* 0x000fe200078e02ff */
[----:B------:R-:W-:Y:S04]  /*a660*/  BSSY.RECONVERGENT B0, `(.L_x_66) ;  /* 0x0000067000007945 */ /* 0x000fe80003800200 */
[----:B------:R-:W-:-:S04]  /*a670*/  LOP3.LUT R11, R18, 0x3f, RZ, 0xc0, !PT ;  /* 0x0000003f120b7812 */ /* 0x000fc800078ec0ff */
[----:B------:R-:W-:-:S05]  /*a680*/  I2FP.F32.U32 R11, R11 ;  /* 0x0000000b000b7245 */ /* 0x000fca0000201000 */
[----:B------:R-:W-:-:S04]  /*a690*/  FMUL R11, R11, -6.2831854820251464844 ;  /* 0xc0c90fdb0b0b7820 */ /* 0x000fc80000400000 */
[----:B------:R-:W-:-:S04]  /*a6a0*/  FMUL R27, R11, 0.015625 ;  /* 0x3c8000000b1b7820 */ /* 0x000fc80000400000 */
        /* <DEDUP_REMOVED lines=17> */
.L_x_69:
        /* <DEDUP_REMOVED lines=63> */
.L_x_71:
[----:B------:R-:W-:Y:S05]  /*abb0*/  BSYNC.RECONVERGENT B1 ;  /* 0x0000000000017941 */ /* 0x000fea0003800200 */
.L_x_70:
        /* <DEDUP_REMOVED lines=15> */
.L_x_68:
[----:B------:R-:W-:Y:S01]  /*acb0*/  FMUL R19, RZ, R27 ;  /* 0x0000001bff137220 */ /* 0x000fe20000400000 */
[----:B------:R-:W-:-:S07]  /*acc0*/  IMAD.MOV.U32 R17, RZ, RZ, RZ ;  /* 0x000000ffff117224 */ /* 0x000fce00078e00ff */
.L_x_67:
[----:B------:R-:W-:Y:S05]  /*acd0*/  BSYNC.RECONVERGENT B0 ;  /* 0x0000000000007941 */ /* 0x000fea0003800200 */
.L_x_66:
        /* <DEDUP_REMOVED lines=28> */
.L_x_75:
        /* <DEDUP_REMOVED lines=63> */
.L_x_77:
[----:B------:R-:W-:Y:S05]  /*b290*/  BSYNC.RECONVERGENT B1 ;  /* 0x0000000000017941 */ /* 0x000fea0003800200 */
.L_x_76:
        /* <DEDUP_REMOVED lines=15> */
.L_x_74:
[----:B------:R-:W-:Y:S01]  /*b390*/  FMUL R28, RZ, R27 ;  /* 0x0000001bff1c7220 */ /* 0x000fe20000400000 */
[----:B------:R-:W-:-:S07]  /*b3a0*/  IMAD.MOV.U32 R29, RZ, RZ, RZ ;  /* 0x000000ffff1d7224 */ /* 0x000fce00078e00ff */
.L_x_73:
[----:B------:R-:W-:Y:S05]  /*b3b0*/  BSYNC.RECONVERGENT B0 ;  /* 0x0000000000007941 */ /* 0x000fea0003800200 */
.L_x_72:
        /* <DEDUP_REMOVED lines=17> */
[----:B------:R-:W-:Y:S01]  /*b4d0*/  FMUL R27, R14, 0.015625 ;  /* 0x3c8000000e1b7820 */ /* 0x000fe20000400000 */
        /* <DEDUP_REMOVED lines=27> */
.L_x_81:
        /* <DEDUP_REMOVED lines=63> */
.L_x_83:
[----:B------:R-:W-:Y:S05]  /*ba80*/  BSYNC.RECONVERGENT B1 ;  /* 0x0000000000017941 */ /* 0x000fea0003800200 */
.L_x_82:
        /* <DEDUP_REMOVED lines=15> */
.L_x_80:
[----:B------:R-:W-:Y:S01]  /*bb80*/  FMUL R32, RZ, R27 ;  /* 0x0000001bff207220 */ /* 0x000fe20000400000 */
[----:B------:R-:W-:-:S07]  /*bb90*/  IMAD.MOV.U32 R31, RZ, RZ, RZ ;  /* 0x000000ffff1f7224 */ /* 0x000fce00078e00ff */
.L_x_79:
[----:B------:R-:W-:Y:S05]  /*bba0*/  BSYNC.RECONVERGENT B0 ;  /* 0x0000000000007941 */ /* 0x000fea0003800200 */
.L_x_78:
        /* <DEDUP_REMOVED lines=25> */
.L_x_87:
        /* <DEDUP_REMOVED lines=63> */
.L_x_89:
[----:B------:R-:W-:Y:S05]  /*c130*/  BSYNC.RECONVERGENT B1 ;  /* 0x0000000000017941 */ /* 0x000fea0003800200 */
.L_x_88:
        /* <DEDUP_REMOVED lines=15> */
.L_x_86:
[----:B------:R-:W-:Y:S01]  /*c230*/  FMUL R28, RZ, R27 ;  /* 0x0000001bff1c7220 */ /* 0x000fe20000400000 */
[----:B------:R-:W-:-:S07]  /*c240*/  IMAD.MOV.U32 R29, RZ, RZ, RZ ;  /* 0x000000ffff1d7224 */ /* 0x000fce00078e00ff */
.L_x_85:
[----:B------:R-:W-:Y:S05]  /*c250*/  BSYNC.RECONVERGENT B0 ;  /* 0x0000000000007941 */ /* 0x000fea0003800200 */
.L_x_84:
        /* <DEDUP_REMOVED lines=19> */
[----:B------:R-:W-:-:S03]  /*c390*/  FMUL R27, R14, 0.015625 ;  /* 0x3c8000000e1b7820 */ /* 0x000fc60000400000 */
        /* <DEDUP_REMOVED lines=24> */
.L_x_93:
        /* <DEDUP_REMOVED lines=63> */
.L_x_95:
[----:B------:R-:W-:Y:S05]  /*c910*/  BSYNC.RECONVERGENT B1 ;  /* 0x0000000000017941 */ /* 0x000fea0003800200 */
.L_x_94:
        /* <DEDUP_REMOVED lines=15> */
.L_x_92:
[----:B------:R-:W-:Y:S01]  /*ca10*/  FMUL R31, RZ, R27 ;  /* 0x0000001bff1f7220 */ /* 0x000fe20000400000 */
[----:B------:R-:W-:-:S07]  /*ca20*/  IMAD.MOV.U32 R32, RZ, RZ, RZ ;  /* 0x000000ffff207224 */ /* 0x000fce00078e00ff */
.L_x_91:
[----:B------:R-:W-:Y:S05]  /*ca30*/  BSYNC.RECONVERGENT B0 ;  /* 0x0000000000007941 */ /* 0x000fea0003800200 */
.L_x_90:
        /* <DEDUP_REMOVED lines=25> */
.L_x_99:
        /* <DEDUP_REMOVED lines=63> */
.L_x_101:
[----:B------:R-:W-:Y:S05]  /*cfc0*/  BSYNC.RECONVERGENT B1 ;  /* 0x0000000000017941 */ /* 0x000fea0003800200 */
.L_x_100:
        /* <DEDUP_REMOVED lines=15> */
.L_x_98:
[----:B------:R-:W-:Y:S01]  /*d0c0*/  FMUL R28, RZ, R27 ;  /* 0x0000001bff1c7220 */ /* 0x000fe20000400000 */
[----:B------:R-:W-:-:S07]  /*d0d0*/  IMAD.MOV.U32 R29, RZ, RZ, RZ ;  /* 0x000000ffff1d7224 */ /* 0x000fce00078e00ff */
.L_x_97:
[----:B------:R-:W-:Y:S05]  /*d0e0*/  BSYNC.RECONVERGENT B0 ;  /* 0x0000000000007941 */ /* 0x000fea0003800200 */
.L_x_96:
        /* <DEDUP_REMOVED lines=18> */
[----:B------:R-:W-:-:S03]  /*d210*/  FMUL R18, R18, 0.015625 ;  /* 0x3c80000012127820 */ /* 0x000fc60000400000 */
        /* <DEDUP_REMOVED lines=25> */
.L_x_105:
        /* <DEDUP_REMOVED lines=63> */
.L_x_107:
[----:B------:R-:W-:Y:S05]  /*d7a0*/  BSYNC.RECONVERGENT B1 ;  /* 0x0000000000017941 */ /* 0x000fea0003800200 */
.L_x_106:
        /* <DEDUP_REMOVED lines=15> */
.L_x_104:
[----:B------:R-:W-:Y:S01]  /*d8a0*/  FMUL R31, RZ, R18 ;  /* 0x00000012ff1f7220 */ /* 0x000fe20000400000 */
[----:B------:R-:W-:-:S07]  /*d8b0*/  IMAD.MOV.U32 R29, RZ, RZ, RZ ;  /* 0x000000ffff1d7224 */ /* 0x000fce00078e00ff */
.L_x_103:
[----:B------:R-:W-:Y:S05]  /*d8c0*/  BSYNC.RECONVERGENT B0 ;  /* 0x0000000000007941 */ /* 0x000fea0003800200 */
.L_x_102:
        /* <DEDUP_REMOVED lines=25> */
.L_x_111:
        /* <DEDUP_REMOVED lines=63> */
.L_x_113:
[----:B------:R-:W-:Y:S05]  /*de50*/  BSYNC.RECONVERGENT B1 ;  /* 0x0000000000017941 */ /* 0x000fea0003800200 */
.L_x_112:
        /* <DEDUP_REMOVED lines=15> */
.L_x_110:
[----:B------:R-:W-:Y:S01]  /*df50*/  FMUL R28, RZ, R18 ;  /* 0x00000012ff1c7220 */ /* 0x000fe20000400000 */
[----:B------:R-:W-:-:S07]  /*df60*/  IMAD.MOV.U32 R27, RZ, RZ, RZ ;  /* 0x000000ffff1b7224 */ /* 0x000fce00078e00ff */
.L_x_109:
[----:B------:R-:W-:Y:S05]  /*df70*/  BSYNC.RECONVERGENT B0 ;  /* 0x0000000000007941 */ /* 0x000fea0003800200 */
.L_x_108:
        /* <DEDUP_REMOVED lines=241> */
.L_x_65:
[----:B------:R-:W-:Y:S01]  /*ee90*/  ISETP.GT.U32.AND P0, PT, R0, 0x3f, PT ;  /* 0x0000003f0000780c */ /* 0x000fe20003f04070 */
[----:B------:R-:W-:Y:S05]  /*eea0*/  WARPSYNC.ALL ;  /* 0x0000000000007948 */ /* 0x000fea0003800000 */
[----:B------:R-:W-:Y:S07]  /*eeb0*/  BAR.SYNC.DEFER_BLOCKING 0x0 ;  /* 0x0000000000007b1d */ /* 0x000fee0000010000 */
[----:B------:R-:W-:Y:S05]  /*eec0*/  @P0 BRA `(.L_x_116) ;  /* 0x0000005c00380947 */ /* 0x000fea0003800000 */
[----:B01234-:R-:W0:Y:S01]  /*eed0*/  S2R R9, SR_CgaCtaId ;  /* 0x0000000000097919 */ /* 0x01fe220000008800 */
[----:B------:R-:W-:Y:S01]  /*eee0*/  MOV R8, 0x400 ;  /* 0x0000040000087802 */ /* 0x000fe20000000f00 */
[----:B------:R-:W-:-:S04]  /*eef0*/  IMAD.MOV.U32 R23, RZ, RZ, R0 ;  /* 0x000000ffff177224 */ /* 0x000fc800078e0000 */
[----:B------:R-:W-:-:S05]  /*ef00*/  VIADD R8, R8, 0x800 ;  /* 0x0000080008087836 */ /* 0x000fca0000000000 */
[----:B0-----:R-:W-:-:S07]  /*ef10*/  LEA R24, R9, R8, 0x18 ;  /* 0x0000000809187211 */ /* 0x001fce00078ec0ff */
.L_x_166:
[C---:B------:R-:W-:Y:S01]  /*ef20*/  IMAD.SHL.U32 R25, R23.reuse, 0x40, RZ ;  /* 0x0000004017197824 */ /* 0x040fe200078e00ff */
[C---:B0-----:R-:W-:Y:S02]  /*ef30*/  LOP3.LUT R8, R23.reuse, 0x3f, RZ, 0xc0, !PT ;  /* 0x0000003f17087812 */ /* 0x041fe400078ec0ff */
[----:B------:R-:W-:Y:S02]  /*ef40*/  CS2R R12, SRZ ;  /* 0x00000000000c7805 */ /* 0x000fe4000001ff00 */
        /* <DEDUP_REMOVED lines=326> */
.L_x_165:
[----:B------:R-:W-:Y:S01]  /*103b0*/  IMAD R18, R8, R9, RZ ;  /* 0x0000000908127224 */ /* 0x000fe200078e02ff */
[----:B------:R-:W-:Y:S03]  /*103c0*/  BSSY.RECONVERGENT B0, `(.L_x_117) ;  /* 0x0000066000007945 */ /* 0x000fe60003800200 */
[----:B-1----:R-:W1:Y:S02]  /*103d0*/  I2F.U8 R11, R18 ;  /* 0x00000012000b7306 */ /* 0x002e640000001000 */
[----:B-1----:R-:W-:-:S04]  /*103e0*/  FMUL R11, R11, -6.2831854820251464844 ;  /* 0xc0c90fdb0b0b7820 */ /* 0x002fc80000400000 */
[----:B------:R-:W-:-:S04]  /*103f0*/  FMUL R27, R11, 0.00390625 ;  /* 0x3b8000000b1b7820 */ /* 0x000fc80000400000 */
[C---:B------:R-:W-:Y:S01]  /*10400*/  FMUL R11, R27.reuse, 0.63661974668502807617 ;  /* 0x3f22f9831b0b7820 */ /* 0x040fe20000400000 */
[----:B------:R-:W-:-:S03]  /*10410*/  FSETP.GE.AND P0, PT, |R27|, 105615, PT ;  /* 0x47ce47801b00780b */ /* 0x000fc60003f06200 */
[----:B------:R-:W1:Y:S02]  /*10420*/  F2I.NTZ R17, R11 ;  /* 0x0000000b00117305 */ /* 0x000e640000203100 */
        /* <DEDUP_REMOVED lines=14> */
.L_x_120:
        /* <DEDUP_REMOVED lines=63> */
.L_x_122:
[----:B------:R-:W-:Y:S05]  /*10900*/  BSYNC.RECONVERGENT B1 ;  /* 0x0000000000017941 */ /* 0x000fea0003800200 */
.L_x_121:
        /* <DEDUP_REMOVED lines=15> */
.L_x_119:
[----:B------:R-:W-:Y:S01]  /*10a00*/  FMUL R19, RZ, R27 ;  /* 0x0000001bff137220 */ /* 0x000fe20000400000 */
[----:B------:R-:W-:-:S07]  /*10a10*/  IMAD.MOV.U32 R17, RZ, RZ, RZ ;  /* 0x000000ffff117224 */ /* 0x000fce00078e00ff */
.L_x_118:
[----:B------:R-:W-:Y:S05]  /*10a20*/  BSYNC.RECONVERGENT B0 ;  /* 0x0000000000007941 */ /* 0x000fea0003800200 */
.L_x_117:
        /* <DEDUP_REMOVED lines=28> */
.L_x_126:
        /* <DEDUP_REMOVED lines=63> */
.L_x_128:
[----:B------:R-:W-:Y:S05]  /*10fe0*/  BSYNC.RECONVERGENT B1 ;  /* 0x0000000000017941 */ /* 0x000fea0003800200 */
.L_x_127:
        /* <DEDUP_REMOVED lines=15> */
.L_x_125:
[----:B------:R-:W-:Y:S01]  /*110e0*/  FMUL R28, RZ, R27 ;  /* 0x0000001bff1c7220 */ /* 0x000fe20000400000 */
[----:B------:R-:W-:-:S07]  /*110f0*/  IMAD.MOV.U32 R29, RZ, RZ, RZ ;  /* 0x000000ffff1d7224 */ /* 0x000fce00078e00ff */
.L_x_124:
[----:B------:R-:W-:Y:S05]  /*11100*/  BSYNC.RECONVERGENT B0 ;  /* 0x0000000000007941 */ /* 0x000fea0003800200 */
.L_x_123:
[----:B------:R-:W-:Y:S01]  /*11110*/  FMUL R12, R28, R28 ;  /* 0x0000001c1c0c7220 */ /* 0x000fe20000400000 */
[----:B------:R-:W-:Y:S01]  /*11120*/  LOP3.LUT R14, R29, 0x1, RZ, 0xc0, !PT ;  /* 0x000000011d0e7812 */ /* 0x000fe200078ec0ff */
[----:B------:R-:W-:Y:S01]  /*11130*/  IMAD R18, R9, 0x40, R18 ;  /* 0x0000004009127824 */ /* 0x000fe200078e0212 */
[----:B------:R-:W-:Y:S01]  /*11140*/  LOP3.LUT P1, RZ, R29, 0x2, RZ, 0xc0, !PT ;  /* 0x000000021dff7812 */ /* 0x000fe2000782c0ff */
[----:B------:R-:W-:Y:S01]  /*11150*/  FFMA R13, R12, R11, -0.0013887860113754868507 ;  /* 0xbab607ed0c0d7423 */ /* 0x000fe2000000000b */
[----:B------:R-:W-:Y:S01]  /*11160*/  ISETP.NE.U32.AND P0, PT, R14, 0x1, PT ;  /* 0x000000010e00780c */ /* 0x000fe20003f05070 */
[----:B------:R-:W0:Y:S01]  /*11170*/  I2F.U8 R27, R18 ;  /* 0x00000012001b7306 */ /* 0x000e220000001000 */
[----:B------:R-:W-:Y:S02]  /*11180*/  BSSY.RECONVERGENT B0, `(.L_x_129) ;  /* 0x0000076000007945 */ /* 0x000fe40003800200 */
[----:B------:R-:W-:Y:S02]  /*11190*/  FSEL R13, R13, -0.00019574658654164522886, !P0 ;  /* 0xb94d41530d0d7808 */ /* 0x000fe40004000000 */
[----:B------:R-:W-:-:S02]  /*111a0*/  FSEL R15, R16, 0.041666727513074874878, P0 ;  /* 0x3d2aaabb100f7808 */ /* 0x000fc40000000000 */
[----:B------:R-:W-:Y:S02]  /*111b0*/  FSEL R14, -R17, -0.4999999701976776123, P0 ;  /* 0xbeffffff110e7808 */ /* 0x000fe40000000100 */
[----:B------:R-:W-:Y:S01]  /*111c0*/  FSEL R28, R28, 1, P0 ;  /* 0x3f8000001c1c7808 */ /* 0x000fe20000000000 */
[----:B------:R-:W-:-:S04]  /*111d0*/  FFMA R13, R12, R13, R15 ;  /* 0x0000000d0c0d7223 */ /* 0x000fc8000000000f */
[C---:B------:R-:W-:Y:S01]  /*111e0*/  FFMA R14, R12.reuse, R13, R14 ;  /* 0x0000000d0c0e7223 */ /* 0x040fe2000000000e */
[----:B------:R-:W-:Y:S01]  /*111f0*/  FFMA R13, R12, R28, RZ ;  /* 0x0000001c0c0d7223 */ /* 0x000fe200000000ff */
[----:B0-----:R-:W-:Y:S01]  /*11200*/  FMUL R27, R27, -6.2831854820251464844 ;  /* 0xc0c90fdb1b1b7820 */ /* 0x001fe20000400000 */
[----:B------:R-:W-:Y:S01]  /*11210*/  F2FP.F16.F32.PACK_AB R12, RZ, R19 ;  /* 0x00000013ff0c723e */ /* 0x000fe200000000ff */
[----:B------:R-:W-:Y:S02]  /*11220*/  IMAD R19, R9, 0x40, R2 ;  /* 0x0000004009137824 */ /* 0x000fe400078e0202 */
[----:B------:R-:W-:Y:S01]  /*11230*/  FFMA R13, R13, R14, R28 ;  /* 0x0000000e0d0d7223 */ /* 0x000fe2000000001c */
[----:B------:R-:W-:-:S03]  /*11240*/  FMUL R27, R27, 0.00390625 ;  /* 0x3b8000001b1b7820 */ /* 0x000fc60000400000 */
[----:B------:R-:W-:Y:S01]  /*11250*/  @P1 FADD R13, RZ, -R13 ;  /* 0x8000000dff0d1221 */ /* 0x000fe20000000000 */
[C---:B------:R-:W-:Y:S01]  /*11260*/  FMUL R31, R27.reuse, 0.63661974668502807617 ;  /* 0x3f22f9831b1f7820 */ /* 0x040fe20000400000 */
[----:B------:R-:W-:Y:S02]  /*11270*/  FSETP.GE.AND P0, PT, |R27|, 105615, PT ;  /* 0x47ce47801b00780b */ /* 0x000fe40003f06200 */
[----:B------:R-:W0:Y:S01]  /*11280*/  F2F.F16.F32 R15, -R13 ;  /* 0x8000000d000f7304 */ /* 0x000e220000200800 */
[----:B------:R-:W-:-:S04]  /*11290*/  F2FP.F16.F32.PACK_AB R14, RZ, R13 ;  /* 0x0000000dff0e723e */ /* 0x000fc800000000ff */
[----:B------:R-:W-:-:S03]  /*112a0*/  PRMT R12, R12, 0x5410, R14 ;  /* 0x000054100c0c7816 */ /* 0x000fc6000000000e */
[----:B------:R-:W1:Y:S02]  /*112b0*/  F2I.NTZ R31, R31 ;  /* 0x0000001f001f7305 */ /* 0x000e640000203100 */
[----:B------:R2:W-:Y:S01]  /*112c0*/  STS [R19], R12 ;  /* 0x0000000c13007388 */ /* 0x0005e20000000800 */
        /* <DEDUP_REMOVED lines=16> */
.L_x_132:
        /* <DEDUP_REMOVED lines=63> */
.L_x_134:
[----:B------:R-:W-:Y:S05]  /*117c0*/  BSYNC.RECONVERGENT B1 ;  /* 0x0000000000017941 */ /* 0x000fea0003800200 */
.L_x_133:
        /* <DEDUP_REMOVED lines=15> */
.L_x_131:
[----:B------:R-:W-:Y:S01]  /*118c0*/  FMUL R32, RZ, R27 ;  /* 0x0000001bff207220 */ /* 0x000fe20000400000 */
[----:B------:R-:W-:-:S07]  /*118d0*/  IMAD.MOV.U32 R31, RZ, RZ, RZ ;  /* 0x000000ffff1f7224 */ /* 0x000fce00078e00ff */
.L_x_130:
[----:B------:R-:W-:Y:S05]  /*118e0*/  BSYNC.RECONVERGENT B0 ;  /* 0x0000000000007941 */ /* 0x000fea0003800200 */
.L_x_129:
[----:B------:R-:W-:Y:S01]  /*118f0*/  FMUL R12, R32, R32 ;  /* 0x00000020200c7220 */ /* 0x000fe20000400000 */
        /* <DEDUP_REMOVED lines=24> */
.L_x_138:
        /* <DEDUP_REMOVED lines=63> */
.L_x_140:
[----:B------:R-:W-:Y:S05]  /*11e70*/  BSYNC.RECONVERGENT B1 ;  /* 0x0000000000017941 */ /* 0x000fea0003800200 */
.L_x_139:
        /* <DEDUP_REMOVED lines=15> */
.L_x_137:
[----:B------:R-:W-:Y:S01]  /*11f70*/  FMUL R28, RZ, R27 ;  /* 0x0000001bff1c7220 */ /* 0x000fe20000400000 */
[----:B------:R-:W-:-:S07]  /*11f80*/  IMAD.MOV.U32 R29, RZ, RZ, RZ ;  /* 0x000000ffff1d7224 */ /* 0x000fce00078e00ff */
.L_x_136:
[----:B------:R-:W-:Y:S05]  /*11f90*/  BSYNC.RECONVERGENT B0 ;  /* 0x0000000000007941 */ /* 0x000fea0003800200 */
.L_x_135:
[----:B------:R-:W-:Y:S01]  /*11fa0*/  FMUL R12, R28, R28 ;  /* 0x0000001c1c0c7220 */ /* 0x000fe20000400000 */
[C---:B------:R-:W-:Y:S01]  /*11fb0*/  LOP3.LUT R14, R29.reuse, 0x1, RZ, 0xc0, !PT ;  /* 0x000000011d0e7812 */ /* 0x040fe200078ec0ff */
[----:B------:R-:W-:Y:S01]  /*11fc0*/  IMAD R32, R10, R9, RZ ;  /* 0x000000090a207224 */ /* 0x000fe200078e02ff */
[----:B------:R-:W-:Y:S01]  /*11fd0*/  LOP3.LUT P1, RZ, R29, 0x2, RZ, 0xc0, !PT ;  /* 0x000000021dff7812 */ /* 0x000fe2000782c0ff */
[----:B------:R-:W-:Y:S01]  /*11fe0*/  FFMA R13, R12, R11, -0.0013887860113754868507 ;  /* 0xbab607ed0c0d7423 */ /* 0x000fe2000000000b */
[----:B------:R-:W-:Y:S01]  /*11ff0*/  ISETP.NE.U32.AND P0, PT, R14, 0x1, PT ;  /* 0x000000010e00780c */ /* 0x000fe20003f05070 */
[----:B------:R-:W-:Y:S01]  /*12000*/  BSSY.RECONVERGENT B0, `(.L_x_141) ;  /* 0x0000076000007945 */ /* 0x000fe20003800200 */
[----:B------:R-:W-:Y:S01]  /*12010*/  F2FP.F16.F32.PACK_AB R31, RZ, R31 ;  /* 0x0000001fff1f723e */ /* 0x000fe200000000ff */
[----:B------:R-:W0:Y:S01]  /*12020*/  I2F.U8 R32, R32 ;  /* 0x0000002000207306 */ /* 0x000e220000001000 */
[----:B------:R-:W-:Y:S02]  /*12030*/  FSEL R13, R13, -0.00019574658654164522886, !P0 ;  /* 0xb94d41530d0d7808 */ /* 0x000fe40004000000 */
[----:B------:R-:W-:-:S02]  /*12040*/  FSEL R15, R16, 0.041666727513074874878, P0 ;  /* 0x3d2aaabb100f7808 */ /* 0x000fc40000000000 */
[----:B------:R-:W-:Y:S02]  /*12050*/  FSEL R14, -R17, -0.4999999701976776123, P0 ;  /* 0xbeffffff110e7808 */ /* 0x000fe40000000100 */
[----:B------:R-:W-:Y:S01]  /*12060*/  FSEL R28, R28, 1, P0 ;  /* 0x3f8000001c1c7808 */ /* 0x000fe20000000000 */
[----:B------:R-:W-:-:S04]  /*12070*/  FFMA R13, R12, R13, R15 ;  /* 0x0000000d0c0d7223 */ /* 0x000fc8000000000f */
[C---:B------:R-:W-:Y:S01]  /*12080*/  FFMA R14, R12.reuse, R13, R14 ;  /* 0x0000000d0c0e7223 */ /* 0x040fe2000000000e */
[----:B------:R-:W-:Y:S01]  /*12090*/  FFMA R13, R12, R28, RZ ;  /* 0x0000001c0c0d7223 */ /* 0x000fe200000000ff */
[----:B0-----:R-:W-:-:S03]  /*120a0*/  FMUL R27, R32, -6.2831854820251464844 ;  /* 0xc0c90fdb201b7820 */ /* 0x001fc60000400000 */
        /* <DEDUP_REMOVED lines=26> */
.L_x_144:
        /* <DEDUP_REMOVED lines=63> */
.L_x_146:
[----:B------:R-:W-:Y:S05]  /*12640*/  BSYNC.RECONVERGENT B1 ;  /* 0x0000000000017941 */ /* 0x000fea0003800200 */
.L_x_145:
        /* <DEDUP_REMOVED lines=15> */
.L_x_143:
[----:B------:R-:W-:Y:S01]  /*12740*/  FMUL R31, RZ, R27 ;  /* 0x0000001bff1f7220 */ /* 0x000fe20000400000 */
[----:B------:R-:W-:-:S07]  /*12750*/  IMAD.MOV.U32 R32, RZ, RZ, RZ ;  /* 0x000000ffff207224 */ /* 0x000fce00078e00ff */
.L_x_142:
[----:B------:R-:W-:Y:S05]  /*12760*/  BSYNC.RECONVERGENT B0 ;  /* 0x0000000000007941 */ /* 0x000fea0003800200 */
.L_x_141:
        /* <DEDUP_REMOVED lines=25> */
.L_x_150:
        /* <DEDUP_REMOVED lines=63> */
.L_x_152:
[----:B------:R-:W-:Y:S05]  /*12cf0*/  BSYNC.RECONVERGENT B1 ;  /* 0x0000000000017941 */ /* 0x000fea0003800200 */
.L_x_151:
        /* <DEDUP_REMOVED lines=15> */
.L_x_149:
[----:B------:R-:W-:Y:S01]  /*12df0*/  FMUL R28, RZ, R27 ;  /* 0x0000001bff1c7220 */ /* 0x000fe20000400000 */
[----:B------:R-:W-:-:S07]  /*12e00*/  IMAD.MOV.U32 R29, RZ, RZ, RZ ;  /* 0x000000ffff1d7224 */ /* 0x000fce00078e00ff */
.L_x_148:
[----:B------:R-:W-:Y:S05]  /*12e10*/  BSYNC.RECONVERGENT B0 ;  /* 0x0000000000007941 */ /* 0x000fea0003800200 */
.L_x_147:
[----:B------:R-:W-:Y:S01]  /*12e20*/  FMUL R12, R28, R28 ;  /* 0x0000001c1c0c7220 */ /* 0x000fe20000400000 */
[----:B------:R-:W-:Y:S01]  /*12e30*/  LOP3.LUT R14, R29, 0x1, RZ, 0xc0, !PT ;  /* 0x000000011d0e7812 */ /* 0x000fe200078ec0ff */
[----:B------:R-:W-:Y:S01]  /*12e40*/  IMAD R27, R9, 0x80, R18 ;  /* 0x00000080091b7824 */ /* 0x000fe200078e0212 */
        /* <DEDUP_REMOVED lines=40> */
.L_x_156:
        /* <DEDUP_REMOVED lines=63> */
.L_x_158:
[----:B------:R-:W-:Y:S05]  /*134c0*/  BSYNC.RECONVERGENT B1 ;  /* 0x0000000000017941 */ /* 0x000fea0003800200 */
.L_x_157:
        /* <DEDUP_REMOVED lines=15> */
.L_x_155:
[----:B------:R-:W-:Y:S01]  /*135c0*/  FMUL R31, RZ, R18 ;  /* 0x00000012ff1f7220 */ /* 0x000fe20000400000 */
[----:B------:R-:W-:-:S07]  /*135d0*/  IMAD.MOV.U32 R29, RZ, RZ, RZ ;  /* 0x000000ffff1d7224 */ /* 0x000fce00078e00ff */
.L_x_154:
[----:B------:R-:W-:Y:S05]  /*135e0*/  BSYNC.RECONVERGENT B0 ;  /* 0x0000000000007941 */ /* 0x000fea0003800200 */
.L_x_153:
        /* <DEDUP_REMOVED lines=25> */
.L_x_162:
        /* <DEDUP_REMOVED lines=63> */
.L_x_164:
[----:B------:R-:W-:Y:S05]  /*13b70*/  BSYNC.RECONVERGENT B1 ;  /* 0x0000000000017941 */ /* 0x000fea0003800200 */
.L_x_163:
        /* <DEDUP_REMOVED lines=15> */
.L_x_161:
[----:B------:R-:W-:Y:S01]  /*13c70*/  FMUL R28, RZ, R18 ;  /* 0x00000012ff1c7220 */ /* 0x000fe20000400000 */
[----:B------:R-:W-:-:S07]  /*13c80*/  IMAD.MOV.U32 R27, RZ, RZ, RZ ;  /* 0x000000ffff1b7224 */ /* 0x000fce00078e00ff */
.L_x_160:
[----:B------:R-:W-:Y:S05]  /*13c90*/  BSYNC.RECONVERGENT B0 ;  /* 0x0000000000007941 */ /* 0x000fea0003800200 */
.L_x_159:
        /* <DEDUP_REMOVED lines=241> */
.L_x_116:
        /* <DEDUP_REMOVED lines=9> */
.L_x_217:
        /* <DEDUP_REMOVED lines=84> */
[----:B------:R-:W-:Y:S02]  /*15180*/  ISETP.GT.AND P0, PT, R25, -0x1, PT ;  /* 0xffffffff1900780c */ /* 0x000fe40003f04270 */
        /* <DEDUP_REMOVED lines=222> */
[----:B------:R0:W-:Y:S06]  /*15f70*/  STS [R22+0x1cc], R15 ;  /* 0x0001cc0f16007388 */ /* 0x0001ec0000000800 */
[----:B------:R-:W1:Y:S01]  /*15f80*/  @!P0 LDS.64 R12, [R26+0x1e000] ;  /* 0x01e000001a0c8984 */ /* 0x000e620000000a00 */
[----:B------:R-:W-:Y:S02]  /*15f90*/  ISETP.GT.AND P0, PT, R25, -0x2d01, PT ;  /* 0xffffd2ff1900780c */ /* 0x000fe40003f04270 */
[----:B0-----:R-:W-:Y:S02]  /*15fa0*/  CS2R R14, SRZ ;  /* 0x00000000000e7805 */ /* 0x001fe4000001ff00 */
[----:B-1----:R-:W-:-:S02]  /*15fb0*/  F2FP.F16.F32.PACK_AB R9, R13, R12 ;  /* 0x0000000c0d09723e */ /* 0x002fc400000000ff */
[----:B------:R-:W-:-:S03]  /*15fc0*/  CS2R R12, SRZ ;  /* 0x00000000000c7805 */ /* 0x000fc6000001ff00 */
[----:B------:R0:W-:Y:S04]  /*15fd0*/  STS [R22+0x1e0], R9 ;  /* 0x0001e00916007388 */ /* 0x0001e80000000800 */
[----:B------:R-:W1:Y:S01]  /*15fe0*/  @!P0 LDS.64 R10, [R26+0x1e800] ;  /* 0x01e800001a0a8984 */ /* 0x000e620000000a00 */
[----:B------:R-:W-:Y:S01]  /*15ff0*/  ISETP.GT.AND P0, PT, R25, -0x2e01, PT ;  /* 0xffffd1ff1900780c */ /* 0x000fe20003f04270 */
[----:B0-----:R-:W-:Y:S01]  /*16000*/  IMAD.MOV.U32 R9, RZ, RZ, RZ ;  /* 0x000000ffff097224 */ /* 0x001fe200078e00ff */
[----:B-1----:R-:W-:Y:S02]  /*16010*/  F2FP.F16.F32.PACK_AB R11, R11, R10 ;  /* 0x0000000a0b0b723e */ /* 0x002fe400000000ff */
[----:B------:R-:W-:-:S03]  /*16020*/  LOP3.LUT R10, R8, 0x200, RZ, 0xfc, !PT ;  /* 0x00000200080a7812 */ /* 0x000fc600078efcff */
[----:B------:R-:W-:Y:S06]  /*16030*/  STS [R22+0x1e4], R11 ;  /* 0x0001e40b16007388 */ /* 0x000fec0000000800 */
[----:B------:R-:W0:Y:S01]  /*16040*/  @!P0 LDS.64 R12, [R26+0x1f000] ;  /* 0x01f000001a0c8984 */ /* 0x000e220000000a00 */
[----:B------:R-:W-:Y:S02]  /*16050*/  ISETP.GT.AND P0, PT, R25, -0x2f01, PT ;  /* 0xffffd0ff1900780c */ /* 0x000fe40003f04270 */
[----:B0-----:R-:W-:-:S05]  /*16060*/  F2FP.F16.F32.PACK_AB R12, R13, R12 ;  /* 0x0000000c0d0c723e */ /* 0x001fca00000000ff */
[----:B------:R-:W-:Y:S06]  /*16070*/  STS [R22+0x1e8], R12 ;  /* 0x0001e80c16007388 */ /* 0x000fec0000000800 */
[----:B------:R-:W0:Y:S01]  /*16080*/  @!P0 LDS.64 R14, [R26+0x1f800] ;  /* 0x01f800001a0e8984 */ /* 0x000e220000000a00 */
[----:B------:R-:W-:-:S04]  /*16090*/  ISETP.NE.AND P0, PT, R23, 0x40, PT ;  /* 0x000000401700780c */ /* 0x000fc80003f05270 */
[----:B------:R-:W-:Y:S02]  /*160a0*/  P2R R30, PR, RZ, 0x1 ;  /* 0x00000001ff1e7803 */ /* 0x000fe40000000000 */
[----:B0-----:R-:W-:-:S05]  /*160b0*/  F2FP.F16.F32.PACK_AB R14, R15, R14 ;  /* 0x0000000e0f0e723e */ /* 0x001fca00000000ff */
[----:B------:R0:W-:Y:S02]  /*160c0*/  STS [R22+0x1ec], R14 ;  /* 0x0001ec0e16007388 */ /* 0x0001e40000000800 */
.L_x_216:
[----:B------:R-:W-:Y:S01]  /*160d0*/  IMAD R18, R8, R9, RZ ;  /* 0x0000000908127224 */ /* 0x000fe200078e02ff */
[----:B------:R-:W-:Y:S04]  /*160e0*/  BSSY.RECONVERGENT B0, `(.L_x_168) ;  /* 0x0000067000007945 */ /* 0x000fe80003800200 */
[----:B------:R-:W-:-:S04]  /*160f0*/  LOP3.LUT R11, R18, 0x3ff, RZ, 0xc0, !PT ;  /* 0x000003ff120b7812 */ /* 0x000fc800078ec0ff */
[----:B------:R-:W-:-:S05]  /*16100*/  I2FP.F32.U32 R11, R11 ;  /* 0x0000000b000b7245 */ /* 0x000fca0000201000 */
[----:B------:R-:W-:-:S04]  /*16110*/  FMUL R11, R11, -6.2831854820251464844 ;  /* 0xc0c90fdb0b0b7820 */ /* 0x000fc80000400000 */
[----:B------:R-:W-:-:S04]  /*16120*/  FMUL R27, R11, 0.0009765625 ;  /* 0x3a8000000b1b7820 */ /* 0x000fc80000400000 */
        /* <DEDUP_REMOVED lines=17> */
.L_x_171:
        /* <DEDUP_REMOVED lines=63> */
.L_x_173:
[----:B------:R-:W-:Y:S05]  /*16630*/  BSYNC.RECONVERGENT B1 ;  /* 0x0000000000017941 */ /* 0x000fea0003800200 */
.L_x_172:
        /* <DEDUP_REMOVED lines=15> */
.L_x_170:
[----:B------:R-:W-:Y:S01]  /*16730*/  FMUL R19, RZ, R27 ;  /* 0x0000001bff137220 */ /* 0x000fe20000400000 */
[----:B------:R-:W-:-:S07]  /*16740*/  IMAD.MOV.U32 R17, RZ, RZ, RZ ;  /* 0x000000ffff117224 */ /* 0x000fce00078e00ff */
.L_x_169:
[----:B------:R-:W-:Y:S05]  /*16750*/  BSYNC.RECONVERGENT B0 ;  /* 0x0000000000007941 */ /* 0x000fea0003800200 */
.L_x_168:
        /* <DEDUP_REMOVED lines=28> */
.L_x_177:
        /* <DEDUP_REMOVED lines=63> */
.L_x_179:
[----:B------:R-:W-:Y:S05]  /*16d10*/  BSYNC.RECONVERGENT B1 ;  /* 0x0000000000017941 */ /* 0x000fea0003800200 */
.L_x_178:
        /* <DEDUP_REMOVED lines=15> */
.L_x_176:
[----:B------:R-:W-:Y:S01]  /*16e10*/  FMUL R28, RZ, R27 ;  /* 0x0000001bff1c7220 */ /* 0x000fe20000400000 */
[----:B------:R-:W-:-:S07]  /*16e20*/  IMAD.MOV.U32 R29, RZ, RZ, RZ ;  /* 0x000000ffff1d7224 */ /* 0x000fce00078e00ff */
.L_x_175:
[----:B------:R-:W-:Y:S05]  /*16e30*/  BSYNC.RECONVERGENT B0 ;  /* 0x0000000000007941 */ /* 0x000fea0003800200 */
.L_x_174:
        /* <DEDUP_REMOVED lines=17> */
[----:B------:R-:W-:Y:S01]  /*16f50*/  FMUL R27, R14, 0.0009765625 ;  /* 0x3a8000000e1b7820 */ /* 0x000fe20000400000 */
        /* <DEDUP_REMOVED lines=27> */
.L_x_183:
        /* <DEDUP_REMOVED lines=63> */
.L_x_185:
[----:B------:R-:W-:Y:S05]  /*17500*/  BSYNC.RECONVERGENT B1 ;  /* 0x0000000000017941 */ /* 0x000fea0003800200 */
.L_x_184:
        /* <DEDUP_REMOVED lines=15> */
.L_x_182:
[----:B------:R-:W-:Y:S01]  /*17600*/  FMUL R32, RZ, R27 ;  /* 0x0000001bff207220 */ /* 0x000fe20000400000 */
[----:B------:R-:W-:-:S07]  /*17610*/  IMAD.MOV.U32 R31, RZ, RZ, RZ ;  /* 0x000000ffff1f7224 */ /* 0x000fce00078e00ff */
.L_x_181:
[----:B------:R-:W-:Y:S05]  /*17620*/  BSYNC.RECONVERGENT B0 ;  /* 0x0000000000007941 */ /* 0x000fea0003800200 */
.L_x_180:
        /* <DEDUP_REMOVED lines=25> */
.L_x_189:
        /* <DEDUP_REMOVED lines=63> */
.L_x_191:
[----:B------:R-:W-:Y:S05]  /*17bb0*/  BSYNC.RECONVERGENT B1 ;  /* 0x0000000000017941 */ /* 0x000fea0003800200 */
.L_x_190:
        /* <DEDUP_REMOVED lines=15> */
.L_x_188:
[----:B------:R-:W-:Y:S01]  /*17cb0*/  FMUL R28, RZ, R27 ;  /* 0x0000001bff1c7220 */ /* 0x000fe20000400000 */
[----:B------:R-:W-:-:S07]  /*17cc0*/  IMAD.MOV.U32 R29, RZ, RZ, RZ ;  /* 0x000000ffff1d7224 */ /* 0x000fce00078e00ff */
.L_x_187:
[----:B------:R-:W-:Y:S05]  /*17cd0*/  BSYNC.RECONVERGENT B0 ;  /* 0x0000000000007941 */ /* 0x000fea0003800200 */
.L_x_186:
        /* <DEDUP_REMOVED lines=19> */
[----:B------:R-:W-:-:S03]  /*17e10*/  FMUL R27, R14, 0.0009765625 ;  /* 0x3a8000000e1b7820 */ /* 0x000fc60000400000 */
        /* <DEDUP_REMOVED lines=24> */
.L_x_195:
        /* <DEDUP_REMOVED lines=63> */
.L_x_197:
[----:B------:R-:W-:Y:S05]  /*18390*/  BSYNC.RECONVERGENT B1 ;  /* 0x0000000000017941 */ /* 0x000fea0003800200 */
.L_x_196:
        /* <DEDUP_REMOVED lines=15> */
.L_x_194:
[----:B------:R-:W-:Y:S01]  /*18490*/  FMUL R31, RZ, R27 ;  /* 0x0000001bff1f7220 */ /* 0x000fe20000400000 */
[----:B------:R-:W-:-:S07]  /*184a0*/  IMAD.MOV.U32 R32, RZ, RZ, RZ ;  /* 0x000000ffff207224 */ /* 0x000fce00078e00ff */
.L_x_193:
[----:B------:R-:W-:Y:S05]  /*184b0*/  BSYNC.RECONVERGENT B0 ;  /* 0x0000000000007941 */ /* 0x000fea0003800200 */
.L_x_192:
        /* <DEDUP_REMOVED lines=25> */
.L_x_201:
        /* <DEDUP_REMOVED lines=63> */
.L_x_203:
[----:B------:R-:W-:Y:S05]  /*18a40*/  BSYNC.RECONVERGENT B1 ;  /* 0x0000000000017941 */ /* 0x000fea0003800200 */
.L_x_202:
        /* <DEDUP_REMOVED lines=15> */
.L_x_200:
[----:B------:R-:W-:Y:S01]  /*18b40*/  FMUL R28, RZ, R27 ;  /* 0x0000001bff1c7220 */ /* 0x000fe20000400000 */
[----:B------:R-:W-:-:S07]  /*18b50*/  IMAD.MOV.U32 R29, RZ, RZ, RZ ;  /* 0x000000ffff1d7224 */ /* 0x000fce00078e00ff */
.L_x_199:
[----:B------:R-:W-:Y:S05]  /*18b60*/  BSYNC.RECONVERGENT B0 ;  /* 0x0000000000007941 */ /* 0x000fea0003800200 */
.L_x_198:
        /* <DEDUP_REMOVED lines=18> */
[----:B------:R-:W-:-:S03]  /*18c90*/  FMUL R18, R18, 0.0009765625 ;  /* 0x3a80000012127820 */ /* 0x000fc60000400000 */
        /* <DEDUP_REMOVED lines=25> */
.L_x_207:
        /* <DEDUP_REMOVED lines=63> */
.L_x_209:
[----:B------:R-:W-:Y:S05]  /*19220*/  BSYNC.RECONVERGENT B1 ;  /* 0x0000000000017941 */ /* 0x000fea0003800200 */
.L_x_208:
        /* <DEDUP_REMOVED lines=15> */
.L_x_206:
[----:B------:R-:W-:Y:S01]  /*19320*/  FMUL R31, RZ, R18 ;  /* 0x00000012ff1f7220 */ /* 0x000fe20000400000 */
[----:B------:R-:W-:-:S07]  /*19330*/  IMAD.MOV.U32 R29, RZ, RZ, RZ ;  /* 0x000000ffff1d7224 */ /* 0x000fce00078e00ff */
.L_x_205:
[----:B------:R-:W-:Y:S05]  /*19340*/  BSYNC.RECONVERGENT B0 ;  /* 0x0000000000007941 */ /* 0x000fea0003800200 */
.L_x_204:
        /* <DEDUP_REMOVED lines=25> */
.L_x_213:
        /* <DEDUP_REMOVED lines=63> */
.L_x_215:
[----:B------:R-:W-:Y:S05]  /*198d0*/  BSYNC.RECONVERGENT B1 ;  /* 0x0000000000017941 */ /* 0x000fea0003800200 */
.L_x_214:
        /* <DEDUP_REMOVED lines=15> */
.L_x_212:
[----:B------:R-:W-:Y:S01]  /*199d0*/  FMUL R28, RZ, R18 ;  /* 0x00000012ff1c7220 */ /* 0x000fe20000400000 */
[----:B------:R-:W-:-:S07]  /*199e0*/  IMAD.MOV.U32 R27, RZ, RZ, RZ ;  /* 0x000000ffff1b7224 */ /* 0x000fce00078e00ff */
.L_x_211:
[----:B------:R-:W-:Y:S05]  /*199f0*/  BSYNC.RECONVERGENT B0 ;  /* 0x0000000000007941 */ /* 0x000fea0003800200 */
.L_x_210:
        /* <DEDUP_REMOVED lines=94> */
[----:B------:R-:W-:-:S03]  /*19fe0*/  ISETP.GT.AND P0, PT, R25, -0x1, PT ;  /* 0xffffffff1900780c */ /* 0x000fc60003f04270 */
[----:B------:R-:W0:Y:S04]  /*19ff0*/  @!P1 LDS.64 R12, [R21+0xd8] ;  /* 0x0000d800150c9984 */ /* 0x000e280000000a00 */
[----:B0-----:R-:W-:Y:S01]  /*1a000*/  @!P1 STS.64 [R26+0x7800], R12 ;  /* 0x0078000c1a009388 */ /* 0x001fe20000000a00 */
[----:B------:R-:W-:-:S05]  /*1a010*/  ISETP.GT.AND P1, PT, R25, -0x101, PT ;  /* 0xfffffeff1900780c */ /* 0x000fca0003f24270 */
        /* <DEDUP_REMOVED lines=139> */
[----:B0-----:R-:W-:Y:S04]  /*1a8d0*/  @!P0 STS.64 [R26+0x1f000], R16 ;  /* 0x01f000101a008388 */ /* 0x001fe80000000a00 */
[----:B------:R-:W0:Y:S04]  /*1a8e0*/  @!P1 LDS.64 R8, [R21+0x3d8] ;  /* 0x0003d80015089984 */ /* 0x000e280000000a00 */
[----:B0-----:R0:W-:Y:S01]  /*1a8f0*/  @!P1 STS.64 [R26+0x1f800], R8 ;  /* 0x01f800081a009388 */ /* 0x0011e20000000a00 */
[----:B------:R-:W-:Y:S05]  /*1a900*/  @P2 BRA `(.L_x_217) ;  /* 0xffffffa000cc2947 */ /* 0x000fea000383ffff */
.L_x_167:
        /* <DEDUP_REMOVED lines=9> */
.L_x_268:
        /* <DEDUP_REMOVED lines=317> */
[----:B-1----:R-:W-:-:S05]  /*1bd70*/  F2FP.F16.F32.PACK_AB R11, R11, R10 ;  /* 0x0000000a0b0b723e */ /* 0x002fca00000000ff */
        /* <DEDUP_REMOVED lines=10> */
.L_x_267:
[----:B------:R-:W-:Y:S01]  /*1be20*/  IMAD R18, R8, R9, RZ ;  /* 0x0000000908127224 */ /* 0x000fe200078e02ff */
[----:B------:R-:W-:Y:S04]  /*1be30*/  BSSY.RECONVERGENT B0, `(.L_x_219) ;  /* 0x000006a000007945 */ /* 0x000fe80003800200 */
[----:B------:R-:W-:-:S04]  /*1be40*/  LOP3.LUT R10, R18, 0xfff, RZ, 0xc0, !PT ;  /* 0x00000fff120a7812 */ /* 0x000fc800078ec0ff */
[----:B------:R-:W-:-:S05]  /*1be50*/  I2FP.F32.U32 R10, R10 ;  /* 0x0000000a000a7245 */ /* 0x000fca0000201000 */
[----:B------:R-:W-:-:S04]  /*1be60*/  FMUL R10, R10, -6.2831854820251464844 ;  /* 0xc0c90fdb0a0a7820 */ /* 0x000fc80000400000 */
[----:B-1----:R-:W-:-:S04]  /*1be70*/  FMUL R17, R10, 0.000244140625 ;  /* 0x398000000a117820 */ /* 0x002fc80000400000 */
[C---:B------:R-:W-:Y:S01]  /*1be80*/  FMUL R10, R17.reuse, 0.63661974668502807617 ;  /* 0x3f22f983110a7820 */ /* 0x040fe20000400000 */
[----:B------:R-:W-:-:S03]  /*1be90*/  FSETP.GE.AND P0, PT, |R17|, 105615, PT ;  /* 0x47ce47801100780b */ /* 0x000fc60003f06200 */
[----:B0-----:R-:W0:Y:S02]  /*1bea0*/  F2I.NTZ R14, R10 ;  /* 0x0000000a000e7305 */ /* 0x001e240000203100 */
[----:B0-----:R-:W-:Y:S01]  /*1beb0*/  I2FP.F32.S32 R12, R14 ;  /* 0x0000000e000c7245 */ /* 0x001fe20000201400 */
        /* <DEDUP_REMOVED lines=9> */
[----:B------:R-:W-:Y:S01]  /*1bf50*/  CS2R R14, SRZ ;  /* 0x00000000000e7805 */ /* 0x000fe2000001ff00 */
[----:B------:R-:W0:Y:S03]  /*1bf60*/  LDCU.64 UR10, c[0x4][URZ] ;  /* 0x01000000ff0a77ac */ /* 0x000e260008000a00 */
[----:B------:R-:W-:Y:S01]  /*1bf70*/  LOP3.LUT R31, R10, 0x80000000, RZ, 0xfc, !PT ;  /* 0x800000000a1f7812 */ /* 0x000fe200078efcff */
[----:B------:R-:W-:Y:S01]  /*1bf80*/  UMOV UR5, URZ ;  /* 0x000000ff00057c82 */ /* 0x000fe20008000000 */
[----:B------:R-:W-:-:S05]  /*1bf90*/  UMOV UR4, URZ ;  /* 0x000000ff00047c82 */ /* 0x000fca0008000000 */
.L_x_222:
[----:B0-----:R-:W-:Y:S02]  /*1bfa0*/  IMAD.U32 R10, RZ, RZ, UR10 ;  /* 0x0000000aff0a7e24 */ /* 0x001fe4000f8e00ff */
[----:B------:R-:W-:-:S05]  /*1bfb0*/  IMAD.U32 R11, RZ, RZ, UR11 ;  /* 0x0000000bff0b7e24 */ /* 0x000fca000f8e00ff */
[----:B------:R-:W2:Y:S01]  /*1bfc0*/  LDG.E.CONSTANT R10, desc[UR6][R10.64] ;  /* 0x000000060a0a7981 */ /* 0x000ea2000c1e9900 */
[----:B------:R-:W-:Y:S01]  /*1bfd0*/  UIADD3 UR4, UPT, UPT, UR4, 0x1, URZ ;  /* 0x0000000104047890 */ /* 0x000fe2000fffe0ff */
[C---:B------:R-:W-:Y:S01]  /*1bfe0*/  ISETP.EQ.AND P0, PT, R14.reuse, RZ, PT ;  /* 0x000000ff0e00720c */ /* 0x040fe20003f02270 */
[----:B------:R-:W-:Y:S01]  /*1bff0*/  UIADD3 UR10, UP1, UPT, UR10, 0x4, URZ ;  /* 0x000000040a0a7890 */ /* 0x000fe2000ff3e0ff */
[C---:B------:R-:W-:Y:S01]  /*1c000*/  ISETP.EQ.AND P1, PT, R14.reuse, 0x4, PT ;  /* 0x000000040e00780c */ /* 0x040fe20003f22270 */
[----:B------:R-:W-:Y:S01]  /*1c010*/  UISETP.NE.AND UP0, UPT, UR4, 0x6, UPT ;  /* 0x000000060400788c */ /* 0x000fe2000bf05270 */
[C---:B------:R-:W-:Y:S01]  /*1c020*/  ISETP.EQ.AND P3, PT, R14.reuse, 0xc, PT ;  /* 0x0000000c0e00780c */ /* 0x040fe20003f62270 */
[----:B------:R-:W-:Y:S01]  /*1c030*/  UIADD3.X UR11, UPT, UPT, URZ, UR11, URZ, UP1, !UPT ;  /* 0x0000000bff0b7290 */ /* 0x000fe20008ffe4ff */
[C---:B------:R-:W-:Y:S02]  /*1c040*/  ISETP.EQ.AND P4, PT, R14.reuse, 0x10, PT ;  /* 0x000000100e00780c */ /* 0x040fe40003f82270 */
[----:B------:R-:W-:Y:S01]  /*1c050*/  ISETP.EQ.AND P5, PT, R14, 0x14, PT ;  /* 0x000000140e00780c */ /* 0x000fe20003fa2270 */
[----:B--2---:R-:W-:-:S03]  /*1c060*/  IMAD.WIDE.U32 R12, R10, R31, RZ ;  /* 0x0000001f0a0c7225 */ /* 0x004fc600078e00ff */
[----:B------:R-:W-:-:S04]  /*1c070*/  IADD3 R12, P2, PT, R12, R15, RZ ;  /* 0x0000000f0c0c7210 */ /* 0x000fc80007f5e0ff */
[----:B------:R-:W-:Y:S01]  /*1c080*/  IADD3.X R15, PT, PT, R13, UR5, RZ, P2, !PT ;  /* 0x000000050d0f7c10 */ /* 0x000fe200097fe4ff */
[--C-:B------:R-:W-:Y:S01]  /*1c090*/  @P0 IMAD.MOV.U32 R20, RZ, RZ, R12.reuse ;  /* 0x000000ffff140224 */ /* 0x100fe200078e000c */
[C---:B------:R-:W-:Y:S01]  /*1c0a0*/  ISETP.EQ.AND P2, PT, R14.reuse, 0x8, PT ;  /* 0x000000080e00780c */ /* 0x040fe20003f42270 */
[--C-:B------:R-:W-:Y:S02]  /*1c0b0*/  @P1 IMAD.MOV.U32 R7, RZ, RZ, R12.reuse ;  /* 0x000000ffff071224 */ /* 0x100fe400078e000c */
[--C-:B------:R-:W-:Y:S02]  /*1c0c0*/  @P3 IMAD.MOV.U32 R3, RZ, RZ, R12.reuse ;  /* 0x000000ffff033224 */ /* 0x100fe400078e000c */
[--C-:B------:R-:W-:Y:S02]  /*1c0d0*/  @P4 IMAD.MOV.U32 R4, RZ, RZ, R12.reuse ;  /* 0x000000ffff044224 */ /* 0x100fe400078e000c */
[----:B------:R-:W-:Y:S02]  /*1c0e0*/  @P5 IMAD.MOV.U32 R5, RZ, RZ, R12 ;  /* 0x000000ffff055224 */ /* 0x000fe400078e000c */
[----:B------:R-:W-:-:S04]  /*1c0f0*/  VIADD R14, R14, 0x4 ;  /* 0x000000040e0e7836 */ /* 0x000fc80000000000 */
[----:B------:R-:W-:Y:S01]  /*1c100*/  @P2 IMAD.MOV.U32 R6, RZ, RZ, R12 ;  /* 0x000000ffff062224 */ /* 0x000fe200078e000c */
[----:B------:R-:W-:Y:S06]  /*1c110*/  BRA.U UP0, `(.L_x_222) ;  /* 0xfffffffd00a07547 */ /* 0x000fec000b83ffff */
        /* <DEDUP_REMOVED lines=41> */
.L_x_224:
[----:B------:R-:W-:Y:S05]  /*1c3b0*/  BSYNC.RECONVERGENT B1 ;  /* 0x0000000000017941 */ /* 0x000fea0003800200 */
.L_x_223:
        /* <DEDUP_REMOVED lines=15> */
.L_x_221:
[----:B------:R-:W-:Y:S01]  /*1c4b0*/  FMUL R15, RZ, R17 ;  /* 0x00000011ff0f7220 */ /* 0x000fe20000400000 */
[----:B------:R-:W-:-:S07]  /*1c4c0*/  IMAD.MOV.U32 R14, RZ, RZ, RZ ;  /* 0x000000ffff0e7224 */ /* 0x000fce00078e00ff */
.L_x_220:
[----:B------:R-:W-:Y:S05]  /*1c4d0*/  BSYNC.RECONVERGENT B0 ;  /* 0x0000000000007941 */ /* 0x000fea0003800200 */
.L_x_219:
[C---:B------:R-:W-:Y:S01]  /*1c4e0*/  LOP3.LUT R11, R14.reuse, 0x1, RZ, 0xc0, !PT ;  /* 0x000000010e0b7812 */ /* 0x040fe200078ec0ff */
[----:B------:R-:W-:Y:S02]  /*1c4f0*/  IMAD.MOV.U32 R10, RZ, RZ, 0x37cbac00 ;  /* 0x37cbac00ff0a7424 */ /* 0x000fe400078e00ff */
[----:B------:R-:W-:Y:S01]  /*1c500*/  FMUL R13, R15, R15 ;  /* 0x0000000f0f0d7220 */ /* 0x000fe20000400000 */
[----:B------:R-:W-:Y:S01]  /*1c510*/  IMAD.MOV.U32 R16, RZ, RZ, 0x3e2aaaa8 ;  /* 0x3e2aaaa8ff107424 */ /* 0x000fe200078e00ff */
[----:B------:R-:W-:Y:S01]  /*1c520*/  ISETP.NE.U32.AND P0, PT, R11, 0x1, PT ;  /* 0x000000010b00780c */ /* 0x000fe20003f05070 */
[----:B------:R-:W-:Y:S02]  /*1c530*/  IMAD.MOV.U32 R11, RZ, RZ, 0x3c0885e4 ;  /* 0x3c0885e4ff0b7424 */ /* 0x000fe400078e00ff */
[----:B------:R-:W-:Y:S01]  /*1c540*/  FFMA R12, R13, R10, -0.0013887860113754868507 ;  /* 0xbab607ed0d0c7423 */ /* 0x000fe2000000000a */
[----:B------:R-:W-:Y:S01]  /*1c550*/  VIADD R30, R14, 0x1 ;  /* 0x000000010e1e7836 */ /* 0x000fe20000000000 */
[----:B------:R-:W-:Y:S01]  /*1c560*/  FSEL R31, -R16, -0.4999999701976776123, !P0 ;  /* 0xbeffffff101f7808 */ /* 0x000fe20004000100 */
[----:B------:R-:W-:Y:S01]  /*1c570*/  BSSY.RECONVERGENT B0, `(.L_x_225) ;  /* 0x0000064000007945 */ /* 0x000fe20003800200 */
[----:B------:R-:W-:-:S02]  /*1c580*/  FSEL R28, R11, 0.041666727513074874878, !P0 ;  /* 0x3d2aaabb0b1c7808 */ /* 0x000fc40004000000 */
[----:B------:R-:W-:Y:S02]  /*1c590*/  FSEL R14, R12, -0.00019574658654164522886, P0 ;  /* 0xb94d41530c0e7808 */ /* 0x000fe40000000000 */
[----:B------:R-:W-:Y:S02]  /*1c5a0*/  FSEL R12, R15, 1, !P0 ;  /* 0x3f8000000f0c7808 */ /* 0x000fe40004000000 */
[----:B------:R-:W-:Y:S01]  /*1c5b0*/  FSETP.GE.AND P0, PT, |R17|, 105615, PT ;  /* 0x47ce47801100780b */ /* 0x000fe20003f06200 */
[C---:B------:R-:W-:Y:S01]  /*1c5c0*/  FFMA R14, R13.reuse, R14, R28 ;  /* 0x0000000e0d0e7223 */ /* 0x040fe2000000001c */
        /* <DEDUP_REMOVED lines=13> */
.L_x_228:
        /* <DEDUP_REMOVED lines=63> */
.L_x_230:
[----:B------:R-:W-:Y:S05]  /*1ca90*/  BSYNC.RECONVERGENT B1 ;  /* 0x0000000000017941 */ /* 0x000fea0003800200 */
.L_x_229:
[C---:B------:R-:W-:Y:S01]  /*1caa0*/  SHF.L.W.U32.HI R19, R12.reuse, 0x2, R17 ;  /* 0x000000020c137819 */ /* 0x040fe20000010e11 */
        /* <DEDUP_REMOVED lines=14> */
.L_x_227:
[----:B------:R-:W-:Y:S01]  /*1cb90*/  FMUL R29, RZ, R17 ;  /* 0x00000011ff1d7220 */ /* 0x000fe20000400000 */
[----:B------:R-:W-:-:S07]  /*1cba0*/  IMAD.MOV.U32 R19, RZ, RZ, RZ ;  /* 0x000000ffff137224 */ /* 0x000fce00078e00ff */
.L_x_226:
[----:B------:R-:W-:Y:S05]  /*1cbb0*/  BSYNC.RECONVERGENT B0 ;  /* 0x0000000000007941 */ /* 0x000fea0003800200 */
.L_x_225:
[----:B------:R-:W-:Y:S01]  /*1cbc0*/  FMUL R13, R29, R29 ;  /* 0x0000001d1d0d7220 */ /* 0x000fe20000400000 */
[----:B------:R-:W-:Y:S01]  /*1cbd0*/  LOP3.LUT R14, R19, 0x1, RZ, 0xc0, !PT ;  /* 0x00000001130e7812 */ /* 0x000fe200078ec0ff */
[----:B------:R-:W-:Y:S01]  /*1cbe0*/  IMAD R18, R9, 0x400, R18 ;  /* 0x0000040009127824 */ /* 0x000fe200078e0212 */
[----:B------:R-:W-:Y:S01]  /*1cbf0*/  LOP3.LUT P1, RZ, R19, 0x2, RZ, 0xc0, !PT ;  /* 0x0000000213ff7812 */ /* 0x000fe2000782c0ff */
[----:B------:R-:W-:Y:S01]  /*1cc00*/  FFMA R12, R13, R10, -0.0013887860113754868507 ;  /* 0xbab607ed0d0c7423 */ /* 0x000fe2000000000a */
[----:B------:R-:W-:Y:S01]  /*1cc10*/  ISETP.NE.U32.AND P0, PT, R14, 0x1, PT ;  /* 0x000000010e00780c */ /* 0x000fe20003f05070 */
[----:B------:R-:W-:Y:S01]  /*1cc20*/  IMAD R17, R9, 0x40, R2 ;  /* 0x0000004009117824 */ /* 0x000fe200078e0202 */
[----:B------:R-:W-:Y:S01]  /*1cc30*/  LOP3.LUT R15, R18, 0xfff, RZ, 0xc0, !PT ;  /* 0x00000fff120f7812 */ /* 0x000fe200078ec0ff */
[----:B------:R-:W-:Y:S01]  /*1cc40*/  BSSY.RECONVERGENT B0, `(.L_x_231) ;  /* 0x0000076000007945 */ /* 0x000fe20003800200 */
[----:B------:R-:W-:Y:S02]  /*1cc50*/  FSEL R12, R12, -0.00019574658654164522886, !P0 ;  /* 0xb94d41530c0c7808 */ /* 0x000fe40004000000 */
[----:B------:R-:W-:-:S02]  /*1cc60*/  FSEL R14, R11, 0.041666727513074874878, P0 ;  /* 0x3d2aaabb0b0e7808 */ /* 0x000fc40000000000 */
[----:B------:R-:W-:Y:S02]  /*1cc70*/  FSEL R30, -R16, -0.4999999701976776123, P0 ;  /* 0xbeffffff101e7808 */ /* 0x000fe40000000100 */
[----:B------:R-:W-:Y:S01]  /*1cc80*/  I2FP.F32.U32 R15, R15 ;  /* 0x0000000f000f7245 */ /* 0x000fe20000201000 */
[----:B------:R-:W-:Y:S01]  /*1cc90*/  FFMA R14, R13, R12, R14 ;  /* 0x0000000c0d0e7223 */ /* 0x000fe2000000000e */
[----:B------:R-:W-:Y:S02]  /*1cca0*/  FSEL R12, R29, 1, P0 ;  /* 0x3f8000001d0c7808 */ /* 0x000fe40000000000 */
[----:B------:R-:W-:Y:S01]  /*1ccb0*/  F2FP.F16.F32.PACK_AB R28, RZ, R28 ;  /* 0x0000001cff1c723e */ /* 0x000fe200000000ff */
[----:B------:R-:W-:Y:S01]  /*1ccc0*/  FFMA R14, R13, R14, R30 ;  /* 0x0000000e0d0e7223 */ /* 0x000fe2000000001e */
[----:B------:R-:W-:Y:S01]  /*1ccd0*/  FMUL R15, R15, -6.2831854820251464844 ;  /* 0xc0c90fdb0f0f7820 */ /* 0x000fe20000400000 */
[----:B------:R-:W-:-:S03]  /*1cce0*/  FFMA R13, R13, R12, RZ ;  /* 0x0000000c0d0d7223 */ /* 0x000fc600000000ff */
[----:B------:R-:W-:Y:S01]  /*1ccf0*/  FMUL R19, R15, 0.000244140625 ;  /* 0x398000000f137820 */ /* 0x000fe20000400000 */
[----:B------:R-:W-:-:S03]  /*1cd00*/  FFMA R12, R13, R14, R12 ;  /* 0x0000000e0d0c7223 */ /* 0x000fc6000000000c */
[C---:B------:R-:W-:Y:S01]  /*1cd10*/  FMUL R30, R19.reuse, 0.63661974668502807617 ;  /* 0x3f22f983131e7820 */ /* 0x040fe20000400000 */
[----:B------:R-:W-:Y:S01]  /*1cd20*/  @P1 FADD R12, RZ, -R12 ;  /* 0x8000000cff0c1221 */ /* 0x000fe20000000000 */
[----:B------:R-:W-:-:S03]  /*1cd30*/  FSETP.GE.AND P0, PT, |R19|, 105615, PT ;  /* 0x47ce47801300780b */ /* 0x000fc60003f06200 */
        /* <DEDUP_REMOVED lines=21> */
.L_x_234:
        /* <DEDUP_REMOVED lines=63> */
.L_x_236:
[----:B------:R-:W-:Y:S05]  /*1d280*/  BSYNC.RECONVERGENT B1 ;  /* 0x0000000000017941 */ /* 0x000fea0003800200 */
.L_x_235:
        /* <DEDUP_REMOVED lines=15> */
.L_x_233:
[----:B------:R-:W-:Y:S01]  /*1d380*/  FMUL R31, RZ, R19 ;  /* 0x00000013ff1f7220 */ /* 0x000fe20000400000 */
[----:B------:R-:W-:-:S07]  /*1d390*/  IMAD.MOV.U32 R30, RZ, RZ, RZ ;  /* 0x000000ffff1e7224 */ /* 0x000fce00078e00ff */
.L_x_232:
[----:B------:R-:W-:Y:S05]  /*1d3a0*/  BSYNC.RECONVERGENT B0 ;  /* 0x0000000000007941 */ /* 0x000fea0003800200 */
.L_x_231:
[----:B------:R-:W-:Y:S01]  /*1d3b0*/  FMUL R13, R31, R31 ;  /* 0x0000001f1f0d7220 */ /* 0x000fe20000400000 */
[C---:B------:R-:W-:Y:S01]  /*1d3c0*/  LOP3.LUT R14, R30.reuse, 0x1, RZ, 0xc0, !PT ;  /* 0x000000011e0e7812 */ /* 0x040fe200078ec0ff */
[----:B------:R-:W-:Y:S01]  /*1d3d0*/  VIADD R15, R30, 0x1 ;  /* 0x000000011e0f7836 */ /* 0x000fe20000000000 */
[----:B------:R-:W-:Y:S01]  /*1d3e0*/  BSSY.RECONVERGENT B0, `(.L_x_237) ;  /* 0x0000067000007945 */ /* 0x000fe20003800200 */
[----:B------:R-:W-:Y:S01]  /*1d3f0*/  FFMA R12, R13, R10, -0.0013887860113754868507 ;  /* 0xbab607ed0d0c7423 */ /* 0x000fe2000000000a */
[----:B------:R-:W-:Y:S02]  /*1d400*/  ISETP.NE.U32.AND P0, PT, R14, 0x1, PT ;  /* 0x000000010e00780c */ /* 0x000fe40003f05070 */
[----:B------:R-:W-:Y:S02]  /*1d410*/  LOP3.LUT P1, RZ, R15, 0x2, RZ, 0xc0, !PT ;  /* 0x000000020fff7812 */ /* 0x000fe4000782c0ff */
[----:B------:R-:W-:Y:S02]  /*1d420*/  FSEL R12, R12, -0.00019574658654164522886, P0 ;  /* 0xb94d41530c0c7808 */ /* 0x000fe40000000000 */
[----:B------:R-:W-:-:S02]  /*1d430*/  FSEL R14, R11, 0.041666727513074874878, !P0 ;  /* 0x3d2aaabb0b0e7808 */ /* 0x000fc40004000000 */
[----:B------:R-:W-:Y:S02]  /*1d440*/  FSEL R30, R31, 1, !P0 ;  /* 0x3f8000001f1e7808 */ /* 0x000fe40004000000 */
[----:B------:R-:W-:Y:S01]  /*1d450*/  FSEL R31, -R16, -0.4999999701976776123, !P0 ;  /* 0xbeffffff101f7808 */ /* 0x000fe20004000100 */
[----:B------:R-:W-:Y:S01]  /*1d460*/  FFMA R12, R13, R12, R14 ;  /* 0x0000000c0d0c7223 */ /* 0x000fe2000000000e */
[----:B------:R-:W-:Y:S01]  /*1d470*/  FSETP.GE.AND P0, PT, |R19|, 105615, PT ;  /* 0x47ce47801300780b */ /* 0x000fe20003f06200 */
[C---:B------:R-:W-:Y:S02]  /*1d480*/  FFMA R15, R13.reuse, R30, RZ ;  /* 0x0000001e0d0f7223 */ /* 0x040fe400000000ff */
[----:B------:R-:W-:-:S04]  /*1d490*/  FFMA R12, R13, R12, R31 ;  /* 0x0000000c0d0c7223 */ /* 0x000fc8000000001f */
[----:B------:R-:W-:-:S04]  /*1d4a0*/  FFMA R30, R15, R12, R30 ;  /* 0x0000000c0f1e7223 */ /* 0x000fc8000000001e */
[----:B------:R-:W-:Y:S02]  /*1d4b0*/  @P1 FADD R30, RZ, -R30 ;  /* 0x8000001eff1e1221 */ /* 0x000fe40000000000 */
[----:B------:R-:W-:Y:S05]  /*1d4c0*/  @!P0 BRA `(.L_x_238) ;  /* 0x0000000400608947 */ /* 0x000fea0003800000 */
[----:B------:R-:W-:-:S13]  /*1d4d0*/  FSETP.NEU.AND P0, PT, |R19|, +INF , PT ;  /* 0x7f8000001300780b */ /* 0x000fda0003f0d200 */
[----:B------:R-:W-:Y:S05]  /*1d4e0*/  @!P0 BRA `(.L_x_239) ;  /* 0x0000000400508947 */ /* 0x000fea0003800000 */
[----:B------:R-:W-:Y:S01]  /*1d4f0*/  IMAD.SHL.U32 R12, R19, 0x100, RZ ;  /* 0x00000100130c7824 */ /* 0x000fe200078e00ff */
[----:B------:R-:W-:Y:S01]  /*1d500*/  UMOV UR4, URZ ;  /* 0x000000ff00047c82 */ /* 0x000fe20008000000 */
[----:B------:R-:W-:Y:S02]  /*1d510*/  IMAD.MOV.U32 R29, RZ, RZ, RZ ;  /* 0x000000ffff1d7224 */ /* 0x000fe400078e00ff */
[----:B------:R-:W-:Y:S01]  /*1d520*/  IMAD.MOV.U32 R31, RZ, RZ, RZ ;  /* 0x000000ffff1f7224 */ /* 0x000fe200078e00ff */
[----:B------:R-:W-:-:S07]  /*1d530*/  LOP3.LUT R33, R12, 0x80000000, RZ, 0xfc, !PT ;  /* 0x800000000c217812 */ /* 0x000fce00078efcff */
.L_x_240:
        /* <DEDUP_REMOVED lines=63> */
.L_x_242:
[----:B------:R-:W-:Y:S05]  /*1d930*/  BSYNC.RECONVERGENT B1 ;  /* 0x0000000000017941 */ /* 0x000fea0003800200 */
.L_x_241:
        /* <DEDUP_REMOVED lines=15> */
.L_x_239:
[----:B------:R-:W-:Y:S01]  /*1da30*/  FMUL R29, RZ, R19 ;  /* 0x00000013ff1d7220 */ /* 0x000fe20000400000 */
[----:B------:R-:W-:-:S07]  /*1da40*/  IMAD.MOV.U32 R28, RZ, RZ, RZ ;  /* 0x000000ffff1c7224 */ /* 0x000fce00078e00ff */
.L_x_238:
[----:B------:R-:W-:Y:S05]  /*1da50*/  BSYNC.RECONVERGENT B0 ;  /* 0x0000000000007941 */ /* 0x000fea0003800200 */
.L_x_237:
[----:B------:R-:W-:Y:S01]  /*1da60*/  FMUL R12, R29, R29 ;  /* 0x0000001d1d0c7220 */ /* 0x000fe20000400000 */
[----:B------:R-:W-:Y:S01]  /*1da70*/  LOP3.LUT R14, R28, 0x1, RZ, 0xc0, !PT ;  /* 0x000000011c0e7812 */ /* 0x000fe200078ec0ff */
[----:B------:R-:W-:Y:S01]  /*1da80*/  BSSY.RECONVERGENT B0, `(.L_x_243) ;  /* 0x000007c000007945 */ /* 0x000fe20003800200 */
[----:B------:R-:W-:Y:S01]  /*1da90*/  F2FP.F16.F32.PACK_AB R30, RZ, R30 ;  /* 0x0000001eff1e723e */ /* 0x000fe200000000ff */
[----:B------:R-:W-:Y:S01]  /*1daa0*/  FFMA R13, R12, R10, -0.0013887860113754868507 ;  /* 0xbab607ed0c0d7423 */ /* 0x000fe2000000000a */
[----:B------:R-:W-:Y:S02]  /*1dab0*/  ISETP.NE.U32.AND P0, PT, R14, 0x1, PT ;  /* 0x000000010e00780c */ /* 0x000fe40003f05070 */
[----:B------:R-:W-:Y:S02]  /*1dac0*/  LOP3.LUT R14, R8, 0x800, RZ, 0xfc, !PT ;  /* 0x00000800080e7812 */ /* 0x000fe400078efcff */
[----:B------:R-:W-:Y:S02]  /*1dad0*/  FSEL R13, R13, -0.00019574658654164522886, !P0 ;  /* 0xb94d41530d0d7808 */ /* 0x000fe40004000000 */
[----:B------:R-:W-:Y:S01]  /*1dae0*/  FSEL R15, R11, 0.041666727513074874878, P0 ;  /* 0x3d2aaabb0b0f7808 */ /* 0x000fe20000000000 */
[----:B------:R-:W-:Y:S01]  /*1daf0*/  IMAD R14, R14, R9, RZ ;  /* 0x000000090e0e7224 */ /* 0x000fe200078e02ff */
[----:B------:R-:W-:-:S02]  /*1db00*/  FSEL R19, -R16, -0.4999999701976776123, P0 ;  /* 0xbeffffff10137808 */ /* 0x000fc40000000100 */
[----:B------:R-:W-:Y:S01]  /*1db10*/  FSEL R29, R29, 1, P0 ;  /* 0x3f8000001d1d7808 */ /* 0x000fe20000000000 */
[----:B------:R-:W-:Y:S01]  /*1db20*/  FFMA R13, R12, R13, R15 ;  /* 0x0000000d0c0d7223 */ /* 0x000fe2000000000f */
[----:B------:R-:W-:Y:S02]  /*1db30*/  LOP3.LUT P0, RZ, R28, 0x2, RZ, 0xc0, !PT ;  /* 0x000000021cff7812 */ /* 0x000fe4000780c0ff */
[----:B------:R-:W-:Y:S01]  /*1db40*/  LOP3.LUT R14, R14, 0xfff, RZ, 0xc0, !PT ;  /* 0x00000fff0e0e7812 */ /* 0x000fe200078ec0ff */
[C---:B------:R-:W-:Y:S01]  /*1db50*/  FFMA R13, R12.reuse, R13, R19 ;  /* 0x0000000d0c0d7223 */ /* 0x040fe20000000013 */
[----:B------:R-:W-:Y:S02]  /*1db60*/  FFMA R12, R12, R29, RZ ;  /* 0x0000001d0c0c7223 */ /* 0x000fe400000000ff */
[----:B------:R-:W-:Y:S02]  /*1db70*/  I2FP.F32.U32 R14, R14 ;  /* 0x0000000e000e7245 */ /* 0x000fe40000201000 */
[----:B------:R-:W-:-:S03]  /*1db80*/  FFMA R12, R12, R13, R29 ;  /* 0x0000000d0c0c7223 */ /* 0x000fc6000000001d */
[----:B------:R-:W-:Y:S02]  /*1db90*/  FMUL R14, R14, -6.2831854820251464844 ;  /* 0xc0c90fdb0e0e7820 */ /* 0x000fe40000400000 */
[----:B------:R-:W-:Y:S02]  /*1dba0*/  @P0 FADD R12, RZ, -R12 ;  /* 0x8000000cff0c0221 */ /* 0x000fe40000000000 */
[----:B------:R-:W-:Y:S02]  /*1dbb0*/  FMUL R19, R14, 0.000244140625 ;  /* 0x398000000e137820 */ /* 0x000fe40000400000 */
[----:B------:R-:W0:Y:S01]  /*1dbc0*/  F2F.F16.F32 R14, -R12 ;  /* 0x8000000c000e7304 */ /* 0x000e220000200800 */
[----:B------:R-:W-:Y:S01]  /*1dbd0*/  F2FP.F16.F32.PACK_AB R13, RZ, R12 ;  /* 0x0000000cff0d723e */ /* 0x000fe200000000ff */
[C---:B------:R-:W-:Y:S01]  /*1dbe0*/  FMUL R31, R19.reuse, 0.63661974668502807617 ;  /* 0x3f22f983131f7820 */ /* 0x040fe20000400000 */
[----:B------:R-:W-:Y:S02]  /*1dbf0*/  FSETP.GE.AND P0, PT, |R19|, 105615, PT ;  /* 0x47ce47801300780b */ /* 0x000fe40003f06200 */
        /* <DEDUP_REMOVED lines=19> */
.L_x_246:
        /* <DEDUP_REMOVED lines=63> */
.L_x_248:
[----:B------:R-:W-:Y:S05]  /*1e120*/  BSYNC.RECONVERGENT B1 ;  /* 0x0000000000017941 */ /* 0x000fea0003800200 */
.L_x_247:
        /* <DEDUP_REMOVED lines=15> */
.L_x_245:
[----:B------:R-:W-:Y:S01]  /*1e220*/  FMUL R30, RZ, R19 ;  /* 0x00000013ff1e7220 */ /* 0x000fe20000400000 */
[----:B------:R-:W-:-:S07]  /*1e230*/  IMAD.MOV.U32 R31, RZ, RZ, RZ ;  /* 0x000000ffff1f7224 */ /* 0x000fce00078e00ff */
.L_x_244:
[----:B------:R-:W-:Y:S05]  /*1e240*/  BSYNC.RECONVERGENT B0 ;  /* 0x0000000000007941 */ /* 0x000fea0003800200 */
.L_x_243:
        /* <DEDUP_REMOVED lines=25> */
.L_x_252:
[----:B------:R-:W0:Y:S02]  /*1e3e0*/  LDC.64 R12, c[0x4][RZ] ;  /* 0x01000000ff0c7b82 */ /* 0x000e240000000a00 */
[----:B0-----:R-:W-:-:S06]  /*1e3f0*/  IMAD.WIDE.U32 R12, R31, 0x4, R12 ;  /* 0x000000041f0c7825 */ /* 0x001fcc00078e000c */
        /* <DEDUP_REMOVED lines=61> */
.L_x_254:
[----:B------:R-:W-:Y:S05]  /*1e7d0*/  BSYNC.RECONVERGENT B1 ;  /* 0x0000000000017941 */ /* 0x000fea0003800200 */
.L_x_253:
        /* <DEDUP_REMOVED lines=15> */
.L_x_251:
[----:B------:R-:W-:Y:S01]  /*1e8d0*/  FMUL R29, RZ, R19 ;  /* 0x00000013ff1d7220 */ /* 0x000fe20000400000 */
[----:B------:R-:W-:-:S07]  /*1e8e0*/  IMAD.MOV.U32 R28, RZ, RZ, RZ ;  /* 0x000000ffff1c7224 */ /* 0x000fce00078e00ff */
.L_x_250:
[----:B------:R-:W-:Y:S05]  /*1e8f0*/  BSYNC.RECONVERGENT B0 ;  /* 0x0000000000007941 */ /* 0x000fea0003800200 */
.L_x_249:
[----:B------:R-:W-:Y:S01]  /*1e900*/  FMUL R12, R29, R29 ;  /* 0x0000001d1d0c7220 */ /* 0x000fe20000400000 */
[C---:B------:R-:W-:Y:S01]  /*1e910*/  LOP3.LUT R14, R28.reuse, 0x1, RZ, 0xc0, !PT ;  /* 0x000000011c0e7812 */ /* 0x040fe200078ec0ff */
        /* <DEDUP_REMOVED lines=16> */
[----:B------:R-:W-:-:S03]  /*1ea20*/  FMUL R18, R18, 0.000244140625 ;  /* 0x3980000012127820 */ /* 0x000fc60000400000 */
[----:B------:R-:W-:Y:S01]  /*1ea30*/  FFMA R12, R12, R13, R29 ;  /* 0x0000000d0c0c7223 */ /* 0x000fe2000000001d */
[C---:B------:R-:W-:Y:S01]  /*1ea40*/  FMUL R29, R18.reuse, 0.63661974668502807617 ;  /* 0x3f22f983121d7820 */ /* 0x040fe20000400000 */
[----:B------:R-:W-:Y:S02]  /*1ea50*/  FSETP.GE.AND P0, PT, |R18|, 105615, PT ;  /* 0x47ce47801200780b */ /* 0x000fe40003f06200 */
[----:B------:R-:W-:-:S03]  /*1ea60*/  @P1 FADD R12, RZ, -R12 ;  /* 0x8000000cff0c1221 */ /* 0x000fc60000000000 */
[----:B------:R-:W0:Y:S02]  /*1ea70*/  F2I.NTZ R29, R29 ;  /* 0x0000001d001d7305 */ /* 0x000e240000203100 */
[----:B------:R-:W-:-:S04]  /*1ea80*/  F2FP.F16.F32.PACK_AB R13, RZ, R12 ;  /* 0x0000000cff0d723e */ /* 0x000fc800000000ff */
[----:B------:R-:W-:Y:S02]  /*1ea90*/  PRMT R15, R30, 0x5410, R13 ;  /* 0x000054101e0f7816 */ /* 0x000fe4000000000d */
[----:B------:R1:W2:Y:S03]  /*1eaa0*/  F2F.F16.F32 R14, -R12 ;  /* 0x8000000c000e7304 */ /* 0x0002a60000200800 */
[----:B------:R3:W-:Y:S01]  /*1eab0*/  STS [R17+0x8], R15 ;  /* 0x0000080f11007388 */ /* 0x0007e20000000800 */
        /* <DEDUP_REMOVED lines=16> */
.L_x_258:
[----:B------:R-:W3:Y:S02]  /*1ebc0*/  LDC.64 R12, c[0x4][RZ] ;  /* 0x01000000ff0c7b82 */ /* 0x000ee40000000a00 */
[----:B---3--:R-:W-:-:S05]  /*1ebd0*/  IMAD.WIDE.U32 R14, R31, 0x4, R12 ;  /* 0x000000041f0e7825 */ /* 0x008fca00078e000c */
        /* <DEDUP_REMOVED lines=61> */
.L_x_260:
[----:B------:R-:W-:Y:S05]  /*1efb0*/  BSYNC.RECONVERGENT B1 ;  /* 0x0000000000017941 */ /* 0x000fea0003800200 */
.L_x_259:
        /* <DEDUP_REMOVED lines=15> */
.L_x_257:
[----:B------:R-:W-:Y:S01]  /*1f0b0*/  FMUL R30, RZ, R18 ;  /* 0x00000012ff1e7220 */ /* 0x000fe20000400000 */
[----:B------:R-:W-:-:S07]  /*1f0c0*/  IMAD.MOV.U32 R29, RZ, RZ, RZ ;  /* 0x000000ffff1d7224 */ /* 0x000fce00078e00ff */
.L_x_256:
[----:B------:R-:W-:Y:S05]  /*1f0d0*/  BSYNC.RECONVERGENT B0 ;  /* 0x0000000000007941 */ /* 0x000fea0003800200 */
.L_x_255:
[----:B------:R-:W-:Y:S01]  /*1f0e0*/  FMUL R13, R30, R30 ;  /* 0x0000001e1e0d7220 */ /* 0x000fe20000400000 */
[C---:B---3--:R-:W-:Y:S01]  /*1f0f0*/  LOP3.LUT R14, R29.reuse, 0x1, RZ, 0xc0, !PT ;  /* 0x000000011d0e7812 */ /* 0x048fe200078ec0ff */
        /* <DEDUP_REMOVED lines=9> */
[C---:B------:R-:W-:Y:S01]  /*1f190*/  FFMA R14, R13.reuse, R14, R32 ;  /* 0x0000000e0d0e7223 */ /* 0x040fe20000000020 */
        /* <DEDUP_REMOVED lines=13> */
.L_x_264:
        /* <DEDUP_REMOVED lines=63> */
.L_x_266:
[----:B------:R-:W-:Y:S05]  /*1f660*/  BSYNC.RECONVERGENT B1 ;  /* 0x0000000000017941 */ /* 0x000fea0003800200 */
.L_x_265:
        /* <DEDUP_REMOVED lines=15> */
.L_x_263:
[----:B------:R-:W-:Y:S01]  /*1f760*/  FMUL R28, RZ, R18 ;  /* 0x00000012ff1c7220 */ /* 0x000fe20000400000 */
[----:B------:R-:W-:-:S07]  /*1f770*/  IMAD.MOV.U32 R19, RZ, RZ, RZ ;  /* 0x000000ffff137224 */ /* 0x000fce00078e00ff */
.L_x_262:
[----:B------:R-:W-:Y:S05]  /*1f780*/  BSYNC.RECONVERGENT B0 ;  /* 0x0000000000007941 */ /* 0x000fea0003800200 */
.L_x_261:
        /* <DEDUP_REMOVED lines=11> */
[----:B------:R-:W-:Y:S01]  /*1f840*/  FFMA R10, R13, R10, R12 ;  /* 0x0000000a0d0a7223 */ /* 0x000fe2000000000c */
        /* <DEDUP_REMOVED lines=12> */
[----:B------:R-:W-:Y:S01]  /*1f910*/  ISETP.NE.AND P2, PT, R27, RZ, PT ;  /* 0x000000ff1b00720c */ /* 0x000fe20003f45270 */
[----:B------:R-:W-:Y:S05]  /*1f920*/  WARPSYNC.ALL ;  /* 0x0000000000007948 */ /* 0x000fea0003800000 */
[----:B------:R-:W0:Y:S01]  /*1f930*/  S2R R27, SR_LANEID ;  /* 0x00000000001b7919 */ /* 0x000e220000000000 */
[C---:B------:R-:W-:Y:S02]  /*1f940*/  ISETP.GT.AND P0, PT, R25.reuse, 0xfff, PT ;  /* 0x00000fff1900780c */ /* 0x040fe40003f04270 */
[----:B------:R-:W-:Y:S02]  /*1f950*/  ISETP.GT.AND P1, PT, R25, 0xbff, PT ;  /* 0x00000bff1900780c */ /* 0x000fe40003f24270 */
[----:B0-----:R-:W-:-:S02]  /*1f960*/  SHF.R.U32.HI R8, RZ, 0x3, R27 ;  /* 0x00000003ff087819 */ /* 0x001fc4000001161b */
[----:B------:R-:W-:Y:S02]  /*1f970*/  LOP3.LUT R9, R27, 0x7, RZ, 0xc0, !PT ;  /* 0x000000071b097812 */ /* 0x000fe400078ec0ff */
[----:B------:R-:W-:Y:S01]  /*1f980*/  SHF.R.U32.HI R10, RZ, 0x4, R27 ;  /* 0x00000004ff0a7819 */ /* 0x000fe2000001161b */
[----:B------:R-:W-:-:S04]  /*1f990*/  IMAD.SHL.U32 R8, R8, 0x8, RZ ;  /* 0x0000000808087824 */ /* 0x000fc800078e00ff */
[----:B------:R-:W-:Y:S01]  /*1f9a0*/  IMAD.SHL.U32 R10, R10, 0x8, RZ ;  /* 0x000000080a0a7824 */ /* 0x000fe200078e00ff */
[----:B------:R-:W-:-:S05]  /*1f9b0*/  LOP3.LUT R9, R8, 0x8, R9, 0xe2, !PT ;  /* 0x0000000808097812 */ /* 0x000fca00078ee209 */
[----:B------:R-:W-:-:S04]  /*1f9c0*/  IMAD R9, R9, 0x10, R10 ;  /* 0x0000001009097824 */ /* 0x000fc800078e020a */
[C---:B-1----:R-:W-:Y:S02]  /*1f9d0*/  IMAD.U32 R12, R9.reuse, 0x2, R2 ;  /* 0x00000002090c7824 */ /* 0x042fe400078e0002 */
[----:B------:R-:W-:-:S04]  /*1f9e0*/  IMAD.U32 R28, R9, 0x2, R22 ;  /* 0x00000002091c7824 */ /* 0x000fc800078e0016 */
[----:B------:R-:W-:Y:S04]  /*1f9f0*/  LDSM.16.MT88.4 R12, [R12] ;  /* 0x000000000c0c783b */ /* 0x000fe80000004200 */
        /* <DEDUP_REMOVED lines=202> */
.L_x_218:
[----:B------:R-:W5:Y:S01]  /*206a0*/  LDC R3, c[0x0][0x364] ;  /* 0x0000d900ff037b82 */ /* 0x000f620000000800 */
[----:B------:R-:W0:Y:S01]  /*206b0*/  S2R R5, SR_TID.X ;  /* 0x0000000000057919 */ /* 0x000e220000002100 */
[----:B------:R-:W-:Y:S06]  /*206c0*/  WARPSYNC.ALL ;  /* 0x0000000000007948 */ /* 0x000fec0003800000 */
[----:B------:R-:W-:Y:S08]  /*206d0*/  BAR.SYNC.DEFER_BLOCKING 0x0 ;  /* 0x0000000000007b1d */ /* 0x000ff00000010000 */
[----:B------:R-:W5:Y:S01]  /*206e0*/  LDC R2, c[0x0][0x360] ;  /* 0x0000d800ff027b82 */ /* 0x000f620000000800 */
[----:B------:R-:W-:Y:S01]  /*206f0*/  UMOV UR4, URZ ;  /* 0x000000ff00047c82 */ /* 0x000fe20008000000 */
[----:B-----5:R-:W-:-:S05]  /*20700*/  IMAD R4, R3, R2, RZ ;  /* 0x0000000203047224 */ /* 0x020fca00078e02ff */
[----:B------:R-:W-:-:S13]  /*20710*/  ISETP.GT.U32.AND P0, PT, R4, 0x555, PT ;  /* 0x000005550400780c */ /* 0x000fda0003f04070 */
[----:B0-----:R-:W-:Y:S05]  /*20720*/  @P0 BRA `(.L_x_269) ;  /* 0x0000000c00d80947 */ /* 0x001fea0003800000 */
[----:B------:R-:W0:Y:S01]  /*20730*/  S2UR UR10, SR_CgaCtaId ;  /* 0x00000000000a79c3 */ /* 0x000e220000008800 */
[----:B------:R-:W-:Y:S01]  /*20740*/  ULOP3.LUT UR4, UR8, 0x1ffc, URZ, 0xc0, !UPT ;  /* 0x00001ffc08047892 */ /* 0x000fe2000f8ec0ff */
[C---:B---3--:R-:W-:Y:S01]  /*20750*/  IMAD.IADD R7, R0.reuse, 0x1, R3 ;  /* 0x0000000100077824 */ /* 0x048fe200078e0203 */
[----:B------:R-:W-:Y:S01]  /*20760*/  UMOV UR5, 0x400 ;  /* 0x0000040000057882 */ /* 0x000fe20000000000 */
[C-C-:B-12-4-:R-:W-:Y:S01]  /*20770*/  IMAD R9, R3.reuse, 0x2, R0.reuse ;  /* 0x0000000203097824 */ /* 0x156fe200078e0200 */
[----:B------:R-:W-:Y:S01]  /*20780*/  UIADD3 UR9, UPT, UPT, UR5, 0x800, URZ ;  /* 0x0000080005097890 */ /* 0x000fe2000fffe0ff */
[----:B------:R-:W-:Y:S01]  /*20790*/  IMAD R11, R3, 0x3, R0 ;  /* 0x00000003030b7824 */ /* 0x000fe200078e0200 */
[----:B------:R-:W-:Y:S01]  /*207a0*/  UIADD3 UR5, UPT, UPT, -UR4, URZ, URZ ;  /* 0x000000ff04057290 */ /* 0x000fe2000fffe1ff */
[-C--:B------:R-:W-:Y:S02]  /*207b0*/  IMAD R8, R7, R2.reuse, RZ ;  /* 0x0000000207087224 */ /* 0x080fe400078e02ff */
[-C--:B------:R-:W-:Y:S01]  /*207c0*/  IMAD R6, R0, R2.reuse, RZ ;  /* 0x0000000200067224 */ /* 0x080fe200078e02ff */
[----:B------:R-:W-:Y:S01]  /*207d0*/  UISETP.GE.AND UP0, UPT, UR5, URZ, UPT ;  /* 0x000000ff0500728c */ /* 0x000fe2000bf06270 */
[----:B------:R-:W-:-:S02]  /*207e0*/  IMAD R10, R9, R2, RZ ;  /* 0x00000002090a7224 */ /* 0x000fc400078e02ff */
[----:B------:R-:W-:Y:S02]  /*207f0*/  IMAD R12, R11, R2, RZ ;  /* 0x000000020b0c7224 */ /* 0x000fe400078e02ff */
[--C-:B------:R-:W-:Y:S02]  /*20800*/  IMAD.IADD R13, R6, 0x1, R5.reuse ;  /* 0x00000001060d7824 */ /* 0x100fe400078e0205 */
[--C-:B------:R-:W-:Y:S02]  /*20810*/  IMAD.IADD R11, R8, 0x1, R5.reuse ;  /* 0x00000001080b7824 */ /* 0x100fe400078e0205 */
[----:B------:R-:W-:Y:S02]  /*20820*/  IMAD.SHL.U32 R31, R5, 0x8, RZ ;  /* 0x00000008051f7824 */ /* 0x000fe400078e00ff */
[--C-:B------:R-:W-:Y:S01]  /*20830*/  IMAD.IADD R33, R10, 0x1, R5.reuse ;  /* 0x000000010a217824 */ /* 0x100fe200078e0205 */
[----:B0-----:R-:W-:Y:S01]  /*20840*/  ULEA UR9, UR10, UR9, 0x18 ;  /* 0x000000090a097291 */ /* 0x001fe2000f8ec0ff */
[----:B------:R-:W-:-:S05]  /*20850*/  IMAD.IADD R27, R12, 0x1, R5 ;  /* 0x000000010c1b7824 */ /* 0x000fca00078e0205 */
[----:B------:R-:W-:Y:S02]  /*20860*/  LEA R7, R8, UR9, 0x3 ;  /* 0x0000000908077c11 */ /* 0x000fe4000f8e18ff */
[----:B------:R-:W-:Y:S02]  /*20870*/  LEA R8, R10, UR9, 0x3 ;  /* 0x000000090a087c11 */ /* 0x000fe4000f8e18ff */
[----:B------:R-:W-:Y:S02]  /*20880*/  LEA R9, R12, UR9, 0x3 ;  /* 0x000000090c097c11 */ /* 0x000fe4000f8e18ff */
[----:B------:R-:W-:Y:S01]  /*20890*/  LEA R6, R6, UR9, 0x3 ;  /* 0x0000000906067c11 */ /* 0x000fe2000f8e18ff */
[----:B------:R-:W-:Y:S06]  /*208a0*/  BRA.U UP0, `(.L_x_270) ;  /* 0x0000000900f87547 */ /* 0x000fec000b800000 */
[----:B------:R-:W-:Y:S02]  /*208b0*/  UIADD3 UR9, UPT, UPT, -UR5, URZ, URZ ;  /* 0x000000ff05097290 */ /* 0x000fe4000fffe1ff */
[----:B------:R-:W-:Y:S02]  /*208c0*/  UPLOP3.LUT UP0, UPT, UPT, UPT, UPT, 0x80, 0x8 ;  /* 0x000000000008789c */ /* 0x000fe40003f0f070 */
[----:B------:R-:W-:-:S09]  /*208d0*/  UISETP.GT.AND UP1, UPT, UR9, 0xc, UPT ;  /* 0x0000000c0900788c */ /* 0x000fd2000bf24270 */
[----:B------:R-:W-:Y:S05]  /*208e0*/  BRA.U !UP1, `(.L_x_271) ;  /* 0x0000000509e07547 */ /* 0x000fea000b800000 */
[----:B------:R-:W-:-:S11]  /*208f0*/  UPLOP3.LUT UP0, UPT, UPT, UPT, UPT, 0x40, 0x4 ;  /* 0x000000000004789c */ /* 0x000fd60003f0e870 */
.L_x_272:
[----:B------:R-:W-:Y:S01]  /*20900*/  ISETP.GT.U32.AND P1, PT, R13, 0xfff, PT ;  /* 0x00000fff0d00780c */ /* 0x000fe20003f24070 */
[C---:B------:R-:W-:Y:S01]  /*20910*/  IMAD R19, R4.reuse, 0x4, R13 ;  /* 0x0000000404137824 */ /* 0x040fe200078e020d */
[----:B------:R-:W-:Y:S01]  /*20920*/  ISETP.GT.U32.AND P3, PT, R11, 0xfff, PT ;  /* 0x00000fff0b00780c */ /* 0x000fe20003f64070 */
[C---:B------:R-:W-:Y:S01]  /*20930*/  IMAD R18, R4.reuse, 0x20, R31 ;  /* 0x0000002004127824 */ /* 0x040fe200078e021f */
[----:B------:R-:W-:Y:S01]  /*20940*/  ISETP.GT.U32.AND P5, PT, R33, 0xfff, PT ;  /* 0x00000fff2100780c */ /* 0x000fe20003fa4070 */
[C---:B------:R-:W-:Y:S01]  /*20950*/  IMAD R28, R4.reuse, 0x4, R11 ;  /* 0x00000004041c7824 */ /* 0x040fe200078e020b */
[----:B------:R-:W-:Y:S01]  /*20960*/  ISETP.GT.U32.AND P6, PT, R27, 0xfff, PT ;  /* 0x00000fff1b00780c */ /* 0x000fe20003fc4070 */
[C---:B------:R-:W-:Y:S01]  /*20970*/  IMAD R10, R4.reuse, 0x4, R33 ;  /* 0x00000004040a7824 */ /* 0x040fe200078e0221 */
[----:B------:R-:W-:Y:S01]  /*20980*/  ISETP.GT.U32.AND P0, PT, R19, 0xfff, PT ;  /* 0x00000fff1300780c */ /* 0x000fe20003f04070 */
[----:B------:R-:W-:Y:S01]  /*20990*/  IMAD R29, R4, 0x4, R19 ;  /* 0x00000004041d7824 */ /* 0x000fe200078e0213 */
[----:B------:R-:W-:-:S02]  /*209a0*/  UIADD3 UR5, UPT, UPT, UR5, 0x10, URZ ;  /* 0x0000001005057890 */ /* 0x000fc4000fffe0ff */
[----:B------:R-:W-:Y:S01]  /*209b0*/  ISETP.GT.U32.AND P2, PT, R10, 0xfff, PT ;  /* 0x00000fff0a00780c */ /* 0x000fe20003f44070 */
[--C-:B------:R-:W-:Y:S01]  /*209c0*/  @!P1 IMAD.IADD R24, R6, 0x1, R31.reuse ;  /* 0x0000000106189824 */ /* 0x100fe200078e021f */
[----:B------:R-:W0:Y:S01]  /*209d0*/  @!P1 LDC.64 R34, c[0x0][0x380] ;  /* 0x0000e000ff229b82 */ /* 0x000e220000000a00 */
[--C-:B------:R-:W-:Y:S01]  /*209e0*/  @!P3 IMAD.IADD R22, R7, 0x1, R31.reuse ;  /* 0x000000010716b824 */ /* 0x100fe200078e021f */
[----:B------:R-:W-:Y:S01]  /*209f0*/  ISETP.GT.U32.AND P4, PT, R29, 0xfff, PT ;  /* 0x00000fff1d00780c */ /* 0x000fe20003f84070 */
[--C-:B------:R-:W-:Y:S01]  /*20a00*/  @!P5 IMAD.IADD R16, R8, 0x1, R31.reuse ;  /* 0x000000010810d824 */ /* 0x100fe200078e021f */
[----:B------:R-:W-:Y:S01]  /*20a10*/  UISETP.GE.AND UP1, UPT, UR5, -0xc, UPT ;  /* 0xfffffff40500788c */ /* 0x000fe2000bf26270 */
[----:B------:R-:W1:Y:S01]  /*20a20*/  @!P1 LDS.64 R24, [R24] ;  /* 0x0000000018189984 */ /* 0x000e620000000a00 */
[----:B------:R-:W-:Y:S02]  /*20a30*/  @!P6 IMAD.IADD R36, R9, 0x1, R31 ;  /* 0x000000010924e824 */ /* 0x000fe400078e021f */
[----:B------:R-:W2:Y:S01]  /*20a40*/  @!P3 LDC.64 R14, c[0x0][0x380] ;  /* 0x0000e000ff0ebb82 */ /* 0x000ea20000000a00 */
[----:B------:R-:W3:Y:S01]  /*20a50*/  @!P3 LDS.64 R22, [R22] ;  /* 0x000000001616b984 */ /* 0x000ee20000000a00 */
[----:B------:R-:W-:-:S03]  /*20a60*/  @!P0 IMAD.IADD R30, R6, 0x1, R18 ;  /* 0x00000001061e8824 */ /* 0x000fc600078e0212 */
[----:B------:R-:W4:Y:S03]  /*20a70*/  @!P5 LDS.64 R16, [R16] ;  /* 0x000000001010d984 */ /* 0x000f260000000a00 */
[----:B------:R-:W5:Y:S01]  /*20a80*/  @!P5 LDC.64 R20, c[0x0][0x380] ;  /* 0x0000e000ff14db82 */ /* 0x000f620000000a00 */
[----:B------:R-:W4:Y:S04]  /*20a90*/  @!P6 LDS.64 R36, [R36] ;  /* 0x000000002424e984 */ /* 0x000f280000000a00 */
[----:B------:R-:W4:Y:S01]  /*20aa0*/  @!P0 LDS.64 R30, [R30] ;  /* 0x000000001e1e8984 */ /* 0x000f220000000a00 */
[----:B0-----:R-:W-:Y:S02]  /*20ab0*/  @!P1 IMAD.WIDE.U32 R34, R13, 0x8, R34 ;  /* 0x000000080d229825 */ /* 0x001fe400078e0022 */
[----:B------:R-:W0:Y:S02]  /*20ac0*/  @!P6 LDC.64 R12, c[0x0][0x380] ;  /* 0x0000e000ff0ceb82 */ /* 0x000e240000000a00 */
[----:B--2---:R-:W-:-:S04]  /*20ad0*/  @!P3 IMAD.WIDE.U32 R14, R11, 0x8, R14 ;  /* 0x000000080b0eb825 */ /* 0x004fc800078e000e */
[----:B------:R-:W-:Y:S02]  /*20ae0*/  IMAD R11, R4, 0x4, R27 ;  /* 0x00000004040b7824 */ /* 0x000fe400078e021b */
[----:B-----5:R-:W-:Y:S01]  /*20af0*/  @!P5 IMAD.WIDE.U32 R32, R33, 0x8, R20 ;  /* 0x000000082120d825 */ /* 0x020fe200078e0014 */
[----:B-1----:R1:W-:Y:S01]  /*20b00*/  @!P1 STG.E.64 desc[UR6][R34.64], R24 ;  /* 0x0000001822009986 */ /* 0x0023e2000c101b06 */
[----:B------:R-:W-:-:S03]  /*20b10*/  ISETP.GT.U32.AND P1, PT, R28, 0xfff, PT ;  /* 0x00000fff1c00780c */ /* 0x000fc60003f24070 */
[----:B---3--:R2:W-:Y:S01]  /*20b20*/  @!P3 STG.E.64 desc[UR6][R14.64], R22 ;  /* 0x000000160e00b986 */ /* 0x0085e2000c101b06 */
[----:B------:R-:W-:-:S03]  /*20b30*/  ISETP.GT.U32.AND P3, PT, R11, 0xfff, PT ;  /* 0x00000fff0b00780c */ /* 0x000fc60003f64070 */
[----:B----4-:R3:W-:Y:S06]  /*20b40*/  @!P5 STG.E.64 desc[UR6][R32.64], R16 ;  /* 0x000000102000d986 */ /* 0x0107ec000c101b06 */
[--C-:B-1----:R-:W-:Y:S02]  /*20b50*/  @!P1 IMAD.IADD R24, R7, 0x1, R18.reuse ;  /* 0x0000000107189824 */ /* 0x102fe400078e0212 */
[----:B------:R-:W-:Y:S01]  /*20b60*/  @!P2 IMAD.IADD R34, R8, 0x1, R18 ;  /* 0x000000010822a824 */ /* 0x000fe200078e0212 */
[----:B--2---:R-:W1:Y:S01]  /*20b70*/  @!P0 LDC.64 R14, c[0x0][0x380] ;  /* 0x0000e000ff0e8b82 */ /* 0x004e620000000a00 */
[----:B0-----:R-:W-:-:S02]  /*20b80*/  @!P6 IMAD.WIDE.U32 R22, R27, 0x8, R12 ;  /* 0x000000081b16e825 */ /* 0x001fc400078e000c */
[----:B------:R-:W0:Y:S02]  /*20b90*/  @!P1 LDS.64 R24, [R24] ;  /* 0x0000000018189984 */ /* 0x000e240000000a00 */
[C---:B---3--:R-:W-:Y:S02]  /*20ba0*/  IMAD R33, R4.reuse, 0x20, R18 ;  /* 0x0000002004217824 */ /* 0x048fe400078e0212 */
[----:B------:R-:W2:Y:S01]  /*20bb0*/  @!P2 LDS.64 R12, [R34] ;  /* 0x00000000220ca984 */ /* 0x000ea20000000a00 */
[----:B------:R-:W-:Y:S01]  /*20bc0*/  IMAD R35, R4, 0x4, R28 ;  /* 0x0000000404237824 */ /* 0x000fe200078e021c */
[----:B------:R-:W3:Y:S01]  /*20bd0*/  @!P1 LDC.64 R26, c[0x0][0x380] ;  /* 0x0000e000ff1a9b82 */ /* 0x000ee20000000a00 */
[----:B------:R-:W-:Y:S01]  /*20be0*/  @!P3 IMAD.IADD R20, R9, 0x1, R18 ;  /* 0x000000010914b824 */ /* 0x000fe200078e0212 */
[----:B------:R4:W-:Y:S01]  /*20bf0*/  @!P6 STG.E.64 desc[UR6][R22.64], R36 ;  /* 0x000000241600e986 */ /* 0x0009e2000c101b06 */
[----:B------:R-:W-:Y:S01]  /*20c00*/  @!P4 IMAD.IADD R18, R6, 0x1, R33 ;  /* 0x000000010612c824 */ /* 0x000fe200078e0221 */
[----:B------:R-:W-:Y:S01]  /*20c10*/  ISETP.GT.U32.AND P5, PT, R35, 0xfff, PT ;  /* 0x00000fff2300780c */ /* 0x000fe20003fa4070 */
[----:B------:R-:W-:-:S02]  /*20c20*/  IMAD R32, R4, 0x4, R10 ;  /* 0x0000000404207824 */ /* 0x000fc400078e020a */
[----:B------:R-:W5:Y:S04]  /*20c30*/  @!P3 LDS.64 R20, [R20] ;  /* 0x000000001414b984 */ /* 0x000f680000000a00 */
[----:B------:R1:W5:Y:S01]  /*20c40*/  @!P4 LDS.64 R16, [R18] ;  /* 0x000000001210c984 */ /* 0x0003620000000a00 */
[----:B----4-:R-:W4:Y:S01]  /*20c50*/  @!P2 LDC.64 R22, c[0x0][0x380] ;  /* 0x0000e000ff16ab82 */ /* 0x010f220000000a00 */
[----:B-1----:R-:W-:-:S04]  /*20c60*/  @!P0 IMAD.WIDE.U32 R14, R19, 0x8, R14 ;  /* 0x00000008130e8825 */ /* 0x002fc800078e000e */
[----:B------:R-:W-:Y:S01]  /*20c70*/  @!P5 IMAD.IADD R34, R7, 0x1, R33 ;  /* 0x000000010722d824 */ /* 0x000fe200078e0221 */
[----:B------:R-:W-:Y:S01]  /*20c80*/  @!P0 STG.E.64 desc[UR6][R14.64], R30 ;  /* 0x0000001e0e008986 */ /* 0x000fe2000c101b06 */
[----:B------:R-:W-:Y:S01]  /*20c90*/  ISETP.GT.U32.AND P0, PT, R32, 0xfff, PT ;  /* 0x00000fff2000780c */ /* 0x000fe20003f04070 */
[----:B------:R-:W1:Y:S01]  /*20ca0*/  @!P4 LDC.64 R18, c[0x0][0x380] ;  /* 0x0000e000ff12cb82 */ /* 0x000e620000000a00 */
[----:B---3--:R-:W-:Y:S02]  /*20cb0*/  @!P1 IMAD.WIDE.U32 R36, R28, 0x8, R26 ;  /* 0x000000081c249825 */ /* 0x008fe400078e001a */
[----:B------:R3:W5:Y:S02]  /*20cc0*/  @!P5 LDS.64 R26, [R34] ;  /* 0x00000000221ad984 */ /* 0x0007640000000a00 */
[C---:B------:R-:W-:Y:S02]  /*20cd0*/  IMAD R28, R4.reuse, 0x4, R32 ;  /* 0x00000004041c7824 */ /* 0x040fe400078e0220 */
[----:B0-----:R0:W-:Y:S01]  /*20ce0*/  @!P1 STG.E.64 desc[UR6][R36.64], R24 ;  /* 0x0000001824009986 */ /* 0x0011e2000c101b06 */
[----:B---3--:R-:W-:Y:S01]  /*20cf0*/  IMAD R34, R4, 0x4, R29 ;  /* 0x0000000404227824 */ /* 0x008fe200078e021d */
[----:B------:R-:W3:Y:S01]  /*20d00*/  @!P3 LDC.64 R14, c[0x0][0x380] ;  /* 0x0000e000ff0ebb82 */ /* 0x000ee20000000a00 */
[----:B----4-:R-:W-:-:S07]  /*20d10*/  @!P2 IMAD.WIDE.U32 R22, R10, 0x8, R22 ;  /* 0x000000080a16a825 */ /* 0x010fce00078e0016 */
[----:B------:R-:W4:Y:S01]  /*20d20*/  @!P5 LDC.64 R30, c[0x0][0x380] ;  /* 0x0000e000ff1edb82 */ /* 0x000f220000000a00 */
[----:B------:R-:W-:Y:S01]  /*20d30*/  @!P0 IMAD.IADD R10, R8, 0x1, R33 ;  /* 0x00000001080a8824 */ /* 0x000fe200078e0221 */
[----:B--2---:R-:W-:Y:S01]  /*20d40*/  @!P2 STG.E.64 desc[UR6][R22.64], R12 ;  /* 0x0000000c1600a986 */ /* 0x004fe2000c101b06 */
[----:B------:R-:W-:Y:S01]  /*20d50*/  ISETP.GT.U32.AND P2, PT, R34, 0xfff, PT ;  /* 0x00000fff2200780c */ /* 0x000fe20003f44070 */
[C---:B0-----:R-:W-:Y:S02]  /*20d60*/  IMAD R37, R4.reuse, 0x4, R11 ;  /* 0x0000000404257824 */ /* 0x041fe400078e020b */
[----:B------:R0:W2:Y:S01]  /*20d70*/  @!P0 LDS.64 R22, [R10] ;  /* 0x000000000a168984 */ /* 0x0000a20000000a00 */
[----:B-1----:R-:W-:Y:S01]  /*20d80*/  @!P4 IMAD.WIDE.U32 R18, R29, 0x8, R18 ;  /* 0x000000081d12c825 */ /* 0x002fe200078e0012 */
[----:B------:R-:W1:Y:S01]  /*20d90*/  @!P0 LDC.64 R24, c[0x0][0x380] ;  /* 0x0000e000ff188b82 */ /* 0x000e620000000a00 */
[----:B------:R-:W-:Y:S02]  /*20da0*/  ISETP.GT.U32.AND P1, PT, R37, 0xfff, PT ;  /* 0x00000fff2500780c */ /* 0x000fe40003f24070 */
[----:B------:R-:W-:-:S02]  /*20db0*/  IMAD R36, R4, 0x4, R35 ;  /* 0x0000000404247824 */ /* 0x000fc400078e0223 */
[----:B------:R-:W-:Y:S02]  /*20dc0*/  IMAD R29, R4, 0x4, R37 ;  /* 0x00000004041d7824 */ /* 0x000fe400078e0225 */
[----:B---3--:R-:W-:-:S03]  /*20dd0*/  @!P3 IMAD.WIDE.U32 R14, R11, 0x8, R14 ;  /* 0x000000080b0eb825 */ /* 0x008fc600078e000e */
[----:B------:R-:W-:Y:S02]  /*20de0*/  ISETP.GT.U32.AND P6, PT, R29, 0xfff, PT ;  /* 0x00000fff1d00780c */ /* 0x000fe40003fc4070 */
[----:B-----5:R3:W-:Y:S01]  /*20df0*/  @!P3 STG.E.64 desc[UR6][R14.64], R20 ;  /* 0x000000140e00b986 */ /* 0x0207e2000c101b06 */
[----:B------:R-:W-:Y:S01]  /*20e00*/  ISETP.GT.U32.AND P3, PT, R36, 0xfff, PT ;  /* 0x00000fff2400780c */ /* 0x000fe20003f64070 */
[----:B0-----:R-:W0:Y:S01]  /*20e10*/  @!P1 LDC.64 R10, c[0x0][0x380] ;  /* 0x0000e000ff0a9b82 */ /* 0x001e220000000a00 */
[----:B----4-:R-:W-:Y:S01]  /*20e20*/  @!P5 IMAD.WIDE.U32 R12, R35, 0x8, R30 ;  /* 0x00000008230cd825 */ /* 0x010fe200078e001e */
[----:B------:R4:W-:Y:S01]  /*20e30*/  @!P4 STG.E.64 desc[UR6][R18.64], R16 ;  /* 0x000000101200c986 */ /* 0x0009e2000c101b06 */
[----:B------:R-:W-:Y:S02]  /*20e40*/  ISETP.GT.U32.AND P4, PT, R28, 0xfff, PT ;  /* 0x00000fff1c00780c */ /* 0x000fe40003f84070 */
[--C-:B------:R-:W-:Y:S01]  /*20e50*/  IMAD R31, R4, 0x20, R33.reuse ;  /* 0x00000020041f7824 */ /* 0x100fe200078e0221 */
[----:B------:R5:W-:Y:S01]  /*20e60*/  @!P5 STG.E.64 desc[UR6][R12.64], R26 ;  /* 0x0000001a0c00d986 */ /* 0x000be2000c101b06 */
[----:B------:R-:W-:-:S02]  /*20e70*/  @!P1 IMAD.IADD R30, R9, 0x1, R33 ;  /* 0x00000001091e9824 */ /* 0x000fc400078e0221 */
[----:B-1----:R-:W-:Y:S02]  /*20e80*/  @!P0 IMAD.WIDE.U32 R24, R32, 0x8, R24 ;  /* 0x0000000820188825 */ /* 0x002fe400078e0018 */
[----:B------:R-:W1:Y:S01]  /*20e90*/  @!P2 LDC.64 R32, c[0x0][0x380] ;  /* 0x0000e000ff20ab82 */ /* 0x000e620000000a00 */
[----:B------:R-:W0:Y:S01]  /*20ea0*/  @!P1 LDS.64 R12, [R30] ;  /* 0x000000001e0c9984 */ /* 0x000e220000000a00 */
[--C-:B---3--:R-:W-:Y:S02]  /*20eb0*/  @!P2 IMAD.IADD R14, R6, 0x1, R31.reuse ;  /* 0x00000001060ea824 */ /* 0x108fe400078e021f */
[--C-:B------:R-:W-:Y:S02]  /*20ec0*/  @!P6 IMAD.IADD R20, R9, 0x1, R31.reuse ;  /* 0x000000010914e824 */ /* 0x100fe400078e021f */
[--C-:B----4-:R-:W-:Y:S02]  /*20ed0*/  @!P3 IMAD.IADD R16, R7, 0x1, R31.reuse ;  /* 0x000000010710b824 */ /* 0x110fe400078e021f */
[--C-:B------:R-:W-:Y:S01]  /*20ee0*/  @!P4 IMAD.IADD R18, R8, 0x1, R31.reuse ;  /* 0x000000010812c824 */ /* 0x100fe200078e021f */
[----:B------:R-:W3:Y:S01]  /*20ef0*/  @!P2 LDS.64 R14, [R14] ;  /* 0x000000000e0ea984 */ /* 0x000ee20000000a00 */
[----:B-----5:R-:W4:Y:S01]  /*20f00*/  @!P3 LDC.64 R26, c[0x0][0x380] ;  /* 0x0000e000ff1abb82 */ /* 0x020f220000000a00 */
[----:B------:R-:W-:-:S02]  /*20f10*/  IMAD R31, R4, 0x20, R31 ;  /* 0x00000020041f7824 */ /* 0x000fc400078e021f */
[----:B------:R-:W5:Y:S04]  /*20f20*/  @!P3 LDS.64 R16, [R16] ;  /* 0x000000001010b984 */ /* 0x000f680000000a00 */
[----:B------:R-:W5:Y:S04]  /*20f30*/  @!P4 LDS.64 R18, [R18] ;  /* 0x000000001212c984 */ /* 0x000f680000000a00 */
[----:B------:R-:W5:Y:S01]  /*20f40*/  @!P6 LDS.64 R20, [R20] ;  /* 0x000000001414e984 */ /* 0x000f620000000a00 */
[----:B-1----:R-:W-:-:S03]  /*20f50*/  @!P2 IMAD.WIDE.U32 R32, R34, 0x8, R32 ;  /* 0x000000082220a825 */ /* 0x002fc600078e0020 */
[----:B--2---:R0:W-:Y:S01]  /*20f60*/  @!P0 STG.E.64 desc[UR6][R24.64], R22 ;  /* 0x0000001618008986 */ /* 0x0041e2000c101b06 */
[----:B----4-:R-:W-:-:S04]  /*20f70*/  @!P3 IMAD.WIDE.U32 R26, R36, 0x8, R26 ;  /* 0x00000008241ab825 */ /* 0x010fc800078e001a */
[----:B0-----:R-:W-:Y:S01]  /*20f80*/  @!P1 IMAD.WIDE.U32 R22, R37, 0x8, R10 ;  /* 0x0000000825169825 */ /* 0x001fe200078e000a */
[----:B------:R-:W0:Y:S04]  /*20f90*/  @!P4 LDC.64 R24, c[0x0][0x380] ;  /* 0x0000e000ff18cb82 */ /* 0x000e280000000a00 */
[----:B------:R1:W-:Y:S04]  /*20fa0*/  @!P1 STG.E.64 desc[UR6][R22.64], R12 ;  /* 0x0000000c16009986 */ /* 0x0003e8000c101b06 */
[----:B------:R-:W2:Y:S01]  /*20fb0*/  @!P6 LDC.64 R10, c[0x0][0x380] ;  /* 0x0000e000ff0aeb82 */ /* 0x000ea20000000a00 */
[----:B---3--:R3:W-:Y:S04]  /*20fc0*/  @!P2 STG.E.64 desc[UR6][R32.64], R14 ;  /* 0x0000000e2000a986 */ /* 0x0087e8000c101b06 */
[----:B-----5:R4:W-:Y:S01]  /*20fd0*/  @!P3 STG.E.64 desc[UR6][R26.64], R16 ;  /* 0x000000101a00b986 */ /* 0x0209e2000c101b06 */
[----:B-1----:R-:W-:-:S02]  /*20fe0*/  IMAD R13, R4, 0x4, R34 ;  /* 0x00000004040d7824 */ /* 0x002fc400078e0222 */
[----:B---3--:R-:W-:Y:S02]  /*20ff0*/  IMAD R33, R4, 0x4, R28 ;  /* 0x0000000404217824 */ /* 0x008fe400078e021c */
[----:B0-----:R-:W-:-:S04]  /*21000*/  @!P4 IMAD.WIDE.U32 R24, R28, 0x8, R24 ;  /* 0x000000081c18c825 */ /* 0x001fc800078e0018 */
[----:B----4-:R-:W-:Y:S01]  /*21010*/  IMAD R27, R4, 0x4, R29 ;  /* 0x00000004041b7824 */ /* 0x010fe200078e021d */
[----:B------:R-:W-:Y:S01]  /*21020*/  @!P4 STG.E.64 desc[UR6][R24.64], R18 ;  /* 0x000000121800c986 */ /* 0x000fe2000c101b06 */
[----:B--2---:R-:W-:-:S05]  /*21030*/  @!P6 IMAD.WIDE.U32 R10, R29, 0x8, R10 ;  /* 0x000000081d0ae825 */ /* 0x004fca00078e000a */
[----:B------:R0:W-:Y:S02]  /*21040*/  @!P6 STG.E.64 desc[UR6][R10.64], R20 ;  /* 0x000000140a00e986 */ /* 0x0001e4000c101b06 */
[----:B0-----:R-:W-:Y:S01]  /*21050*/  IMAD R11, R4, 0x4, R36 ;  /* 0x00000004040b7824 */ /* 0x001fe200078e0224 */
[----:B------:R-:W-:Y:S06]  /*21060*/  BRA.U !UP1, `(.L_x_272) ;  /* 0xfffffff909247547 */ /* 0x000fec000b83ffff */
.L_x_271:
[----:B------:R-:W-:-:S04]  /*21070*/  UIADD3 UR9, UPT, UPT, -UR5, URZ, URZ ;  /* 0x000000ff05097290 */ /* 0x000fc8000fffe1ff */
[----:B------:R-:W-:-:S09]  /*21080*/  UISETP.GT.AND UP1, UPT, UR9, 0x4, UPT ;  /* 0x000000040900788c */ /* 0x000fd2000bf24270 */
[----:B------:R-:W-:Y:S05]  /*21090*/  BRA.U !UP1, `(.L_x_273) ;  /* 0x0000000109f47547 */ /* 0x000fea000b800000 */
        /* <DEDUP_REMOVED lines=8> */
[----:B------:R-:W-:Y:S01]  /*21120*/  ISETP.GT.U32.AND P4, PT, R37, 0xfff, PT ;  /* 0x00000fff2500780c */ /* 0x000fe20003f84070 */
[----:B------:R-:W-:Y:S01]  /*21130*/  UIADD3 UR5, UPT, UPT, UR5, 0x4, URZ ;  /* 0x0000000405057890 */ /* 0x000fe2000fffe0ff */
[----:B------:R-:W-:Y:S01]  /*21140*/  ISETP.GT.U32.AND P5, PT, R26, 0xfff, PT ;  /* 0x00000fff1a00780c */ /* 0x000fe20003fa4070 */
[----:B------:R-:W-:Y:S01]  /*21150*/  UPLOP3.LUT UP0, UPT, UPT, UPT, UPT, 0x40, 0x4 ;  /* 0x000000000004789c */ /* 0x000fe20003f0e870 */
[----:B------:R-:W-:Y:S01]  /*21160*/  ISETP.GT.U32.AND P6, PT, R28, 0xfff, PT ;  /* 0x00000fff1c00780c */ /* 0x000fe20003fc4070 */
[--C-:B------:R-:W-:Y:S01]  /*21170*/  @!P3 IMAD.IADD R18, R6, 0x1, R31.reuse ;  /* 0x000000010612b824 */ /* 0x100fe200078e021f */
[----:B------:R-:W0:Y:S01]  /*21180*/  @!P3 LDC.64 R20, c[0x0][0x380] ;  /* 0x0000e000ff14bb82 */ /* 0x000e220000000a00 */
[--C-:B------:R-:W-:Y:S01]  /*21190*/  @!P2 IMAD.IADD R34, R7, 0x1, R31.reuse ;  /* 0x000000010722a824 */ /* 0x100fe200078e021f */
[----:B------:R-:W-:Y:S01]  /*211a0*/  UIADD3 UR5, UPT, UPT, UR5, 0x4, URZ ;  /* 0x0000000405057890 */ /* 0x000fe2000fffe0ff */
[----:B------:R-:W-:-:S02]  /*211b0*/  @!P1 IMAD.IADD R14, R8, 0x1, R31 ;  /* 0x00000001080e9824 */ /* 0x000fc400078e021f */
[----:B------:R-:W1:Y:S01]  /*211c0*/  @!P3 LDS.64 R18, [R18] ;  /* 0x000000001212b984 */ /* 0x000e620000000a00 */
[--C-:B------:R-:W-:Y:S02]  /*211d0*/  @!P0 IMAD.IADD R10, R9, 0x1, R31.reuse ;  /* 0x00000001090a8824 */ /* 0x100fe400078e021f */
[----:B------:R-:W2:Y:S01]  /*211e0*/  @!P2 LDC.64 R16, c[0x0][0x380] ;  /* 0x0000e000ff10ab82 */ /* 0x000ea20000000a00 */
[----:B------:R-:W3:Y:S01]  /*211f0*/  @!P2 LDS.64 R34, [R34] ;  /* 0x000000002222a984 */ /* 0x000ee20000000a00 */
[----:B------:R-:W-:-:S03]  /*21200*/  IMAD R31, R4, 0x20, R31 ;  /* 0x00000020041f7824 */ /* 0x000fc600078e021f */
[----:B------:R-:W4:Y:S01]  /*21210*/  @!P1 LDS.64 R14, [R14] ;  /* 0x000000000e0e9984 */ /* 0x000f220000000a00 */
[----:B------:R-:W-:Y:S02]  /*21220*/  @!P6 IMAD.IADD R22, R9, 0x1, R31 ;  /* 0x000000010916e824 */ /* 0x000fe400078e021f */
[----:B------:R-:W5:Y:S04]  /*21230*/  @!P1 LDC.64 R24, c[0x0][0x380] ;  /* 0x0000e000ff189b82 */ /* 0x000f680000000a00 */
[----:B------:R-:W-:Y:S01]  /*21240*/  @!P6 LDS.64 R22, [R22] ;  /* 0x000000001616e984 */ /* 0x000fe20000000a00 */
[----:B0-----:R-:W-:-:S03]  /*21250*/  @!P3 IMAD.WIDE.U32 R20, R13, 0x8, R20 ;  /* 0x000000080d14b825 */ /* 0x001fc600078e0014 */
[----:B------:R-:W0:Y:S01]  /*21260*/  @!P0 LDC.64 R12, c[0x0][0x380] ;  /* 0x0000e000ff0c8b82 */ /* 0x000e220000000a00 */
[----:B--2---:R-:W-:Y:S02]  /*21270*/  @!P2 IMAD.WIDE.U32 R16, R11, 0x8, R16 ;  /* 0x000000080b10a825 */ /* 0x004fe400078e0010 */
[----:B------:R-:W2:Y:S02]  /*21280*/  @!P0 LDS.64 R10, [R10] ;  /* 0x000000000a0a8984 */ /* 0x000ea40000000a00 */
[----:B-----5:R-:W-:-:S03]  /*21290*/  @!P1 IMAD.WIDE.U32 R24, R33, 0x8, R24 ;  /* 0x0000000821189825 */ /* 0x020fc600078e0018 */
[----:B------:R-:W5:Y:S01]  /*212a0*/  @!P4 LDC.64 R32, c[0x0][0x380] ;  /* 0x0000e000ff20cb82 */ /* 0x000f620000000a00 */
[----:B-1----:R1:W-:Y:S01]  /*212b0*/  @!P3 STG.E.64 desc[UR6][R20.64], R18 ;  /* 0x000000121400b986 */ /* 0x0023e2000c101b06 */
[----:B------:R-:W-:-:S03]  /*212c0*/  ISETP.GT.U32.AND P3, PT, R29, 0xfff, PT ;  /* 0x00000fff1d00780c */ /* 0x000fc60003f64070 */
[----:B---3--:R3:W-:Y:S04]  /*212d0*/  @!P2 STG.E.64 desc[UR6][R16.64], R34 ;  /* 0x000000221000a986 */ /* 0x0087e8000c101b06 */
[----:B----4-:R0:W-:Y:S06]  /*212e0*/  @!P1 STG.E.64 desc[UR6][R24.64], R14 ;  /* 0x0000000e18009986 */ /* 0x0101ec000c101b06 */
[----:B------:R-:W-:-:S02]  /*212f0*/  @!P3 IMAD.IADD R30, R6, 0x1, R31 ;  /* 0x00000001061eb824 */ /* 0x000fc400078e021f */
[--C-:B-1----:R-:W-:Y:S02]  /*21300*/  @!P4 IMAD.IADD R18, R7, 0x1, R31.reuse ;  /* 0x000000010712c824 */ /* 0x102fe400078e021f */
[----:B------:R-:W-:Y:S01]  /*21310*/  @!P5 IMAD.IADD R20, R8, 0x1, R31 ;  /* 0x000000010814d824 */ /* 0x000fe200078e021f */
[----:B------:R-:W1:Y:S01]  /*21320*/  @!P3 LDS.64 R16, [R30] ;  /* 0x000000001e10b984 */ /* 0x000e620000000a00 */
[----:B---3--:R-:W3:Y:S01]  /*21330*/  @!P3 LDC.64 R34, c[0x0][0x380] ;  /* 0x0000e000ff22bb82 */ /* 0x008ee20000000a00 */
[----:B-----5:R-:W-:Y:S02]  /*21340*/  @!P4 IMAD.WIDE.U32 R32, R37, 0x8, R32 ;  /* 0x000000082520c825 */ /* 0x020fe400078e0020 */
[----:B------:R-:W4:Y:S02]  /*21350*/  @!P4 LDS.64 R18, [R18] ;  /* 0x000000001212c984 */ /* 0x000f240000000a00 */
[----:B0-----:R-:W-:Y:S02]  /*21360*/  @!P0 IMAD.WIDE.U32 R14, R27, 0x8, R12 ;  /* 0x000000081b0e8825 */ /* 0x001fe400078e000c */
[----:B------:R-:W0:Y:S01]  /*21370*/  @!P5 LDS.64 R20, [R20] ;  /* 0x000000001414d984 */ /* 0x000e220000000a00 */
[----:B------:R-:W5:Y:S01]  /*21380*/  @!P5 LDC.64 R24, c[0x0][0x380] ;  /* 0x0000e000ff18db82 */ /* 0x000f620000000a00 */
[----:B------:R-:W-:-:S02]  /*21390*/  IMAD R31, R4, 0x20, R31 ;  /* 0x00000020041f7824 */ /* 0x000fc400078e021f */
[----:B--2---:R2:W-:Y:S01]  /*213a0*/  @!P0 STG.E.64 desc[UR6][R14.64], R10 ;  /* 0x0000000a0e008986 */ /* 0x0045e2000c101b06 */
[----:B------:R-:W-:-:S04]  /*213b0*/  IMAD R27, R4, 0x4, R28 ;  /* 0x00000004041b7824 */ /* 0x000fc800078e021c */
[----:B------:R-:W4:Y:S01]  /*213c0*/  @!P6 LDC.64 R12, c[0x0][0x380] ;  /* 0x0000e000ff0ceb82 */ /* 0x000f220000000a00 */
[----:B---3--:R-:W-:-:S04]  /*213d0*/  @!P3 IMAD.WIDE.U32 R34, R29, 0x8, R34 ;  /* 0x000000081d22b825 */ /* 0x008fc800078e0022 */
[----:B--2---:R-:W-:Y:S02]  /*213e0*/  IMAD R11, R4, 0x4, R37 ;  /* 0x00000004040b7824 */ /* 0x004fe400078e0225 */
[----:B-----5:R-:W-:Y:S01]  /*213f0*/  @!P5 IMAD.WIDE.U32 R24, R26, 0x8, R24 ;  /* 0x000000081a18d825 */ /* 0x020fe200078e0018 */
[----:B-1----:R-:W-:Y:S03]  /*21400*/  @!P3 STG.E.64 desc[UR6][R34.64], R16 ;  /* 0x000000102200b986 */ /* 0x002fe6000c101b06 */
[----:B----4-:R-:W-:Y:S01]  /*21410*/  @!P6 IMAD.WIDE.U32 R12, R28, 0x8, R12 ;  /* 0x000000081c0ce825 */ /* 0x010fe200078e000c */
[----:B------:R1:W-:Y:S04]  /*21420*/  @!P4 STG.E.64 desc[UR6][R32.64], R18 ;  /* 0x000000122000c986 */ /* 0x0003e8000c101b06 */
[----:B0-----:R-:W-:Y:S04]  /*21430*/  @!P5 STG.E.64 desc[UR6][R24.64], R20 ;  /* 0x000000141800d986 */ /* 0x001fe8000c101b06 */
[----:B------:R0:W-:Y:S01]  /*21440*/  @!P6 STG.E.64 desc[UR6][R12.64], R22 ;  /* 0x000000160c00e986 */ /* 0x0001e2000c101b06 */
[----:B-1----:R-:W-:-:S02]  /*21450*/  IMAD R33, R4, 0x4, R26 ;  /* 0x0000000404217824 */ /* 0x002fc400078e021a */
[----:B0-----:R-:W-:-:S07]  /*21460*/  IMAD R13, R4, 0x4, R29 ;  /* 0x00000004040d7824 */ /* 0x001fce00078e021d */
.L_x_273:
[----:B------:R-:W-:-:S09]  /*21470*/  UISETP.NE.OR UP0, UPT, UR5, URZ, UP0 ;  /* 0x000000ff0500728c */ /* 0x000fd20008705670 */
[----:B------:R-:W-:Y:S05]  /*21480*/  BRA.U !UP0, `(.L_x_269) ;  /* 0x0000000108807547 */ /* 0x000fea000b800000 */
.L_x_270:
[----:B------:R-:W-:Y:S01]  /*21490*/  ISETP.GT.U32.AND P0, PT, R13, 0xfff, PT ;  /* 0x00000fff0d00780c */ /* 0x000fe20003f04070 */
[----:B------:R-:W-:Y:S01]  /*214a0*/  UIADD3 UR5, UPT, UPT, UR5, 0x4, URZ ;  /* 0x0000000405057890 */ /* 0x000fe2000fffe0ff */
[----:B------:R-:W-:Y:S02]  /*214b0*/  ISETP.GT.U32.AND P1, PT, R11, 0xfff, PT ;  /* 0x00000fff0b00780c */ /* 0x000fe40003f24070 */
[----:B------:R-:W-:Y:S01]  /*214c0*/  ISETP.GT.U32.AND P2, PT, R33, 0xfff, PT ;  /* 0x00000fff2100780c */ /* 0x000fe20003f44070 */
[----:B------:R-:W-:Y:S01]  /*214d0*/  UISETP.NE.AND UP0, UPT, UR5, URZ, UPT ;  /* 0x000000ff0500728c */ /* 0x000fe2000bf05270 */
[----:B------:R-:W-:-:S07]  /*214e0*/  ISETP.GT.U32.AND P3, PT, R27, 0xfff, PT ;  /* 0x00000fff1b00780c */ /* 0x000fce0003f64070 */
[--C-:B0-----:R-:W-:Y:S01]  /*214f0*/  @!P0 IMAD.IADD R20, R6, 0x1, R31.reuse ;  /* 0x0000000106148824 */ /* 0x101fe200078e021f */
[----:B------:R-:W0:Y:S01]  /*21500*/  @!P0 LDC.64 R34, c[0x0][0x380] ;  /* 0x0000e000ff228b82 */ /* 0x000e220000000a00 */
[--C-:B------:R-:W-:Y:S02]  /*21510*/  @!P1 IMAD.IADD R18, R7, 0x1, R31.reuse ;  /* 0x0000000107129824 */ /* 0x100fe400078e021f */
[--C-:B------:R-:W-:Y:S02]  /*21520*/  @!P2 IMAD.IADD R16, R8, 0x1, R31.reuse ;  /* 0x000000010810a824 */ /* 0x100fe400078e021f */
[--C-:B------:R-:W-:Y:S01]  /*21530*/  @!P3 IMAD.IADD R14, R9, 0x1, R31.reuse ;  /* 0x00000001090eb824 */ /* 0x100fe200078e021f */
[----:B------:R-:W1:Y:S01]  /*21540*/  @!P0 LDS.64 R20, [R20] ;  /* 0x0000000014148984 */ /* 0x000e620000000a00 */
[----:B------:R-:W-:Y:S01]  /*21550*/  IMAD R31, R4, 0x20, R31 ;  /* 0x00000020041f7824 */ /* 0x000fe200078e021f */
[----:B------:R-:W2:Y:S02]  /*21560*/  @!P1 LDC.64 R28, c[0x0][0x380] ;  /* 0x0000e000ff1c9b82 */ /* 0x000ea40000000a00 */
[----:B------:R-:W3:Y:S04]  /*21570*/  @!P1 LDS.64 R18, [R18] ;  /* 0x0000000012129984 */ /* 0x000ee80000000a00 */
[----:B------:R-:W4:Y:S02]  /*21580*/  @!P2 LDS.64 R16, [R16] ;  /* 0x000000001010a984 */ /* 0x000f240000000a00 */
[----:B------:R-:W5:Y:S02]  /*21590*/  @!P2 LDC.64 R24, c[0x0][0x380] ;  /* 0x0000e000ff18ab82 */ /* 0x000f640000000a00 */
[----:B------:R-:W4:Y:S06]  /*215a0*/  @!P3 LDS.64 R14, [R14] ;  /* 0x000000000e0eb984 */ /* 0x000f2c0000000a00 */
[----:B------:R-:W3:Y:S01]  /*215b0*/  @!P3 LDC.64 R22, c[0x0][0x380] ;  /* 0x0000e000ff16bb82 */ /* 0x000ee20000000a00 */
[----:B0-----:R-:W-:-:S04]  /*215c0*/  @!P0 IMAD.WIDE.U32 R34, R13, 0x8, R34 ;  /* 0x000000080d228825 */ /* 0x001fc800078e0022 */
[----:B------:R-:W-:Y:S02]  /*215d0*/  IMAD R13, R4, 0x4, R13 ;  /* 0x00000004040d7824 */ /* 0x000fe400078e020d */
[----:B--2---:R-:W-:-:S04]  /*215e0*/  @!P1 IMAD.WIDE.U32 R28, R11, 0x8, R28 ;  /* 0x000000080b1c9825 */ /* 0x004fc800078e001c */
[----:B------:R-:W-:Y:S02]  /*215f0*/  IMAD R11, R4, 0x4, R11 ;  /* 0x00000004040b7824 */ /* 0x000fe400078e020b */
[----:B-----5:R-:W-:-:S04]  /*21600*/  @!P2 IMAD.WIDE.U32 R24, R33, 0x8, R24 ;  /* 0x000000082118a825 */ /* 0x020fc800078e0018 */
[----:B------:R-:W-:Y:S01]  /*21610*/  IMAD R33, R4, 0x4, R33 ;  /* 0x0000000404217824 */ /* 0x000fe200078e0221 */
[----:B-1----:R0:W-:Y:S01]  /*21620*/  @!P0 STG.E.64 desc[UR6][R34.64], R20 ;  /* 0x0000001422008986 */ /* 0x0021e2000c101b06 */
[----:B---3--:R-:W-:-:S03]  /*21630*/  @!P3 IMAD.WIDE.U32 R22, R27, 0x8, R22 ;  /* 0x000000081b16b825 */ /* 0x008fc600078e0016 */
[----:B------:R0:W-:Y:S01]  /*21640*/  @!P1 STG.E.64 desc[UR6][R28.64], R18 ;  /* 0x000000121c009986 */ /* 0x0001e2000c101b06 */
[----:B------:R-:W-:-:S03]  /*21650*/  IMAD R27, R4, 0x4, R27 ;  /* 0x00000004041b7824 */ /* 0x000fc600078e021b */
[----:B----4-:R0:W-:Y:S04]  /*21660*/  @!P2 STG.E.64 desc[UR6][R24.64], R16 ;  /* 0x000000101800a986 */ /* 0x0101e8000c101b06 */
[----:B------:R0:W-:Y:S01]  /*21670*/  @!P3 STG.E.64 desc[UR6][R22.64], R14 ;  /* 0x0000000e1600b986 */ /* 0x0001e2000c101b06 */
[----:B------:R-:W-:Y:S05]  /*21680*/  BRA.U UP0, `(.L_x_270) ;  /* 0xfffffffd00807547 */ /* 0x000fea000b83ffff */
.L_x_269:
[----:B------:R-:W-:-:S06]  /*21690*/  ULOP3.LUT UR9, UR8, 0x3, URZ, 0xc0, !UPT ;  /* 0x0000000308097892 */ /* 0x000fcc000f8ec0ff */
[----:B------:R-:W-:-:S13]  /*216a0*/  ISETP.NE.AND P0, PT, RZ, UR9, PT ;  /* 0x00000009ff007c0c */ /* 0x000fda000bf05270 */
[----:B------:R-:W-:Y:S05]  /*216b0*/  @!P0 EXIT ;  /* 0x000000000000894d */ /* 0x000fea0003800000 */
[----:B------:R-:W5:Y:S01]  /*216c0*/  S2UR UR8, SR_CgaCtaId ;  /* 0x00000000000879c3 */ /* 0x000f620000008800 */
[----:B------:R-:W-:Y:S01]  /*216d0*/  UMOV UR5, 0x400 ;  /* 0x0000040000057882 */ /* 0x000fe20000000000 */
[----:B------:R-:W-:Y:S01]  /*216e0*/  IMAD R0, R3, UR4, R0 ;  /* 0x0000000403007c24 */ /* 0x000fe2000f8e0200 */
[----:B------:R-:W-:Y:S02]  /*216f0*/  UIADD3 UR5, UPT, UPT, UR5, 0x800, URZ ;  /* 0x0000080005057890 */ /* 0x000fe4000fffe0ff */
[----:B------:R-:W-:Y:S01]  /*21700*/  UIADD3 UR4, UPT, UPT, -UR9, URZ, URZ ;  /* 0x000000ff09047290 */ /* 0x000fe2000fffe1ff */
[----:B------:R-:W-:Y:S01]  /*21710*/  IMAD R5, R0, R2, R5 ;  /* 0x0000000200057224 */ /* 0x000fe200078e0205 */
[----:B-----5:R-:W-:-:S06]  /*21720*/  ULEA UR5, UR8, UR5, 0x18 ;  /* 0x0000000508057291 */ /* 0x020fcc000f8ec0ff */
[----:B---3--:R-:W-:-:S07]  /*21730*/  LEA R7, R5, UR5, 0x3 ;  /* 0x0000000505077c11 */ /* 0x008fce000f8e18ff */
.L_x_274:
[----:B------:R-:W-:Y:S01]  /*21740*/  ISETP.GT.U32.AND P0, PT, R5, 0xfff, PT ;  /* 0x00000fff0500780c */ /* 0x000fe20003f04070 */
[----:B------:R-:W-:-:S04]  /*21750*/  UIADD3 UR4, UPT, UPT, UR4, 0x1, URZ ;  /* 0x0000000104047890 */ /* 0x000fc8000fffe0ff */
[----:B------:R-:W-:-:S08]  /*21760*/  UISETP.NE.AND UP0, UPT, UR4, URZ, UPT ;  /* 0x000000ff0400728c */ /* 0x000fd0000bf05270 */
[----:B-1234-:R1:W2:Y:S01]  /*21770*/  @!P0 LDS.64 R8, [R7] ;  /* 0x0000000007088984 */ /* 0x01e2a20000000a00 */
[----:B------:R-:W3:Y:S01]  /*21780*/  @!P0 LDC.64 R2, c[0x0][0x380] ;  /* 0x0000e000ff028b82 */ /* 0x000ee20000000a00 */
[----:B-1----:R-:W-:Y:S02]  /*21790*/  IMAD R7, R4, 0x8, R7 ;  /* 0x0000000804077824 */ /* 0x002fe400078e0207 */
[----:B---3--:R-:W-:-:S04]  /*217a0*/  @!P0 IMAD.WIDE.U32 R2, R5, 0x8, R2 ;  /* 0x0000000805028825 */ /* 0x008fc800078e0002 */
[----:B------:R-:W-:Y:S01]  /*217b0*/  IMAD.IADD R5, R4, 0x1, R5 ;  /* 0x0000000104057824 */ /* 0x000fe200078e0205 */
[----:B--2---:R3:W-:Y:S01]  /*217c0*/  @!P0 STG.E.64 desc[UR6][R2.64], R8 ;  /* 0x0000000802008986 */ /* 0x0047e2000c101b06 */
[----:B------:R-:W-:Y:S05]  /*217d0*/  BRA.U UP0, `(.L_x_274) ;  /* 0xfffffffd00d87547 */ /* 0x000fea000b83ffff */
[----:B------:R-:W-:Y:S05]  /*217e0*/  EXIT ;  /* 0x000000000000794d */ /* 0x000fea0003800000 */
.L_x_275:
[----:B------:R-:W-:-:S00]  /*217f0*/  BRA `(.L_x_275) ;  /* 0xfffffffc00fc7947 */ /* 0x000fc0000383ffff */
[----:B------:R-:W-:-:S00]  /*21800*/  NOP ;  /* 0x0000000000007918 */ /* 0x000fc00000000000 */
[----:B------:R-:W-:-:S00]  /*21810*/  NOP ;  /* 0x0000000000007918 */ /* 0x000fc00000000000 */
[----:B------:R-:W-:-:S00]  /*21820*/  NOP ;  /* 0x0000000000007918 */ /* 0x000fc00000000000 */
[----:B------:R-:W-:-:S00]  /*21830*/  NOP ;  /* 0x0000000000007918 */ /* 0x000fc00000000000 */
[----:B------:R-:W-:-:S00]  /*21840*/  NOP ;  /* 0x0000000000007918 */ /* 0x000fc00000000000 */
[----:B------:R-:W-:-:S00]  /*21850*/  NOP ;  /* 0x0000000000007918 */ /* 0x000fc00000000000 */
[----:B------:R-:W-:-:S00]  /*21860*/  NOP ;  /* 0x0000000000007918 */ /* 0x000fc00000000000 */
[----:B------:R-:W-:-:S00]  /*21870*/  NOP ;  /* 0x0000000000007918 */ /* 0x000fc00000000000 */
.L_x_621:


//--------------------- .text._Z24fft_kernel_radix4_matmulILi1024ELj1EEvP6float2 --------------------------
	.section	.text._Z24fft_kernel_radix4_matmulILi1024ELj1EEvP6float2,"ax",@progbits
	.align	128
        .global         _Z24fft_kernel_radix4_matmulILi1024ELj1EEvP6float2
        .type           _Z24fft_kernel_radix4_matmulILi1024ELj1EEvP6float2,@function
        .size           _Z24fft_kernel_radix4_matmulILi1024ELj1EEvP6float2,(.L_x_622 - _Z24fft_kernel_radix4_matmulILi1024ELj1EEvP6float2)
        .other          _Z24fft_kernel_radix4_matmulILi1024ELj1EEvP6float2,@"STO_CUDA_ENTRY STV_DEFAULT"
_Z24fft_kernel_radix4_matmulILi1024ELj1EEvP6float2:
.text._Z24fft_kernel_radix4_matmulILi1024ELj1EEvP6float2:
        /* <DEDUP_REMOVED lines=32> */
[----:B------:R-:W-:Y:S01]  /*0200*/  ULOP3.LUT UR4, UR8, 0x7fc, URZ, 0xc0, !UPT ;  /* 0x000007fc08047892 */ /* 0x000fe2000f8ec0ff */
[----:B------:R-:W-:-:S05]  /*0210*/  IMAD.SHL.U32 R2, R3, 0x400, RZ ;  /* 0x0000040003027824 */ /* 0x000fca00078e00ff */
[----:B------:R-:W-:Y:S01]  /*0220*/  IMAD.U32 R0, RZ, RZ, UR4 ;  /* 0x00000004ff007e24 */ /* 0x000fe2000f8e00ff */
[----:B------:R-:W-:-:S06]  /*0230*/  UMOV UR4, URZ ;  /* 0x000000ff00047c82 */ /* 0x000fcc0008000000 */
.L_x_277:
[----:B------:R-:W-:-:S04]  /*0240*/  IMAD.U32 R6, RZ, RZ, UR4 ;  /* 0x00000004ff067e24 */ /* 0x000fc8000f8e00ff */
[----:B------:R-:W-:-:S04]  /*0250*/  IMAD R6, R6, UR9, R3 ;  /* 0x0000000906067c24 */ /* 0x000fc8000f8e0203 */
[C---:B------:R-:W-:Y:S01]  /*0260*/  VIADD R7, R6.reuse, UR9 ;  /* 0x0000000906077c36 */ /* 0x040fe20008000000 */
[----:B------:R-:W-:-:S03]  /*0270*/  ISETP.GT.U32.AND P0, PT, R6, 0x3ff, PT ;  /* 0x000003ff0600780c */ /* 0x000fc60003f04070 */
[C---:B------:R-:W-:Y:S01]  /*0280*/  VIADD R5, R7.reuse, UR9 ;  /* 0x0000000907057c36 */ /* 0x040fe20008000000 */
[----:B------:R-:W-:-:S03]  /*0290*/  ISETP.GT.U32.AND P1, PT, R7, 0x3ff, PT ;  /* 0x000003ff0700780c */ /* 0x000fc60003f24070 */
[C---:B------:R-:W-:Y:S01]  /*02a0*/  VIADD R4, R5.reuse, UR9 ;  /* 0x0000000905047c36 */ /* 0x040fe20008000000 */
[----:B------:R-:W-:-:S04]  /*02b0*/  ISETP.GT.U32.AND P2, PT, R5, 0x3ff, PT ;  /* 0x000003ff0500780c */ /* 0x000fc80003f44070 */
[----:B------:R-:W-:Y:S01]  /*02c0*/  ISETP.GT.U32.AND P3, PT, R4, 0x3ff, PT ;  /* 0x000003ff0400780c */ /* 0x000fe20003f64070 */
[----:B------:R-:W-:-:S04]  /*02d0*/  @!P0 IMAD.SHL.U32 R8, R6, 0x40, RZ ;  /* 0x0000004006088824 */ /* 0x000fc800078e00ff */
[C---:B------:R-:W-:Y:S01]  /*02e0*/  @!P1 IMAD.SHL.U32 R11, R7.reuse, 0x40, RZ ;  /* 0x00000040070b9824 */ /* 0x040fe200078e00ff */
[----:B------:R-:W-:Y:S01]  /*02f0*/  @!P0 LOP3.LUT R9, R8, 0x300, RZ, 0xc0, !PT ;  /* 0x0000030008098812 */ /* 0x000fe200078ec0ff */
[----:B------:R-:W-:Y:S02]  /*0300*/  @!P1 IMAD.SHL.U32 R10, R7, 0x400, RZ ;  /* 0x00000400070a9824 */ /* 0x000fe400078e00ff */
[----:B------:R-:W-:Y:S01]  /*0310*/  @!P2 IMAD.SHL.U32 R13, R5, 0x40, RZ ;  /* 0x00000040050da824 */ /* 0x000fe200078e00ff */
[----:B------:R-:W-:Y:S01]  /*0320*/  @!P1 LOP3.LUT R11, R11, 0x300, RZ, 0xc0, !PT ;  /* 0x000003000b0b9812 */ /* 0x000fe200078ec0ff */
[----:B------:R-:W-:Y:S01]  /*0330*/  @!P2 IMAD.SHL.U32 R12, R5, 0x400, RZ ;  /* 0x00000400050ca824 */ /* 0x000fe200078e00ff */
[----:B------:R-:W-:Y:S01]  /*0340*/  @!P0 LOP3.LUT R9, R9, 0xc00, R2, 0xf8, !PT ;  /* 0x00000c0009098812 */ /* 0x000fe200078ef802 */
[C---:B------:R-:W-:Y:S01]  /*0350*/  @!P3 IMAD.SHL.U32 R15, R4.reuse, 0x40, RZ ;  /* 0x00000040040fb824 */ /* 0x040fe200078e00ff */
[----:B------:R-:W-:Y:S01]  /*0360*/  @!P2 LOP3.LUT R13, R13, 0x300, RZ, 0xc0, !PT ;  /* 0x000003000d0da812 */ /* 0x000fe200078ec0ff */
[----:B------:R-:W-:Y:S01]  /*0370*/  @!P3 IMAD.SHL.U32 R14, R4, 0x400, RZ ;  /* 0x00000400040eb824 */ /* 0x000fe200078e00ff */
[----:B------:R-:W-:Y:S01]  /*0380*/  @!P1 LOP3.LUT R17, R11, 0xc00, R10, 0xf8, !PT ;  /* 0x00000c000b119812 */ /* 0x000fe200078ef80a */
[----:B------:R-:W-:Y:S01]  /*0390*/  @!P0 IMAD.SHL.U32 R8, R6, 0x4, RZ ;  /* 0x0000000406088824 */ /* 0x000fe200078e00ff */
[----:B------:R-:W-:Y:S01]  /*03a0*/  @!P3 LOP3.LUT R15, R15, 0x300, RZ, 0xc0, !PT ;  /* 0x000003000f0fb812 */ /* 0x000fe200078ec0ff */
[----:B------:R-:W0:Y:S01]  /*03b0*/  @!P2 LDC.64 R10, c[0x0][0x380] ;  /* 0x0000e000ff0aab82 */ /* 0x000e220000000a00 */
[----:B------:R-:W-:Y:S01]  /*03c0*/  @!P2 LOP3.LUT R20, R13, 0xc00, R12, 0xf8, !PT ;  /* 0x00000c000d14a812 */ /* 0x000fe200078ef80c */
[----:B------:R-:W-:Y:S01]  /*03d0*/  @!P1 IMAD.SHL.U32 R18, R7, 0x4, RZ ;  /* 0x0000000407129824 */ /* 0x000fe200078e00ff */
[----:B------:R-:W-:Y:S01]  /*03e0*/  @!P3 LOP3.LUT R22, R15, 0xc00, R14, 0xf8, !PT ;  /* 0x00000c000f16b812 */ /* 0x000fe200078ef80e */
[----:B------:R-:W-:Y:S01]  /*03f0*/  @!P2 IMAD.SHL.U32 R21, R5, 0x4, RZ ;  /* 0x000000040515a824 */ /* 0x000fe200078e00ff */
[----:B------:R-:W-:Y:S01]  /*0400*/  @!P0 LOP3.LUT R16, R9, 0xc0, R8, 0xf8, !PT ;  /* 0x000000c009108812 */ /* 0x000fe200078ef808 */
[----:B------:R-:W-:Y:S01]  /*0410*/  @!P3 IMAD.SHL.U32 R23, R4, 0x4, RZ ;  /* 0x000000040417b824 */ /* 0x000fe200078e00ff */
[----:B------:R-:W-:Y:S01]  /*0420*/  @!P1 LOP3.LUT R18, R17, 0xc0, R18, 0xf8, !PT ;  /* 0x000000c011129812 */ /* 0x000fe200078ef812 */
[----:B------:R-:W1:Y:S01]  /*0430*/  @!P0 LDC.64 R14, c[0x0][0x380] ;  /* 0x0000e000ff0e8b82 */ /* 0x000e620000000a00 */
[----:B------:R-:W-:-:S02]  /*0440*/  @!P2 LOP3.LUT R20, R20, 0xc0, R21, 0xf8, !PT ;  /* 0x000000c01414a812 */ /* 0x000fc400078ef815 */
[----:B------:R-:W-:Y:S02]  /*0450*/  @!P3 LOP3.LUT R22, R22, 0xc0, R23, 0xf8, !PT ;  /* 0x000000c01616b812 */ /* 0x000fe400078ef817 */
[----:B------:R-:W-:Y:S02]  /*0460*/  @!P0 SHF.R.U32.HI R17, RZ, 0x2, R6 ;  /* 0x00000002ff118819 */ /* 0x000fe40000011606 */
[----:B------:R-:W-:Y:S01]  /*0470*/  @!P1 SHF.R.U32.HI R21, RZ, 0x2, R7 ;  /* 0x00000002ff159819 */ /* 0x000fe20000011607 */
[----:B------:R-:W2:Y:S01]  /*0480*/  @!P1 LDC.64 R12, c[0x0][0x380] ;  /* 0x0000e000ff0c9b82 */ /* 0x000ea20000000a00 */
[----:B------:R-:W-:Y:S02]  /*0490*/  @!P2 SHF.R.U32.HI R23, RZ, 0x2, R5 ;  /* 0x00000002ff17a819 */ /* 0x000fe40000011605 */
[----:B------:R-:W-:Y:S02]  /*04a0*/  @!P3 SHF.R.U32.HI R25, RZ, 0x2, R4 ;  /* 0x00000002ff19b819 */ /* 0x000fe40000011604 */
[----:B------:R-:W-:-:S02]  /*04b0*/  @!P0 LOP3.LUT R16, R16, 0x30, R17, 0xf8, !PT ;  /* 0x0000003010108812 */ /* 0x000fc400078ef811 */
[----:B------:R-:W-:Y:S01]  /*04c0*/  @!P1 LOP3.LUT R18, R18, 0x30, R21, 0xf8, !PT ;  /* 0x0000003012129812 */ /* 0x000fe200078ef815 */
[----:B------:R-:W3:Y:S01]  /*04d0*/  @!P3 LDC.64 R8, c[0x0][0x380] ;  /* 0x0000e000ff08bb82 */ /* 0x000ee20000000a00 */
[----:B------:R-:W-:Y:S02]  /*04e0*/  @!P2 LOP3.LUT R20, R20, 0x30, R23, 0xf8, !PT ;  /* 0x000000301414a812 */ /* 0x000fe400078ef817 */
[----:B------:R-:W-:Y:S02]  /*04f0*/  @!P0 SHF.R.U32.HI R17, RZ, 0x6, R6 ;  /* 0x00000006ff118819 */ /* 0x000fe40000011606 */
[----:B------:R-:W-:Y:S02]  /*0500*/  @!P1 SHF.R.U32.HI R21, RZ, 0x6, R7 ;  /* 0x00000006ff159819 */ /* 0x000fe40000011607 */
[----:B------:R-:W-:Y:S02]  /*0510*/  @!P3 LOP3.LUT R22, R22, 0x30, R25, 0xf8, !PT ;  /* 0x000000301616b812 */ /* 0x000fe400078ef819 */
[----:B------:R-:W-:-:S02]  /*0520*/  @!P2 SHF.R.U32.HI R23, RZ, 0x6, R5 ;  /* 0x00000006ff17a819 */ /* 0x000fc40000011605 */
[----:B------:R-:W-:Y:S02]  /*0530*/  @!P3 SHF.R.U32.HI R25, RZ, 0x6, R4 ;  /* 0x00000006ff19b819 */ /* 0x000fe40000011604 */
[----:B------:R-:W-:Y:S02]  /*0540*/  @!P0 LOP3.LUT R17, R16, 0xc, R17, 0xf8, !PT ;  /* 0x0000000c10118812 */ /* 0x000fe400078ef811 */
[----:B------:R-:W-:Y:S02]  /*0550*/  @!P1 LOP3.LUT R21, R18, 0xc, R21, 0xf8, !PT ;  /* 0x0000000c12159812 */ /* 0x000fe400078ef815 */
[----:B------:R-:W-:Y:S01]  /*0560*/  @!P2 LOP3.LUT R23, R20, 0xc, R23, 0xf8, !PT ;  /* 0x0000000c1417a812 */ /* 0x000fe200078ef817 */
[----:B-1----:R-:W-:Y:S01]  /*0570*/  @!P0 IMAD.WIDE.U32 R16, R17, 0x8, R14 ;  /* 0x0000000811108825 */ /* 0x002fe200078e000e */
[----:B------:R-:W-:-:S03]  /*0580*/  @!P3 LOP3.LUT R25, R22, 0xc, R25, 0xf8, !PT ;  /* 0x0000000c1619b812 */ /* 0x000fc600078ef819 */
[----:B--2---:R-:W-:-:S04]  /*0590*/  @!P1 IMAD.WIDE.U32 R20, R21, 0x8, R12 ;  /* 0x0000000815149825 */ /* 0x004fc800078e000c */
[----:B0-----:R-:W-:Y:S02]  /*05a0*/  @!P2 IMAD.WIDE.U32 R12, R23, 0x8, R10 ;  /* 0x00000008170ca825 */ /* 0x001fe400078e000a */
[----:B------:R-:W2:Y:S02]  /*05b0*/  @!P1 LDG.E.64 R10, desc[UR6][R20.64] ;  /* 0x00000006140a9981 */ /* 0x000ea4000c1e1b00 */
[----:B---3--:R-:W-:Y:S02]  /*05c0*/  @!P3 IMAD.WIDE.U32 R14, R25, 0x8, R8 ;  /* 0x00000008190eb825 */ /* 0x008fe400078e0008 */
[----:B------:R0:W3:Y:S04]  /*05d0*/  @!P0 LDG.E.64 R8, desc[UR6][R16.64] ;  /* 0x0000000610088981 */ /* 0x0000e8000c1e1b00 */
[----:B------:R-:W4:Y:S04]  /*05e0*/  @!P2 LDG.E.64 R12, desc[UR6][R12.64] ;  /* 0x000000060c0ca981 */ /* 0x000f28000c1e1b00 */
[----:B------:R-:W5:Y:S01]  /*05f0*/  @!P3 LDG.E.64 R14, desc[UR6][R14.64] ;  /* 0x000000060e0eb981 */ /* 0x000f62000c1e1b00 */
[----:B------:R-:W1:Y:S01]  /*0600*/  @!P0 S2R R23, SR_CgaCtaId ;  /* 0x0000000000178919 */ /* 0x000e620000008800 */
[----:B------:R-:W1:Y:S01]  /*0610*/  @!P1 S2R R25, SR_CgaCtaId ;  /* 0x0000000000199919 */ /* 0x000e620000008800 */
[----:B------:R-:W1:Y:S01]  /*0620*/  @!P2 S2R R27, SR_CgaCtaId ;  /* 0x00000000001ba919 */ /* 0x000e620000008800 */
[----:B------:R-:W1:Y:S01]  /*0630*/  @!P3 S2R R29, SR_CgaCtaId ;  /* 0x00000000001db919 */ /* 0x000e620000008800 */
[----:B------:R-:W-:-:S02]  /*0640*/  @!P0 MOV R18, 0x400 ;  /* 0x0000040000128802 */ /* 0x000fc40000000f00 */
[----:B------:R-:W-:Y:S02]  /*0650*/  @!P1 MOV R22, 0x400 ;  /* 0x0000040000169802 */ /* 0x000fe40000000f00 */
[----:B------:R-:W-:Y:S02]  /*0660*/  @!P2 MOV R24, 0x400 ;  /* 0x000004000018a802 */ /* 0x000fe40000000f00 */
[----:B0-----:R-:W-:Y:S01]  /*0670*/  @!P3 MOV R16, 0x400 ;  /* 0x000004000010b802 */ /* 0x001fe20000000f00 */
[----:B------:R-:W-:Y:S02]  /*0680*/  @!P0 VIADD R18, R18, 0x800 ;  /* 0x0000080012128836 */ /* 0x000fe40000000000 */
[----:B------:R-:W-:Y:S02]  /*0690*/  @!P1 VIADD R22, R22, 0x800 ;  /* 0x0000080016169836 */ /* 0x000fe40000000000 */
[----:B------:R-:W-:Y:S02]  /*06a0*/  @!P2 VIADD R24, R24, 0x800 ;  /* 0x000008001818a836 */ /* 0x000fe40000000000 */
[----:B------:R-:W-:Y:S01]  /*06b0*/  @!P3 VIADD R16, R16, 0x800 ;  /* 0x000008001010b836 */ /* 0x000fe20000000000 */
[----:B-1----:R-:W-:-:S02]  /*06c0*/  @!P0 LEA R17, R23, R18, 0x18 ;  /* 0x0000001217118211 */ /* 0x002fc400078ec0ff */
[----:B------:R-:W-:-:S03]  /*06d0*/  @!P1 LEA R22, R25, R22, 0x18 ;  /* 0x0000001619169211 */ /* 0x000fc600078ec0ff */
[----:B------:R-:W-:Y:S01]  /*06e0*/  @!P0 IMAD R17, R6, 0x8, R17 ;  /* 0x0000000806118824 */ /* 0x000fe200078e0211 */
[----:B------:R-:W-:Y:S01]  /*06f0*/  @!P2 LEA R24, R27, R24, 0x18 ;  /* 0x000000181b18a211 */ /* 0x000fe200078ec0ff */
[----:B------:R-:W-:Y:S01]  /*0700*/  @!P1 IMAD R7, R7, 0x8, R22 ;  /* 0x0000000807079824 */ /* 0x000fe200078e0216 */
[----:B------:R-:W-:-:S03]  /*0710*/  @!P3 LEA R29, R29, R16, 0x18 ;  /* 0x000000101d1db211 */ /* 0x000fc600078ec0ff */
[----:B------:R-:W-:Y:S02]  /*0720*/  @!P2 IMAD R5, R5, 0x8, R24 ;  /* 0x000000080505a824 */ /* 0x000fe400078e0218 */
[----:B------:R-:W-:Y:S01]  /*0730*/  @!P3 IMAD R4, R4, 0x8, R29 ;  /* 0x000000080404b824 */ /* 0x000fe200078e021d */
[----:B------:R-:W-:Y:S01]  /*0740*/  UIADD3 UR4, UPT, UPT, UR4, 0x4, URZ ;  /* 0x0000000404047890 */ /* 0x000fe2000fffe0ff */
[----:B---3--:R0:W-:Y:S04]  /*0750*/  @!P0 STS.64 [R17], R8 ;  /* 0x0000000811008388 */ /* 0x0081e80000000a00 */
[----:B--2---:R0:W-:Y:S04]  /*0760*/  @!P1 STS.64 [R7], R10 ;  /* 0x0000000a07009388 */ /* 0x0041e80000000a00 */
[----:B----4-:R0:W-:Y:S04]  /*0770*/  @!P2 STS.64 [R5], R12 ;  /* 0x0000000c0500a388 */ /* 0x0101e80000000a00 */
[----:B-----5:R0:W-:Y:S01]  /*0780*/  @!P3 STS.64 [R4], R14 ;  /* 0x0000000e0400b388 */ /* 0x0201e20000000a00 */
[----:B------:R-:W-:-:S13]  /*0790*/  ISETP.NE.AND P0, PT, R0, UR4, PT ;  /* 0x0000000400007c0c */ /* 0x000fda000bf05270 */
[----:B0-----:R-:W-:Y:S05]  /*07a0*/  @P0 BRA `(.L_x_277) ;  /* 0xfffffff800a40947 */ /* 0x001fea000383ffff */
.L_x_276:
[----:B------:R-:W-:-:S09]  /*07b0*/  UISETP.NE.AND UP0, UPT, UR5, URZ, UPT ;  /* 0x000000ff0500728c */ /* 0x000fd2000bf05270 */
[----:B------:R-:W-:Y:S05]  /*07c0*/  BRA.U !UP0, `(.L_x_278) ;  /* 0x0000000108687547 */ /* 0x000fea000b800000 */
[----:B------:R-:W-:-:S05]  /*07d0*/  UMOV UR4, URZ ;  /* 0x000000ff00047c82 */ /* 0x000fca0008000000 */
.L_x_279:
[----:B------:R-:W-:-:S05]  /*07e0*/  IMAD R8, R0, UR9, R3 ;  /* 0x0000000900087c24 */ /* 0x000fca000f8e0203 */
[----:B------:R-:W-:-:S13]  /*07f0*/  ISETP.GT.U32.AND P0, PT, R8, 0x3ff, PT ;  /* 0x000003ff0800780c */ /* 0x000fda0003f04070 */
[C---:B------:R-:W-:Y:S01]  /*0800*/  @!P0 IMAD.SHL.U32 R6, R8.reuse, 0x40, RZ ;  /* 0x0000004008068824 */ /* 0x040fe200078e00ff */
[----:B0-----:R-:W0:Y:S01]  /*0810*/  @!P0 LDC.64 R4, c[0x0][0x380] ;  /* 0x0000e000ff048b82 */ /* 0x001e220000000a00 */
[C---:B------:R-:W-:Y:S02]  /*0820*/  @!P0 IMAD.SHL.U32 R2, R8.reuse, 0x400, RZ ;  /* 0x0000040008028824 */ /* 0x040fe400078e00ff */
[----:B------:R-:W-:Y:S01]  /*0830*/  @!P0 IMAD.SHL.U32 R9, R8, 0x4, RZ ;  /* 0x0000000408098824 */ /* 0x000fe200078e00ff */
[----:B------:R-:W-:-:S04]  /*0840*/  @!P0 LOP3.LUT R7, R6, 0x300, RZ, 0xc0, !PT ;  /* 0x0000030006078812 */ /* 0x000fc800078ec0ff */
[----:B------:R-:W-:Y:S02]  /*0850*/  @!P0 LOP3.LUT R2, R7, 0xc00, R2, 0xf8, !PT ;  /* 0x00000c0007028812 */ /* 0x000fe400078ef802 */
[--C-:B------:R-:W-:Y:S02]  /*0860*/  @!P0 SHF.R.U32.HI R7, RZ, 0x2, R8.reuse ;  /* 0x00000002ff078819 */ /* 0x100fe40000011608 */
[----:B------:R-:W-:Y:S02]  /*0870*/  @!P0 LOP3.LUT R2, R2, 0xc0, R9, 0xf8, !PT ;  /* 0x000000c002028812 */ /* 0x000fe400078ef809 */
[----:B------:R-:W-:Y:S02]  /*0880*/  @!P0 SHF.R.U32.HI R9, RZ, 0x6, R8 ;  /* 0x00000006ff098819 */ /* 0x000fe40000011608 */
[----:B------:R-:W-:-:S04]  /*0890*/  @!P0 LOP3.LUT R2, R2, 0x30, R7, 0xf8, !PT ;  /* 0x0000003002028812 */ /* 0x000fc800078ef807 */
[----:B------:R-:W-:-:S05]  /*08a0*/  @!P0 LOP3.LUT R9, R2, 0xc, R9, 0xf8, !PT ;  /* 0x0000000c02098812 */ /* 0x000fca00078ef809 */
[----:B0-----:R-:W-:-:S06]  /*08b0*/  @!P0 IMAD.WIDE.U32 R4, R9, 0x8, R4 ;  /* 0x0000000809048825 */ /* 0x001fcc00078e0004 */
[----:B------:R-:W2:Y:S01]  /*08c0*/  @!P0 LDG.E.64 R4, desc[UR6][R4.64] ;  /* 0x0000000604048981 */ /* 0x000ea2000c1e1b00 */
[----:B------:R-:W-:Y:S01]  /*08d0*/  @!P0 MOV R2, 0x400 ;  /* 0x0000040000028802 */ /* 0x000fe20000000f00 */
[----:B------:R-:W-:Y:S01]  /*08e0*/  UIADD3 UR4, UPT, UPT, UR4, 0x1, URZ ;  /* 0x0000000104047890 */ /* 0x000fe2000fffe0ff */
[----:B------:R-:W-:Y:S01]  /*08f0*/  VIADD R0, R0, 0x1 ;  /* 0x0000000100007836 */ /* 0x000fe20000000000 */
[----:B------:R-:W0:Y:S02]  /*0900*/  @!P0 S2R R7, SR_CgaCtaId ;  /* 0x0000000000078919 */ /* 0x000e240000008800 */
[----:B------:R-:W-:Y:S01]  /*0910*/  @!P0 VIADD R2, R2, 0x800 ;  /* 0x0000080002028836 */ /* 0x000fe20000000000 */
[----:B------:R-:W-:-:S04]  /*0920*/  UISETP.NE.AND UP0, UPT, UR4, UR5, UPT ;  /* 0x000000050400728c */ /* 0x000fc8000bf05270 */
[----:B0-----:R-:W-:-:S05]  /*0930*/  @!P0 LEA R7, R7, R2, 0x18 ;  /* 0x0000000207078211 */ /* 0x001fca00078ec0ff */
[----:B------:R-:W-:-:S05]  /*0940*/  @!P0 IMAD R2, R8, 0x8, R7 ;  /* 0x0000000808028824 */ /* 0x000fca00078e0207 */
[----:B--2---:R0:W-:Y:S01]  /*0950*/  @!P0 STS.64 [R2], R4 ;  /* 0x0000000402008388 */ /* 0x0041e20000000a00 */
[----:B------:R-:W-:Y:S05]  /*0960*/  BRA.U UP0, `(.L_x_279) ;  /* 0xfffffffd009c7547 */ /* 0x000fea000b83ffff */
.L_x_278:
[----:B------:R-:W1:Y:S01]  /*0970*/  S2UR UR5, SR_CgaCtaId ;  /* 0x00000000000579c3 */ /* 0x000e620000008800 */
[----:B------:R-:W2:Y:S01]  /*0980*/  S2R R0, SR_TID.Y ;  /* 0x0000000000007919 */ /* 0x000ea20000002200 */
[----:B------:R-:W-:-:S06]  /*0990*/  UMOV UR4, 0x400 ;  /* 0x0000040000047882 */ /* 0x000fcc0000000000 */
[----:B------:R-:W-:Y:S01]  /*09a0*/  BAR.SYNC.DEFER_BLOCKING 0x0 ;  /* 0x0000000000007b1d */ /* 0x000fe20000010000 */
[----:B------:R-:W-:Y:S01]  /*09b0*/  ISETP.GT.U32.AND P0, PT, R19, 0xf, PT ;  /* 0x0000000f1300780c */ /* 0x000fe20003f04070 */
[----:B------:R-:W-:-:S04]  /*09c0*/  IMAD.U32 R17, RZ, RZ, UR4 ;  /* 0x00000004ff117e24 */ /* 0x000fc8000f8e00ff */
[----:B------:R-:W-:Y:S02]  /*09d0*/  VIADD R3, R17, 0x400 ;  /* 0x0000040011037836 */ /* 0x000fe40000000000 */
[----:B-1----:R-:W-:-:S05]  /*09e0*/  IMAD.U32 R24, RZ, RZ, UR5 ;  /* 0x00000005ff187e24 */ /* 0x002fca000f8e00ff */
[C---:B------:R-:W-:Y:S02]  /*09f0*/  LEA R22, R24.reuse, R17, 0x18 ;  /* 0x0000001118167211 */ /* 0x040fe400078ec0ff */
[----:B0-----:R-:W-:-:S03]  /*0a00*/  LEA R2, R24, R3, 0x18 ;  /* 0x0000000318027211 */ /* 0x001fc600078ec0ff */
[C---:B------:R-:W-:Y:S02]  /*0a10*/  IMAD R22, R19.reuse, 0x200, R22 ;  /* 0x0000020013167824 */ /* 0x040fe400078e0216 */
[----:B------:R-:W-:Y:S01]  /*0a20*/  IMAD R21, R19, 0x400, R2 ;  /* 0x0000040013157824 */ /* 0x000fe200078e0202 */
[----:B--2---:R-:W-:Y:S06]  /*0a30*/  @P0 BRA `(.L_x_280) ;  /* 0x0000002800100947 */ /* 0x004fec0003800000 */
[----:B------:R-:W-:-:S05]  /*0a40*/  VIADD R17, R17, 0x800 ;  /* 0x0000080011117836 */ /* 0x000fca0000000000 */
[----:B------:R-:W-:-:S07]  /*0a50*/  LEA R16, R24, R17, 0x18 ;  /* 0x0000001118107211 */ /* 0x000fce00078ec0ff */
.L_x_281:
[C---:B------:R-:W-:Y:S01]  /*0a60*/  IMAD.SHL.U32 R27, R19.reuse, 0x40, RZ ;  /* 0x00000040131b7824 */ /* 0x040fe200078e00ff */
[----:B------:R-:W-:Y:S01]  /*0a70*/  CS2R R2, SRZ ;  /* 0x0000000000027805 */ /* 0x000fe2000001ff00 */
[----:B0-----:R-:W-:Y:S01]  /*0a80*/  IMAD R18, R19, 0x200, R16 ;  /* 0x0000020013127824 */ /* 0x001fe200078e0210 */
[----:B------:R-:W-:Y:S02]  /*0a90*/  CS2R R4, SRZ ;  /* 0x0000000000047805 */ /* 0x000fe4000001ff00 */
[----:B------:R-:W-:Y:S02]  /*0aa0*/  CS2R R6, SRZ ;  /* 0x0000000000067805 */ /* 0x000fe4000001ff00 */
[C---:B------:R-:W-:Y:S02]  /*0ab0*/  ISETP.GT.AND P0, PT, R27.reuse, 0x3ff, PT ;  /* 0x000003ff1b00780c */ /* 0x040fe40003f04270 */
[----:B------:R-:W-:Y:S02]  /*0ac0*/  CS2R R8, SRZ ;  /* 0x0000000000087805 */ /* 0x000fe4000001ff00 */
        /* <DEDUP_REMOVED lines=635> */
.L_x_280:
        /* <DEDUP_REMOVED lines=10> */
.L_x_332:
[C---:B------:R-:W-:Y:S01]  /*3320*/  IMAD.SHL.U32 R25, R23.reuse, 0x40, RZ ;  /* 0x0000004017197824 */ /* 0x040fe200078e00ff */
[C---:B-1----:R-:W-:Y:S02]  /*3330*/  LOP3.LUT R8, R23.reuse, 0x3, RZ, 0xc0, !PT ;  /* 0x0000000317087812 */ /* 0x042fe400078ec0ff */
        /* <DEDUP_REMOVED lines=327> */
.L_x_331:
        /* <DEDUP_REMOVED lines=23> */
.L_x_286:
        /* <DEDUP_REMOVED lines=63> */
.L_x_288:
[----:B------:R-:W-:Y:S05]  /*4d10*/  BSYNC.RECONVERGENT B1 ;  /* 0x0000000000017941 */ /* 0x000fea0003800200 */
.L_x_287:
        /* <DEDUP_REMOVED lines=15> */
.L_x_285:
[----:B------:R-:W-:Y:S01]  /*4e10*/  FMUL R19, RZ, R27 ;  /* 0x0000001bff137220 */ /* 0x000fe20000400000 */
[----:B------:R-:W-:-:S07]  /*4e20*/  IMAD.MOV.U32 R17, RZ, RZ, RZ ;  /* 0x000000ffff117224 */ /* 0x000fce00078e00ff */
.L_x_284:
[----:B------:R-:W-:Y:S05]  /*4e30*/  BSYNC.RECONVERGENT B0 ;  /* 0x0000000000007941 */ /* 0x000fea0003800200 */
.L_x_283:
        /* <DEDUP_REMOVED lines=28> */
.L_x_292:
        /* <DEDUP_REMOVED lines=63> */
.L_x_294:
[----:B------:R-:W-:Y:S05]  /*53f0*/  BSYNC.RECONVERGENT B1 ;  /* 0x0000000000017941 */ /* 0x000fea0003800200 */
.L_x_293:
        /* <DEDUP_REMOVED lines=15> */
.L_x_291:
[----:B------:R-:W-:Y:S01]  /*54f0*/  FMUL R28, RZ, R27 ;  /* 0x0000001bff1c7220 */ /* 0x000fe20000400000 */
[----:B------:R-:W-:-:S07]  /*5500*/  IMAD.MOV.U32 R29, RZ, RZ, RZ ;  /* 0x000000ffff1d7224 */ /* 0x000fce00078e00ff */
.L_x_290:
[----:B------:R-:W-:Y:S05]  /*5510*/  BSYNC.RECONVERGENT B0 ;  /* 0x0000000000007941 */ /* 0x000fea0003800200 */
.L_x_289:
        /* <DEDUP_REMOVED lines=45> */
.L_x_298:
        /* <DEDUP_REMOVED lines=63> */
.L_x_300:
[----:B------:R-:W-:Y:S05]  /*5be0*/  BSYNC.RECONVERGENT B1 ;  /* 0x0000000000017941 */ /* 0x000fea0003800200 */
.L_x_299:
        /* <DEDUP_REMOVED lines=15> */
.L_x_297:
[----:B------:R-:W-:Y:S01]  /*5ce0*/  FMUL R32, RZ, R27 ;  /* 0x0000001bff207220 */ /* 0x000fe20000400000 */
[----:B------:R-:W-:-:S07]  /*5cf0*/  IMAD.MOV.U32 R31, RZ, RZ, RZ ;  /* 0x000000ffff1f7224 */ /* 0x000fce00078e00ff */
.L_x_296:
[----:B------:R-:W-:Y:S05]  /*5d00*/  BSYNC.RECONVERGENT B0 ;  /* 0x0000000000007941 */ /* 0x000fea0003800200 */
.L_x_295:
        /* <DEDUP_REMOVED lines=25> */
.L_x_304:
        /* <DEDUP_REMOVED lines=63> */
.L_x_306:
[----:B------:R-:W-:Y:S05]  /*6290*/  BSYNC.RECONVERGENT B1 ;  /* 0x0000000000017941 */ /* 0x000fea0003800200 */
.L_x_305:
        /* <DEDUP_REMOVED lines=15> */
.L_x_303:
[----:B------:R-:W-:Y:S01]  /*6390*/  FMUL R28, RZ, R27 ;  /* 0x0000001bff1c7220 */ /* 0x000fe20000400000 */
[----:B------:R-:W-:-:S07]  /*63a0*/  IMAD.MOV.U32 R29, RZ, RZ, RZ ;  /* 0x000000ffff1d7224 */ /* 0x000fce00078e00ff */
.L_x_302:
[----:B------:R-:W-:Y:S05]  /*63b0*/  BSYNC.RECONVERGENT B0 ;  /* 0x0000000000007941 */ /* 0x000fea0003800200 */
.L_x_301:
        /* <DEDUP_REMOVED lines=44> */
.L_x_310:
        /* <DEDUP_REMOVED lines=63> */
.L_x_312:
[----:B------:R-:W-:Y:S05]  /*6a70*/  BSYNC.RECONVERGENT B1 ;  /* 0x0000000000017941 */ /* 0x000fea0003800200 */
.L_x_311:
        /* <DEDUP_REMOVED lines=15> */
.L_x_309:
[----:B------:R-:W-:Y:S01]  /*6b70*/  FMUL R31, RZ, R27 ;  /* 0x0000001bff1f7220 */ /* 0x000fe20000400000 */
[----:B------:R-:W-:-:S07]  /*6b80*/  IMAD.MOV.U32 R32, RZ, RZ, RZ ;  /* 0x000000ffff207224 */ /* 0x000fce00078e00ff */
.L_x_308:
[----:B------:R-:W-:Y:S05]  /*6b90*/  BSYNC.RECONVERGENT B0 ;  /* 0x0000000000007941 */ /* 0x000fea0003800200 */
.L_x_307:
        /* <DEDUP_REMOVED lines=25> */
.L_x_316:
        /* <DEDUP_REMOVED lines=63> */
.L_x_318:
[----:B------:R-:W-:Y:S05]  /*7120*/  BSYNC.RECONVERGENT B1 ;  /* 0x0000000000017941 */ /* 0x000fea0003800200 */
.L_x_317:
        /* <DEDUP_REMOVED lines=15> */
.L_x_315:
[----:B------:R-:W-:Y:S01]  /*7220*/  FMUL R28, RZ, R27 ;  /* 0x0000001bff1c7220 */ /* 0x000fe20000400000 */
[----:B------:R-:W-:-:S07]  /*7230*/  IMAD.MOV.U32 R29, RZ, RZ, RZ ;  /* 0x000000ffff1d7224 */ /* 0x000fce00078e00ff */
.L_x_314:
[----:B------:R-:W-:Y:S05]  /*7240*/  BSYNC.RECONVERGENT B0 ;  /* 0x0000000000007941 */ /* 0x000fea0003800200 */
.L_x_313:
        /* <DEDUP_REMOVED lines=44> */
.L_x_322:
        /* <DEDUP_REMOVED lines=63> */
.L_x_324:
[----:B------:R-:W-:Y:S05]  /*7900*/  BSYNC.RECONVERGENT B1 ;  /* 0x0000000000017941 */ /* 0x000fea0003800200 */
.L_x_323:
        /* <DEDUP_REMOVED lines=15> */
.L_x_321:
[----:B------:R-:W-:Y:S01]  /*7a00*/  FMUL R31, RZ, R18 ;  /* 0x00000012ff1f7220 */ /* 0x000fe20000400000 */
[----:B------:R-:W-:-:S07]  /*7a10*/  IMAD.MOV.U32 R29, RZ, RZ, RZ ;  /* 0x000000ffff1d7224 */ /* 0x000fce00078e00ff */
.L_x_320:
[----:B------:R-:W-:Y:S05]  /*7a20*/  BSYNC.RECONVERGENT B0 ;  /* 0x0000000000007941 */ /* 0x000fea0003800200 */
.L_x_319:
        /* <DEDUP_REMOVED lines=25> */
.L_x_328:
        /* <DEDUP_REMOVED lines=63> */
.L_x_330:
[----:B------:R-:W-:Y:S05]  /*7fb0*/  BSYNC.RECONVERGENT B1 ;  /* 0x0000000000017941 */ /* 0x000fea0003800200 */
.L_x_329:
        /* <DEDUP_REMOVED lines=15> */
.L_x_327:
[----:B------:R-:W-:Y:S01]  /*80b0*/  FMUL R28, RZ, R18 ;  /* 0x00000012ff1c7220 */ /* 0x000fe20000400000 */
[----:B------:R-:W-:-:S07]  /*80c0*/  IMAD.MOV.U32 R27, RZ, RZ, RZ ;  /* 0x000000ffff1b7224 */ /* 0x000fce00078e00ff */
.L_x_326:
[----:B------:R-:W-:Y:S05]  /*80d0*/  BSYNC.RECONVERGENT B0 ;  /* 0x0000000000007941 */ /* 0x000fea0003800200 */
.L_x_325:
        /* <DEDUP_REMOVED lines=241> */
.L_x_282:
[----:B------:R-:W-:Y:S01]  /*8ff0*/  ISETP.GT.U32.AND P0, PT, R0, 0xf, PT ;  /* 0x0000000f0000780c */ /* 0x000fe20003f04070 */
[----:B------:R-:W-:Y:S05]  /*9000*/  WARPSYNC.ALL ;  /* 0x0000000000007948 */ /* 0x000fea0003800000 */
[----:B------:R-:W-:Y:S07]  /*9010*/  BAR.SYNC.DEFER_BLOCKING 0x0 ;  /* 0x0000000000007b1d */ /* 0x000fee0000010000 */
[----:B------:R-:W-:Y:S05]  /*9020*/  @P0 BRA `(.L_x_333) ;  /* 0x0000005c00480947 */ /* 0x000fea0003800000 */
[----:B-1----:R-:W1:Y:S01]  /*9030*/  S2R R9, SR_CgaCtaId ;  /* 0x0000000000097919 */ /* 0x002e620000008800 */
[----:B------:R-:W-:Y:S01]  /*9040*/  MOV R8, 0x400 ;  /* 0x0000040000087802 */ /* 0x000fe20000000f00 */
[----:B------:R-:W-:-:S04]  /*9050*/  IMAD.MOV.U32 R23, RZ, RZ, R0 ;  /* 0x000000ffff177224 */ /* 0x000fc800078e0000 */
[----:B------:R-:W-:-:S05]  /*9060*/  VIADD R8, R8, 0x800 ;  /* 0x0000080008087836 */ /* 0x000fca0000000000 */
[----:B-1----:R-:W-:-:S07]  /*9070*/  LEA R24, R9, R8, 0x18 ;  /* 0x0000000809187211 */ /* 0x002fce00078ec0ff */
.L_x_383:
[C---:B------:R-:W-:Y:S01]  /*9080*/  IMAD.SHL.U32 R25, R23.reuse, 0x40, RZ ;  /* 0x0000004017197824 */ /* 0x040fe200078e00ff */
[C---:B--2---:R-:W-:Y:S02]  /*9090*/  LOP3.LUT R8, R23.reuse, 0xf, RZ, 0xc0, !PT ;  /* 0x0000000f17087812 */ /* 0x044fe400078ec0ff */
        /* <DEDUP_REMOVED lines=327> */
.L_x_382:
        /* <DEDUP_REMOVED lines=23> */
.L_x_337:
        /* <DEDUP_REMOVED lines=63> */
.L_x_339:
[----:B------:R-:W-:Y:S05]  /*aa70*/  BSYNC.RECONVERGENT B1 ;  /* 0x0000000000017941 */ /* 0x000fea0003800200 */
.L_x_338:
        /* <DEDUP_REMOVED lines=15> */
.L_x_336:
[----:B------:R-:W-:Y:S01]  /*ab70*/  FMUL R19, RZ, R27 ;  /* 0x0000001bff137220 */ /* 0x000fe20000400000 */
[----:B------:R-:W-:-:S07]  /*ab80*/  IMAD.MOV.U32 R17, RZ, RZ, RZ ;  /* 0x000000ffff117224 */ /* 0x000fce00078e00ff */
.L_x_335:
[----:B------:R-:W-:Y:S05]  /*ab90*/  BSYNC.RECONVERGENT B0 ;  /* 0x0000000000007941 */ /* 0x000fea0003800200 */
.L_x_334:
        /* <DEDUP_REMOVED lines=28> */
.L_x_343:
        /* <DEDUP_REMOVED lines=63> */
.L_x_345:
[----:B------:R-:W-:Y:S05]  /*b150*/  BSYNC.RECONVERGENT B1 ;  /* 0x0000000000017941 */ /* 0x000fea0003800200 */
.L_x_344:
        /* <DEDUP_REMOVED lines=15> */
.L_x_342:
[----:B------:R-:W-:Y:S01]  /*b250*/  FMUL R28, RZ, R27 ;  /* 0x0000001bff1c7220 */ /* 0x000fe20000400000 */
[----:B------:R-:W-:-:S07]  /*b260*/  IMAD.MOV.U32 R29, RZ, RZ, RZ ;  /* 0x000000ffff1d7224 */ /* 0x000fce00078e00ff */
.L_x_341:
[----:B------:R-:W-:Y:S05]  /*b270*/  BSYNC.RECONVERGENT B0 ;  /* 0x0000000000007941 */ /* 0x000fea0003800200 */
.L_x_340:
        /* <DEDUP_REMOVED lines=45> */
.L_x_349:
        /* <DEDUP_REMOVED lines=63> */
.L_x_351:
[----:B------:R-:W-:Y:S05]  /*b940*/  BSYNC.RECONVERGENT B1 ;  /* 0x0000000000017941 */ /* 0x000fea0003800200 */
.L_x_350:
        /* <DEDUP_REMOVED lines=15> */
.L_x_348:
[----:B------:R-:W-:Y:S01]  /*ba40*/  FMUL R32, RZ, R27 ;  /* 0x0000001bff207220 */ /* 0x000fe20000400000 */
[----:B------:R-:W-:-:S07]  /*ba50*/  IMAD.MOV.U32 R31, RZ, RZ, RZ ;  /* 0x000000ffff1f7224 */ /* 0x000fce00078e00ff */
.L_x_347:
[----:B------:R-:W-:Y:S05]  /*ba60*/  BSYNC.RECONVERGENT B0 ;  /* 0x0000000000007941 */ /* 0x000fea0003800200 */
.L_x_346:
        /* <DEDUP_REMOVED lines=25> */
.L_x_355:
        /* <DEDUP_REMOVED lines=63> */
.L_x_357:
[----:B------:R-:W-:Y:S05]  /*bff0*/  BSYNC.RECONVERGENT B1 ;  /* 0x0000000000017941 */ /* 0x000fea0003800200 */
.L_x_356:
        /* <DEDUP_REMOVED lines=15> */
.L_x_354:
[----:B------:R-:W-:Y:S01]  /*c0f0*/  FMUL R28, RZ, R27 ;  /* 0x0000001bff1c7220 */ /* 0x000fe20000400000 */
[----:B------:R-:W-:-:S07]  /*c100*/  IMAD.MOV.U32 R29, RZ, RZ, RZ ;  /* 0x000000ffff1d7224 */ /* 0x000fce00078e00ff */
.L_x_353:
[----:B------:R-:W-:Y:S05]  /*c110*/  BSYNC.RECONVERGENT B0 ;  /* 0x0000000000007941 */ /* 0x000fea0003800200 */
.L_x_352:
        /* <DEDUP_REMOVED lines=44> */
.L_x_361:
        /* <DEDUP_REMOVED lines=63> */
.L_x_363:
[----:B------:R-:W-:Y:S05]  /*c7d0*/  BSYNC.RECONVERGENT B1 ;  /* 0x0000000000017941 */ /* 0x000fea0003800200 */
.L_x_362:
        /* <DEDUP_REMOVED lines=15> */
.L_x_360:
[----:B------:R-:W-:Y:S01]  /*c8d0*/  FMUL R31, RZ, R27 ;  /* 0x0000001bff1f7220 */ /* 0x000fe20000400000 */
[----:B------:R-:W-:-:S07]  /*c8e0*/  IMAD.MOV.U32 R32, RZ, RZ, RZ ;  /* 0x000000ffff207224 */ /* 0x000fce00078e00ff */
.L_x_359:
[----:B------:R-:W-:Y:S05]  /*c8f0*/  BSYNC.RECONVERGENT B0 ;  /* 0x0000000000007941 */ /* 0x000fea0003800200 */
.L_x_358:
        /* <DEDUP_REMOVED lines=25> */
.L_x_367:
        /* <DEDUP_REMOVED lines=63> */
.L_x_369:
[----:B------:R-:W-:Y:S05]  /*ce80*/  BSYNC.RECONVERGENT B1 ;  /* 0x0000000000017941 */ /* 0x000fea0003800200 */
.L_x_368:
        /* <DEDUP_REMOVED lines=15> */
.L_x_366:
[----:B------:R-:W-:Y:S01]  /*cf80*/  FMUL R28, RZ, R27 ;  /* 0x0000001bff1c7220 */ /* 0x000fe20000400000 */
[----:B------:R-:W-:-:S07]  /*cf90*/  IMAD.MOV.U32 R29, RZ, RZ, RZ ;  /* 0x000000ffff1d7224 */ /* 0x000fce00078e00ff */
.L_x_365:
[----:B------:R-:W-:Y:S05]  /*cfa0*/  BSYNC.RECONVERGENT B0 ;  /* 0x0000000000007941 */ /* 0x000fea0003800200 */
.L_x_364:
        /* <DEDUP_REMOVED lines=44> */
.L_x_373:
        /* <DEDUP_REMOVED lines=63> */
.L_x_375:
[----:B------:R-:W-:Y:S05]  /*d660*/  BSYNC.RECONVERGENT B1 ;  /* 0x0000000000017941 */ /* 0x000fea0003800200 */
.L_x_374:
        /* <DEDUP_REMOVED lines=15> */
.L_x_372:
[----:B------:R-:W-:Y:S01]  /*d760*/  FMUL R31, RZ, R18 ;  /* 0x00000012ff1f7220 */ /* 0x000fe20000400000 */
[----:B------:R-:W-:-:S07]  /*d770*/  IMAD.MOV.U32 R29, RZ, RZ, RZ ;  /* 0x000000ffff1d7224 */ /* 0x000fce00078e00ff */
.L_x_371:
[----:B------:R-:W-:Y:S05]  /*d780*/  BSYNC.RECONVERGENT B0 ;  /* 0x0000000000007941 */ /* 0x000fea0003800200 */
.L_x_370:
        /* <DEDUP_REMOVED lines=25> */
.L_x_379:
        /* <DEDUP_REMOVED lines=63> */
.L_x_381:
[----:B------:R-:W-:Y:S05]  /*dd10*/  BSYNC.RECONVERGENT B1 ;  /* 0x0000000000017941 */ /* 0x000fea0003800200 */
.L_x_380:
        /* <DEDUP_REMOVED lines=15> */
.L_x_378:
[----:B------:R-:W-:Y:S01]  /*de10*/  FMUL R28, RZ, R18 ;  /* 0x00000012ff1c7220 */ /* 0x000fe20000400000 */
[----:B------:R-:W-:-:S07]  /*de20*/  IMAD.MOV.U32 R27, RZ, RZ, RZ ;  /* 0x000000ffff1b7224 */ /* 0x000fce00078e00ff */
.L_x_377:
[----:B------:R-:W-:Y:S05]  /*de30*/  BSYNC.RECONVERGENT B0 ;  /* 0x0000000000007941 */ /* 0x000fea0003800200 */
.L_x_376:
        /* <DEDUP_REMOVED lines=241> */
.L_x_333:
[----:B------:R-:W-:Y:S01]  /*ed50*/  ISETP.GT.U32.AND P0, PT, R0, 0xf, PT ;  /* 0x0000000f0000780c */ /* 0x000fe20003f04070 */
[----:B------:R-:W-:Y:S05]  /*ed60*/  WARPSYNC.ALL ;  /* 0x0000000000007948 */ /* 0x000fea0003800000 */
[----:B------:R-:W-:Y:S07]  /*ed70*/  BAR.SYNC.DEFER_BLOCKING 0x0 ;  /* 0x0000000000007b1d */ /* 0x000fee0000010000 */
[----:B------:R-:W-:Y:S05]  /*ed80*/  @P0 BRA `(.L_x_384) ;  /* 0x0000005c00380947 */ /* 0x000fea0003800000 */
[----:B-12---:R-:W1:Y:S01]  /*ed90*/  S2R R9, SR_CgaCtaId ;  /* 0x0000000000097919 */ /* 0x006e620000008800 */
[----:B------:R-:W-:Y:S01]  /*eda0*/  MOV R8, 0x400 ;  /* 0x0000040000087802 */ /* 0x000fe20000000f00 */
[----:B------:R-:W-:-:S04]  /*edb0*/  IMAD.MOV.U32 R23, RZ, RZ, R0 ;  /* 0x000000ffff177224 */ /* 0x000fc800078e0000 */
[----:B------:R-:W-:-:S05]  /*edc0*/  VIADD R8, R8, 0x800 ;  /* 0x0000080008087836 */ /* 0x000fca0000000000 */
[----:B-1----:R-:W-:-:S07]  /*edd0*/  LEA R24, R9, R8, 0x18 ;  /* 0x0000000809187211 */ /* 0x002fce00078ec0ff */
.L_x_434:
[C---:B------:R-:W-:Y:S01]  /*ede0*/  IMAD.SHL.U32 R25, R23.reuse, 0x40, RZ ;  /* 0x0000004017197824 */ /* 0x040fe200078e00ff */
[C---:B---3--:R-:W-:Y:S02]  /*edf0*/  LOP3.LUT R8, R23.reuse, 0x3f, RZ, 0xc0, !PT ;  /* 0x0000003f17087812 */ /* 0x048fe400078ec0ff */
        /* <DEDUP_REMOVED lines=327> */
.L_x_433:
        /* <DEDUP_REMOVED lines=22> */
.L_x_388:
        /* <DEDUP_REMOVED lines=63> */
.L_x_390:
[----:B------:R-:W-:Y:S05]  /*107c0*/  BSYNC.RECONVERGENT B1 ;  /* 0x0000000000017941 */ /* 0x000fea0003800200 */
.L_x_389:
        /* <DEDUP_REMOVED lines=15> */
.L_x_387:
[----:B------:R-:W-:Y:S01]  /*108c0*/  FMUL R19, RZ, R27 ;  /* 0x0000001bff137220 */ /* 0x000fe20000400000 */
[----:B------:R-:W-:-:S07]  /*108d0*/  IMAD.MOV.U32 R17, RZ, RZ, RZ ;  /* 0x000000ffff117224 */ /* 0x000fce00078e00ff */
.L_x_386:
[----:B------:R-:W-:Y:S05]  /*108e0*/  BSYNC.RECONVERGENT B0 ;  /* 0x0000000000007941 */ /* 0x000fea0003800200 */
.L_x_385:
        /* <DEDUP_REMOVED lines=28> */
.L_x_394:
        /* <DEDUP_REMOVED lines=63> */
.L_x_396:
[----:B------:R-:W-:Y:S05]  /*10ea0*/  BSYNC.RECONVERGENT B1 ;  /* 0x0000000000017941 */ /* 0x000fea0003800200 */
.L_x_395:
        /* <DEDUP_REMOVED lines=15> */
.L_x_393:
[----:B------:R-:W-:Y:S01]  /*10fa0*/  FMUL R28, RZ, R27 ;  /* 0x0000001bff1c7220 */ /* 0x000fe20000400000 */
[----:B------:R-:W-:-:S07]  /*10fb0*/  IMAD.MOV.U32 R29, RZ, RZ, RZ ;  /* 0x000000ffff1d7224 */ /* 0x000fce00078e00ff */
.L_x_392:
[----:B------:R-:W-:Y:S05]  /*10fc0*/  BSYNC.RECONVERGENT B0 ;  /* 0x0000000000007941 */ /* 0x000fea0003800200 */
.L_x_391:
        /* <DEDUP_REMOVED lines=44> */
.L_x_400:
        /* <DEDUP_REMOVED lines=63> */
.L_x_402:
[----:B------:R-:W-:Y:S05]  /*11680*/  BSYNC.RECONVERGENT B1 ;  /* 0x0000000000017941 */ /* 0x000fea0003800200 */
.L_x_401:
        /* <DEDUP_REMOVED lines=15> */
.L_x_399:
[----:B------:R-:W-:Y:S01]  /*11780*/  FMUL R32, RZ, R27 ;  /* 0x0000001bff207220 */ /* 0x000fe20000400000 */
[----:B------:R-:W-:-:S07]  /*11790*/  IMAD.MOV.U32 R31, RZ, RZ, RZ ;  /* 0x000000ffff1f7224 */ /* 0x000fce00078e00ff */
.L_x_398:
[----:B------:R-:W-:Y:S05]  /*117a0*/  BSYNC.RECONVERGENT B0 ;  /* 0x0000000000007941 */ /* 0x000fea0003800200 */
.L_x_397:
        /* <DEDUP_REMOVED lines=25> */
.L_x_406:
        /* <DEDUP_REMOVED lines=63> */
.L_x_408:
[----:B------:R-:W-:Y:S05]  /*11d30*/  BSYNC.RECONVERGENT B1 ;  /* 0x0000000000017941 */ /* 0x000fea0003800200 */
.L_x_407:
        /* <DEDUP_REMOVED lines=15> */
.L_x_405:
[----:B------:R-:W-:Y:S01]  /*11e30*/  FMUL R28, RZ, R27 ;  /* 0x0000001bff1c7220 */ /* 0x000fe20000400000 */
[----:B------:R-:W-:-:S07]  /*11e40*/  IMAD.MOV.U32 R29, RZ, RZ, RZ ;  /* 0x000000ffff1d7224 */ /* 0x000fce00078e00ff */
.L_x_404:
[----:B------:R-:W-:Y:S05]  /*11e50*/  BSYNC.RECONVERGENT B0 ;  /* 0x0000000000007941 */ /* 0x000fea0003800200 */
.L_x_403:
        /* <DEDUP_REMOVED lines=43> */
.L_x_412:
        /* <DEDUP_REMOVED lines=63> */
.L_x_414:
[----:B------:R-:W-:Y:S05]  /*12500*/  BSYNC.RECONVERGENT B1 ;  /* 0x0000000000017941 */ /* 0x000fea0003800200 */
.L_x_413:
        /* <DEDUP_REMOVED lines=15> */
.L_x_411:
[----:B------:R-:W-:Y:S01]  /*12600*/  FMUL R31, RZ, R27 ;  /* 0x0000001bff1f7220 */ /* 0x000fe20000400000 */
[----:B------:R-:W-:-:S07]  /*12610*/  IMAD.MOV.U32 R32, RZ, RZ, RZ ;  /* 0x000000ffff207224 */ /* 0x000fce00078e00ff */
.L_x_410:
[----:B------:R-:W-:Y:S05]  /*12620*/  BSYNC.RECONVERGENT B0 ;  /* 0x0000000000007941 */ /* 0x000fea0003800200 */
.L_x_409:
        /* <DEDUP_REMOVED lines=25> */
.L_x_418:
        /* <DEDUP_REMOVED lines=63> */
.L_x_420:
[----:B------:R-:W-:Y:S05]  /*12bb0*/  BSYNC.RECONVERGENT B1 ;  /* 0x0000000000017941 */ /* 0x000fea0003800200 */
.L_x_419:
        /* <DEDUP_REMOVED lines=15> */
.L_x_417:
[----:B------:R-:W-:Y:S01]  /*12cb0*/  FMUL R28, RZ, R27 ;  /* 0x0000001bff1c7220 */ /* 0x000fe20000400000 */
[----:B------:R-:W-:-:S07]  /*12cc0*/  IMAD.MOV.U32 R29, RZ, RZ, RZ ;  /* 0x000000ffff1d7224 */ /* 0x000fce00078e00ff */
.L_x_416:
[----:B------:R-:W-:Y:S05]  /*12cd0*/  BSYNC.RECONVERGENT B0 ;  /* 0x0000000000007941 */ /* 0x000fea0003800200 */
.L_x_415:
        /* <DEDUP_REMOVED lines=43> */
.L_x_424:
        /* <DEDUP_REMOVED lines=63> */
.L_x_426:
[----:B------:R-:W-:Y:S05]  /*13380*/  BSYNC.RECONVERGENT B1 ;  /* 0x0000000000017941 */ /* 0x000fea0003800200 */
.L_x_425:
        /* <DEDUP_REMOVED lines=15> */
.L_x_423:
[----:B------:R-:W-:Y:S01]  /*13480*/  FMUL R31, RZ, R18 ;  /* 0x00000012ff1f7220 */ /* 0x000fe20000400000 */
[----:B------:R-:W-:-:S07]  /*13490*/  IMAD.MOV.U32 R29, RZ, RZ, RZ ;  /* 0x000000ffff1d7224 */ /* 0x000fce00078e00ff */
.L_x_422:
[----:B------:R-:W-:Y:S05]  /*134a0*/  BSYNC.RECONVERGENT B0 ;  /* 0x0000000000007941 */ /* 0x000fea0003800200 */
.L_x_421:
        /* <DEDUP_REMOVED lines=25> */
.L_x_430:
        /* <DEDUP_REMOVED lines=63> */
.L_x_432:
[----:B------:R-:W-:Y:S05]  /*13a30*/  BSYNC.RECONVERGENT B1 ;  /* 0x0000000000017941 */ /* 0x000fea0003800200 */
.L_x_431:
        /* <DEDUP_REMOVED lines=15> */
.L_x_429:
[----:B------:R-:W-:Y:S01]  /*13b30*/  FMUL R28, RZ, R18 ;  /* 0x00000012ff1c7220 */ /* 0x000fe20000400000 */
[----:B------:R-:W-:-:S07]  /*13b40*/  IMAD.MOV.U32 R27, RZ, RZ, RZ ;  /* 0x000000ffff1b7224 */ /* 0x000fce00078e00ff */
.L_x_428:
[----:B------:R-:W-:Y:S05]  /*13b50*/  BSYNC.RECONVERGENT B0 ;  /* 0x0000000000007941 */ /* 0x000fea0003800200 */
.L_x_427:
        /* <DEDUP_REMOVED lines=241> */
.L_x_384:
[----:B------:R-:W-:Y:S01]  /*14a70*/  ISETP.GT.U32.AND P0, PT, R0, 0xf, PT ;  /* 0x0000000f0000780c */ /* 0x000fe20003f04070 */
[----:B------:R-:W-:Y:S05]  /*14a80*/  WARPSYNC.ALL ;  /* 0x0000000000007948 */ /* 0x000fea0003800000 */
[----:B------:R-:W-:Y:S07]  /*14a90*/  BAR.SYNC.DEFER_BLOCKING 0x0 ;  /* 0x0000000000007b1d */ /* 0x000fee0000010000 */
[----:B------:R-:W-:Y:S05]  /*14aa0*/  @P0 BRA `(.L_x_435) ;  /* 0x0000005c00480947 */ /* 0x000fea0003800000 */
[----:B-123--:R-:W1:Y:S01]  /*14ab0*/  S2R R9, SR_CgaCtaId ;  /* 0x0000000000097919 */ /* 0x00ee620000008800 */
[----:B------:R-:W-:Y:S01]  /*14ac0*/  MOV R8, 0x400 ;  /* 0x0000040000087802 */ /* 0x000fe20000000f00 */
[----:B------:R-:W-:-:S04]  /*14ad0*/  IMAD.MOV.U32 R23, RZ, RZ, R0 ;  /* 0x000000ffff177224 */ /* 0x000fc800078e0000 */
[----:B------:R-:W-:-:S05]  /*14ae0*/  VIADD R8, R8, 0x800 ;  /* 0x0000080008087836 */ /* 0x000fca0000000000 */
[----:B-1----:R-:W-:-:S07]  /*14af0*/  LEA R24, R9, R8, 0x18 ;  /* 0x0000000809187211 */ /* 0x002fce00078ec0ff */
.L_x_485:
[C---:B------:R-:W-:Y:S01]  /*14b00*/  IMAD.SHL.U32 R25, R23.reuse, 0x40, RZ ;  /* 0x0000004017197824 */ /* 0x040fe200078e00ff */
[C---:B----4-:R-:W-:Y:S02]  /*14b10*/  LOP3.LUT R8, R23.reuse, 0xff, RZ, 0xc0, !PT ;  /* 0x000000ff17087812 */ /* 0x050fe400078ec0ff */
        /* <DEDUP_REMOVED lines=327> */
.L_x_484:
        /* <DEDUP_REMOVED lines=23> */
.L_x_439:
        /* <DEDUP_REMOVED lines=63> */
.L_x_441:
[----:B------:R-:W-:Y:S05]  /*164f0*/  BSYNC.RECONVERGENT B1 ;  /* 0x0000000000017941 */ /* 0x000fea0003800200 */
.L_x_440:
        /* <DEDUP_REMOVED lines=15> */
.L_x_438:
[----:B------:R-:W-:Y:S01]  /*165f0*/  FMUL R19, RZ, R27 ;  /* 0x0000001bff137220 */ /* 0x000fe20000400000 */
[----:B------:R-:W-:-:S07]  /*16600*/  IMAD.MOV.U32 R17, RZ, RZ, RZ ;  /* 0x000000ffff117224 */ /* 0x000fce00078e00ff */
.L_x_437:
[----:B------:R-:W-:Y:S05]  /*16610*/  BSYNC.RECONVERGENT B0 ;  /* 0x0000000000007941 */ /* 0x000fea0003800200 */
.L_x_436:
        /* <DEDUP_REMOVED lines=28> */
.L_x_445:
        /* <DEDUP_REMOVED lines=63> */
.L_x_447:
[----:B------:R-:W-:Y:S05]  /*16bd0*/  BSYNC.RECONVERGENT B1 ;  /* 0x0000000000017941 */ /* 0x000fea0003800200 */
.L_x_446:
        /* <DEDUP_REMOVED lines=15> */
.L_x_444:
[----:B------:R-:W-:Y:S01]  /*16cd0*/  FMUL R28, RZ, R27 ;  /* 0x0000001bff1c7220 */ /* 0x000fe20000400000 */
[----:B------:R-:W-:-:S07]  /*16ce0*/  IMAD.MOV.U32 R29, RZ, RZ, RZ ;  /* 0x000000ffff1d7224 */ /* 0x000fce00078e00ff */
.L_x_443:
[----:B------:R-:W-:Y:S05]  /*16cf0*/  BSYNC.RECONVERGENT B0 ;  /* 0x0000000000007941 */ /* 0x000fea0003800200 */
.L_x_442:
        /* <DEDUP_REMOVED lines=45> */
.L_x_451:
        /* <DEDUP_REMOVED lines=63> */
.L_x_453:
[----:B------:R-:W-:Y:S05]  /*173c0*/  BSYNC.RECONVERGENT B1 ;  /* 0x0000000000017941 */ /* 0x000fea0003800200 */
.L_x_452:
        /* <DEDUP_REMOVED lines=15> */
.L_x_450:
[----:B------:R-:W-:Y:S01]  /*174c0*/  FMUL R32, RZ, R27 ;  /* 0x0000001bff207220 */ /* 0x000fe20000400000 */
[----:B------:R-:W-:-:S07]  /*174d0*/  IMAD.MOV.U32 R31, RZ, RZ, RZ ;  /* 0x000000ffff1f7224 */ /* 0x000fce00078e00ff */
.L_x_449:
[----:B------:R-:W-:Y:S05]  /*174e0*/  BSYNC.RECONVERGENT B0 ;  /* 0x0000000000007941 */ /* 0x000fea0003800200 */
.L_x_448:
        /* <DEDUP_REMOVED lines=25> */
.L_x_457:
        /* <DEDUP_REMOVED lines=63> */
.L_x_459:
[----:B------:R-:W-:Y:S05]  /*17a70*/  BSYNC.RECONVERGENT B1 ;  /* 0x0000000000017941 */ /* 0x000fea0003800200 */
.L_x_458:
        /* <DEDUP_REMOVED lines=15> */
.L_x_456:
[----:B------:R-:W-:Y:S01]  /*17b70*/  FMUL R28, RZ, R27 ;  /* 0x0000001bff1c7220 */ /* 0x000fe20000400000 */
[----:B------:R-:W-:-:S07]  /*17b80*/  IMAD.MOV.U32 R29, RZ, RZ, RZ ;  /* 0x000000ffff1d7224 */ /* 0x000fce00078e00ff */
.L_x_455:
[----:B------:R-:W-:Y:S05]  /*17b90*/  BSYNC.RECONVERGENT B0 ;  /* 0x0000000000007941 */ /* 0x000fea0003800200 */
.L_x_454:
        /* <DEDUP_REMOVED lines=44> */
.L_x_463:
        /* <DEDUP_REMOVED lines=63> */
.L_x_465:
[----:B------:R-:W-:Y:S05]  /*18250*/  BSYNC.RECONVERGENT B1 ;  /* 0x0000000000017941 */ /* 0x000fea0003800200 */
.L_x_464:
        /* <DEDUP_REMOVED lines=15> */
.L_x_462:
[----:B------:R-:W-:Y:S01]  /*18350*/  FMUL R31, RZ, R27 ;  /* 0x0000001bff1f7220 */ /* 0x000fe20000400000 */
[----:B------:R-:W-:-:S07]  /*18360*/  IMAD.MOV.U32 R32, RZ, RZ, RZ ;  /* 0x000000ffff207224 */ /* 0x000fce00078e00ff */
.L_x_461:
[----:B------:R-:W-:Y:S05]  /*18370*/  BSYNC.RECONVERGENT B0 ;  /* 0x0000000000007941 */ /* 0x000fea0003800200 */
.L_x_460:
        /* <DEDUP_REMOVED lines=25> */
.L_x_469:
        /* <DEDUP_REMOVED lines=63> */
.L_x_471:
[----:B------:R-:W-:Y:S05]  /*18900*/  BSYNC.RECONVERGENT B1 ;  /* 0x0000000000017941 */ /* 0x000fea0003800200 */
.L_x_470:
        /* <DEDUP_REMOVED lines=15> */
.L_x_468:
[----:B------:R-:W-:Y:S01]  /*18a00*/  FMUL R28, RZ, R27 ;  /* 0x0000001bff1c7220 */ /* 0x000fe20000400000 */
[----:B------:R-:W-:-:S07]  /*18a10*/  IMAD.MOV.U32 R29, RZ, RZ, RZ ;  /* 0x000000ffff1d7224 */ /* 0x000fce00078e00ff */
.L_x_467:
[----:B------:R-:W-:Y:S05]  /*18a20*/  BSYNC.RECONVERGENT B0 ;  /* 0x0000000000007941 */ /* 0x000fea0003800200 */
.L_x_466:
        /* <DEDUP_REMOVED lines=44> */
.L_x_475:
        /* <DEDUP_REMOVED lines=63> */
.L_x_477:
[----:B------:R-:W-:Y:S05]  /*190e0*/  BSYNC.RECONVERGENT B1 ;  /* 0x0000000000017941 */ /* 0x000fea0003800200 */
.L_x_476:
        /* <DEDUP_REMOVED lines=15> */
.L_x_474:
[----:B------:R-:W-:Y:S01]  /*191e0*/  FMUL R31, RZ, R18 ;  /* 0x00000012ff1f7220 */ /* 0x000fe20000400000 */
[----:B------:R-:W-:-:S07]  /*191f0*/  IMAD.MOV.U32 R29, RZ, RZ, RZ ;  /* 0x000000ffff1d7224 */ /* 0x000fce00078e00ff */
.L_x_473:
[----:B------:R-:W-:Y:S05]  /*19200*/  BSYNC.RECONVERGENT B0 ;  /* 0x0000000000007941 */ /* 0x000fea0003800200 */
.L_x_472:
        /* <DEDUP_REMOVED lines=25> */
.L_x_481:
        /* <DEDUP_REMOVED lines=63> */
.L_x_483:
[----:B------:R-:W-:Y:S05]  /*19790*/  BSYNC.RECONVERGENT B1 ;  /* 0x0000000000017941 */ /* 0x000fea0003800200 */
.L_x_482:
        /* <DEDUP_REMOVED lines=15> */
.L_x_480:
[----:B------:R-:W-:Y:S01]  /*19890*/  FMUL R28, RZ, R18 ;  /* 0x00000012ff1c7220 */ /* 0x000fe20000400000 */
[----:B------:R-:W-:-:S07]  /*198a0*/  IMAD.MOV.U32 R27, RZ, RZ, RZ ;  /* 0x000000ffff1b7224 */ /* 0x000fce00078e00ff */
.L_x_479:
[----:B------:R-:W-:Y:S05]  /*198b0*/  BSYNC.RECONVERGENT B0 ;  /* 0x0000000000007941 */ /* 0x000fea0003800200 */
.L_x_478:
        /* <DEDUP_REMOVED lines=241> */
.L_x_435:
        /* <DEDUP_REMOVED lines=9> */
.L_x_536:
        /* <DEDUP_REMOVED lines=9> */
[----:B------:R-:W-:Y:S02]  /*1a8f0*/  ISETP.GT.AND P0, PT, R25, -0x1, PT ;  /* 0xffffffff1900780c */ /* 0x000fe40003f04270 */
[----:B0-----:R-:W-:Y:S02]  /*1a900*/  F2FP.F16.F32.PACK_AB R9, R13, R12 ;  /* 0x0000000c0d09723e */ /* 0x001fe400000000ff */
[----:B------:R-:W-:-:S03]  /*1a910*/  CS2R R12, SRZ ;  /* 0x00000000000c7805 */ /* 0x000fc6000001ff00 */
[----:B------:R-:W-:Y:S06]  /*1a920*/  STS [R22], R9 ;  /* 0x0000000916007388 */ /* 0x000fec0000000800 */
        /* <DEDUP_REMOVED lines=315> */
.L_x_535:
        /* <DEDUP_REMOVED lines=24> */
.L_x_490:
        /* <DEDUP_REMOVED lines=65> */
.L_x_492:
[----:B------:R-:W-:Y:S05]  /*1c270*/  BSYNC.RECONVERGENT B1 ;  /* 0x0000000000017941 */ /* 0x000fea0003800200 */
.L_x_491:
        /* <DEDUP_REMOVED lines=15> */
.L_x_489:
[----:B------:R-:W-:Y:S01]  /*1c370*/  FMUL R15, RZ, R17 ;  /* 0x00000011ff0f7220 */ /* 0x000fe20000400000 */
[----:B------:R-:W-:-:S07]  /*1c380*/  IMAD.MOV.U32 R14, RZ, RZ, RZ ;  /* 0x000000ffff0e7224 */ /* 0x000fce00078e00ff */
.L_x_488:
[----:B------:R-:W-:Y:S05]  /*1c390*/  BSYNC.RECONVERGENT B0 ;  /* 0x0000000000007941 */ /* 0x000fea0003800200 */
.L_x_487:
        /* <DEDUP_REMOVED lines=28> */
.L_x_496:
        /* <DEDUP_REMOVED lines=63> */
.L_x_498:
[----:B------:R-:W-:Y:S05]  /*1c950*/  BSYNC.RECONVERGENT B1 ;  /* 0x0000000000017941 */ /* 0x000fea0003800200 */
.L_x_497:
        /* <DEDUP_REMOVED lines=15> */
.L_x_495:
[----:B------:R-:W-:Y:S01]  /*1ca50*/  FMUL R29, RZ, R17 ;  /* 0x00000011ff1d7220 */ /* 0x000fe20000400000 */
[----:B------:R-:W-:-:S07]  /*1ca60*/  IMAD.MOV.U32 R19, RZ, RZ, RZ ;  /* 0x000000ffff137224 */ /* 0x000fce00078e00ff */
.L_x_494:
[----:B------:R-:W-:Y:S05]  /*1ca70*/  BSYNC.RECONVERGENT B0 ;  /* 0x0000000000007941 */ /* 0x000fea0003800200 */
.L_x_493:
        /* <DEDUP_REMOVED lines=45> */
.L_x_502:
        /* <DEDUP_REMOVED lines=63> */
.L_x_504:
[----:B------:R-:W-:Y:S05]  /*1d140*/  BSYNC.RECONVERGENT B1 ;  /* 0x0000000000017941 */ /* 0x000fea0003800200 */
.L_x_503:
        /* <DEDUP_REMOVED lines=15> */
.L_x_501:
[----:B------:R-:W-:Y:S01]  /*1d240*/  FMUL R31, RZ, R19 ;  /* 0x00000013ff1f7220 */ /* 0x000fe20000400000 */
[----:B------:R-:W-:-:S07]  /*1d250*/  IMAD.MOV.U32 R30, RZ, RZ, RZ ;  /* 0x000000ffff1e7224 */ /* 0x000fce00078e00ff */
.L_x_500:
[----:B------:R-:W-:Y:S05]  /*1d260*/  BSYNC.RECONVERGENT B0 ;  /* 0x0000000000007941 */ /* 0x000fea0003800200 */
.L_x_499:
        /* <DEDUP_REMOVED lines=25> */
.L_x_508:
        /* <DEDUP_REMOVED lines=63> */
.L_x_510:
[----:B------:R-:W-:Y:S05]  /*1d7f0*/  BSYNC.RECONVERGENT B1 ;  /* 0x0000000000017941 */ /* 0x000fea0003800200 */
.L_x_509:
        /* <DEDUP_REMOVED lines=15> */
.L_x_507:
[----:B------:R-:W-:Y:S01]  /*1d8f0*/  FMUL R29, RZ, R19 ;  /* 0x00000013ff1d7220 */ /* 0x000fe20000400000 */
[----:B------:R-:W-:-:S07]  /*1d900*/  IMAD.MOV.U32 R28, RZ, RZ, RZ ;  /* 0x000000ffff1c7224 */ /* 0x000fce00078e00ff */
.L_x_506:
[----:B------:R-:W-:Y:S05]  /*1d910*/  BSYNC.RECONVERGENT B0 ;  /* 0x0000000000007941 */ /* 0x000fea0003800200 */
.L_x_505:
        /* <DEDUP_REMOVED lines=45> */
.L_x_514:
        /* <DEDUP_REMOVED lines=63> */
.L_x_516:
[----:B------:R-:W-:Y:S05]  /*1dfe0*/  BSYNC.RECONVERGENT B1 ;  /* 0x0000000000017941 */ /* 0x000fea0003800200 */
.L_x_515:
        /* <DEDUP_REMOVED lines=15> */
.L_x_513:
[----:B------:R-:W-:Y:S01]  /*1e0e0*/  FMUL R30, RZ, R19 ;  /* 0x00000013ff1e7220 */ /* 0x000fe20000400000 */
[----:B------:R-:W-:-:S07]  /*1e0f0*/  IMAD.MOV.U32 R31, RZ, RZ, RZ ;  /* 0x000000ffff1f7224 */ /* 0x000fce00078e00ff */
.L_x_512:
[----:B------:R-:W-:Y:S05]  /*1e100*/  BSYNC.RECONVERGENT B0 ;  /* 0x0000000000007941 */ /* 0x000fea0003800200 */
.L_x_511:
        /* <DEDUP_REMOVED lines=25> */
.L_x_520:
        /* <DEDUP_REMOVED lines=63> */
.L_x_522:
[----:B------:R-:W-:Y:S05]  /*1e690*/  BSYNC.RECONVERGENT B1 ;  /* 0x0000000000017941 */ /* 0x000fea0003800200 */
.L_x_521:
        /* <DEDUP_REMOVED lines=15> */
.L_x_519:
[----:B------:R-:W-:Y:S01]  /*1e790*/  FMUL R29, RZ, R19 ;  /* 0x00000013ff1d7220 */ /* 0x000fe20000400000 */
[----:B------:R-:W-:-:S07]  /*1e7a0*/  IMAD.MOV.U32 R28, RZ, RZ, RZ ;  /* 0x000000ffff1c7224 */ /* 0x000fce00078e00ff */
.L_x_518:
[----:B------:R-:W-:Y:S05]  /*1e7b0*/  BSYNC.RECONVERGENT B0 ;  /* 0x0000000000007941 */ /* 0x000fea0003800200 */
.L_x_517:
        /* <DEDUP_REMOVED lines=44> */
.L_x_526:
        /* <DEDUP_REMOVED lines=63> */
.L_x_528:
[----:B------:R-:W-:Y:S05]  /*1ee70*/  BSYNC.RECONVERGENT B1 ;  /* 0x0000000000017941 */ /* 0x000fea0003800200 */
.L_x_527:
        /* <DEDUP_REMOVED lines=15> */
.L_x_525:
[----:B------:R-:W-:Y:S01]  /*1ef70*/  FMUL R30, RZ, R18 ;  /* 0x00000012ff1e7220 */ /* 0x000fe20000400000 */
[----:B------:R-:W-:-:S07]  /*1ef80*/  IMAD.MOV.U32 R29, RZ, RZ, RZ ;  /* 0x000000ffff1d7224 */ /* 0x000fce00078e00ff */
.L_x_524:
[----:B------:R-:W-:Y:S05]  /*1ef90*/  BSYNC.RECONVERGENT B0 ;  /* 0x0000000000007941 */ /* 0x000fea0003800200 */
.L_x_523:
        /* <DEDUP_REMOVED lines=25> */
.L_x_532:
        /* <DEDUP_REMOVED lines=63> */
.L_x_534:
[----:B------:R-:W-:Y:S05]  /*1f520*/  BSYNC.RECONVERGENT B1 ;  /* 0x0000000000017941 */ /* 0x000fea0003800200 */
.L_x_533:
        /* <DEDUP_REMOVED lines=15> */
.L_x_531:
[----:B------:R-:W-:Y:S01]  /*1f620*/  FMUL R28, RZ, R18 ;  /* 0x00000012ff1c7220 */ /* 0x000fe20000400000 */
[----:B------:R-:W-:-:S07]  /*1f630*/  IMAD.MOV.U32 R19, RZ, RZ, RZ ;  /* 0x000000ffff137224 */ /* 0x000fce00078e00ff */
.L_x_530:
[----:B------:R-:W-:Y:S05]  /*1f640*/  BSYNC.RECONVERGENT B0 ;  /* 0x0000000000007941 */ /* 0x000fea0003800200 */
.L_x_529:
        /* <DEDUP_REMOVED lines=28> */
[----:B------:R-:W-:Y:S02]  /*1f810*/  ISETP.GT.AND P1, PT, R25, -0x1, PT ;  /* 0xffffffff1900780c */ /* 0x000fe40003f24270 */
        /* <DEDUP_REMOVED lines=212> */
.L_x_486:
        /* <DEDUP_REMOVED lines=11> */
[C---:B------:R-:W-:Y:S01]  /*20610*/  IMAD.IADD R7, R0.reuse, 0x1, R3 ;  /* 0x0000000100077824 */ /* 0x040fe200078e0203 */
[----:B------:R-:W-:Y:S01]  /*20620*/  UMOV UR5, 0x400 ;  /* 0x0000040000057882 */ /* 0x000fe20000000000 */
[C-C-:B-1234-:R-:W-:Y:S01]  /*20630*/  IMAD R9, R3.reuse, 0x2, R0.reuse ;  /* 0x0000000203097824 */ /* 0x15efe200078e0200 */
        /* <DEDUP_REMOVED lines=24> */
.L_x_540:
        /* <DEDUP_REMOVED lines=119> */
.L_x_539:
        /* <DEDUP_REMOVED lines=64> */
.L_x_541:
[----:B------:R-:W-:-:S09]  /*21330*/  UISETP.NE.OR UP0, UPT, UR5, URZ, UP0 ;  /* 0x000000ff0500728c */ /* 0x000fd20008705670 */
[----:B------:R-:W-:Y:S05]  /*21340*/  BRA.U !UP0, `(.L_x_537) ;  /* 0x0000000108807547 */ /* 0x000fea000b800000 */
.L_x_538:
        /* <DEDUP_REMOVED lines=32> */
.L_x_537:
[----:B------:R-:W-:-:S06]  /*21550*/  ULOP3.LUT UR9, UR8, 0x3, URZ, 0xc0, !UPT ;  /* 0x0000000308097892 */ /* 0x000fcc000f8ec0ff */
[----:B------:R-:W-:-:S13]  /*21560*/  ISETP.NE.AND P0, PT, RZ, UR9, PT ;  /* 0x00000009ff007c0c */ /* 0x000fda000bf05270 */
[----:B------:R-:W-:Y:S05]  /*21570*/  @!P0 EXIT ;  /* 0x000000000000894d */ /* 0x000fea0003800000 */
[----:B------:R-:W5:Y:S01]  /*21580*/  S2UR UR5, SR_CgaCtaId ;  /* 0x00000000000579c3 */ /* 0x000f620000008800 */
[C---:B------:R-:W-:Y:S01]  /*21590*/  IMAD R0, R3.reuse, UR4, R0 ;  /* 0x0000000403007c24 */ /* 0x040fe2000f8e0200 */
[----:B------:R-:W-:Y:S02]  /*215a0*/  UMOV UR4, 0x400 ;  /* 0x0000040000047882 */ /* 0x000fe40000000000 */
[----:B------:R-:W-:Y:S01]  /*215b0*/  UIADD3 UR4, UPT, UPT, UR4, 0x800, URZ ;  /* 0x0000080004047890 */ /* 0x000fe2000fffe0ff */
[-C--:B------:R-:W-:Y:S02]  /*215c0*/  IMAD R5, R0, R2.reuse, R5 ;  /* 0x0000000200057224 */ /* 0x080fe400078e0205 */
[----:B------:R-:W-:Y:S01]  /*215d0*/  IMAD.WIDE.U32 R2, R3, R2, RZ ;  /* 0x0000000203027225 */ /* 0x000fe200078e00ff */
[----:B------:R-:W0:Y:S04]  /*215e0*/  LDC.64 R6, c[0x0][0x380] ;  /* 0x0000e000ff067b82 */ /* 0x000e280000000a00 */
[----:B------:R-:W-:Y:S01]  /*215f0*/  SHF.L.U64.HI R0, R2, 0x3, R3 ;  /* 0x0000000302007819 */ /* 0x000fe20000010203 */
[----:B-----5:R-:W-:-:S02]  /*21600*/  ULEA UR5, UR5, UR4, 0x18 ;  /* 0x0000000405057291 */ /* 0x020fc4000f8ec0ff */
[----:B------:R-:W-:-:S04]  /*21610*/  UIADD3 UR4, UPT, UPT, -UR9, URZ, URZ ;  /* 0x000000ff09047290 */ /* 0x000fc8000fffe1ff */
[C---:B-1234-:R-:W-:Y:S01]  /*21620*/  LEA R9, R5.reuse, UR5, 0x3 ;  /* 0x0000000505097c11 */ /* 0x05efe2000f8e18ff */
[----:B0-----:R-:W-:-:S07]  /*21630*/  IMAD.WIDE.U32 R6, R5, 0x8, R6 ;  /* 0x0000000805067825 */ /* 0x001fce00078e0006 */
.L_x_542:
[----:B------:R-:W-:Y:S01]  /*21640*/  ISETP.GT.U32.AND P0, PT, R5, 0x3ff, PT ;  /* 0x000003ff0500780c */ /* 0x000fe20003f04070 */
[----:B------:R-:W-:Y:S01]  /*21650*/  UIADD3 UR4, UPT, UPT, UR4, 0x1, URZ ;  /* 0x0000000104047890 */ /* 0x000fe2000fffe0ff */
[----:B------:R-:W-:-:S03]  /*21660*/  IMAD.IADD R5, R4, 0x1, R5 ;  /* 0x0000000104057824 */ /* 0x000fc600078e0205 */
[----:B------:R-:W-:-:S08]  /*21670*/  UISETP.NE.AND UP0, UPT, UR4, URZ, UPT ;  /* 0x000000ff0400728c */ /* 0x000fd0000bf05270 */
[----:B------:R0:W1:Y:S02]  /*21680*/  @!P0 LDS.64 R10, [R9] ;  /* 0x00000000090a8984 */ /* 0x0000640000000a00 */
[----:B0-----:R-:W-:Y:S02]  /*21690*/  IMAD R9, R4, 0x8, R9 ;  /* 0x0000000804097824 */ /* 0x001fe400078e0209 */
[----:B-1----:R0:W-:Y:S02]  /*216a0*/  @!P0 STG.E.64 desc[UR6][R6.64], R10 ;  /* 0x0000000a06008986 */ /* 0x0021e4000c101b06 */
[----:B0-----:R-:W-:-:S05]  /*216b0*/  LEA R6, P0, R2, R6, 0x3 ;  /* 0x0000000602067211 */ /* 0x001fca00078018ff */
[----:B------:R-:W-:Y:S01]  /*216c0*/  IMAD.X R7, R7, 0x1, R0, P0 ;  /* 0x0000000107077824 */ /* 0x000fe200000e0600 */
[----:B------:R-:W-:Y:S07]  /*216d0*/  BRA.U UP0, `(.L_x_542) ;  /* 0xfffffffd00d87547 */ /* 0x000fee000b83ffff */
[----:B------:R-:W-:Y:S05]  /*216e0*/  EXIT ;  /* 0x000000000000794d */ /* 0x000fea0003800000 */
.L_x_543:
        /* <DEDUP_REMOVED lines=9> */
.L_x_622:


//--------------------- .text._Z24fft_kernel_radix4_matmulILi16ELj1EEvP6float2 --------------------------
	.section	.text._Z24fft_kernel_radix4_matmulILi16ELj1EEvP6float2,"ax",@progbits
	.align	128
        .global         _Z24fft_kernel_radix4_matmulILi16ELj1EEvP6float2
        .type           _Z24fft_kernel_radix4_matmulILi16ELj1EEvP6float2,@function
        .size           _Z24fft_kernel_radix4_matmulILi16ELj1EEvP6float2,(.L_x_623 - _Z24fft_kernel_radix4_matmulILi16ELj1EEvP6float2)
        .other          _Z24fft_kernel_radix4_matmulILi16ELj1EEvP6float2,@"STO_CUDA_ENTRY STV_DEFAULT"
_Z24fft_kernel_radix4_matmulILi16ELj1EEvP6float2:
.text._Z24fft_kernel_radix4_matmulILi16ELj1EEvP6float2:
[----:B------:R-:W-:Y:S01]  /*0000*/  LDC R1, c[0x0][0x37c] ;  /* 0x0000df00ff017b82 */ /* 0x000fe20000000800 */
[----:B------:R-:W0:Y:S07]  /*0010*/  LDCU UR8, c[0x0][0x360] ;  /* 0x00006c00ff0877ac */ /* 0x000e2e0008000800 */
[----:B------:R-:W0:Y:S01]  /*0020*/  LDC R0, c[0x0][0x364] ;  /* 0x0000d900ff007b82 */ /* 0x000e220000000800 */
[----:B------:R-:W1:Y:S01]  /*0030*/  S2R R12, SR_TID.X ;  /* 0x00000000000c7919 */ /* 0x000e620000002100 */
[----:B------:R-:W-:Y:S01]  /*0040*/  UMOV UR4, 0x400 ;  /* 0x0000040000047882 */ /* 0x000fe20000000000 */
[----:B------:R-:W2:Y:S05]  /*0050*/  LDCU.64 UR6, c[0x0][0x358] ;  /* 0x00006b00ff0677ac */ /* 0x000eaa0008000a00 */
[----:B------:R-:W3:Y:S01]  /*0060*/  S2UR UR5, SR_CgaCtaId ;  /* 0x00000000000579c3 */ /* 0x000ee20000008800 */
[----:B0-----:R-:W-:-:S04]  /*0070*/  IMAD R2, R0, UR8, RZ ;  /* 0x0000000800027c24 */ /* 0x001fc8000f8e02ff */
[----:B------:R-:W0:Y:S01]  /*0080*/  I2F.U32.RP R3, R2 ;  /* 0x0000000200037306 */ /* 0x000e220000209000 */
[----:B------:R-:W-:Y:S01]  /*0090*/  IMAD.MOV R7, RZ, RZ, -R2 ;  /* 0x000000ffff077224 */ /* 0x000fe200078e0a02 */
[----:B------:R-:W-:Y:S01]  /*00a0*/  ISETP.NE.U32.AND P2, PT, R2, RZ, PT ;  /* 0x000000ff0200720c */ /* 0x000fe20003f45070 */
[----:B---3--:R-:W-:-:S05]  /*00b0*/  ULEA UR4, UR5, UR4, 0x18 ;  /* 0x0000000405047291 */ /* 0x008fca000f8ec0ff */
[----:B0-----:R-:W0:Y:S02]  /*00c0*/  MUFU.RCP R3, R3 ;  /* 0x0000000300037308 */ /* 0x001e240000001000 */
[----:B0-----:R-:W-:Y:S02]  /*00d0*/  VIADD R4, R3, 0xffffffe ;  /* 0x0ffffffe03047836 */ /* 0x001fe40000000000 */
[----:B------:R-:W1:Y:S04]  /*00e0*/  S2R R3, SR_TID.Y ;  /* 0x0000000000037919 */ /* 0x000e680000002200 */
[----:B------:R0:W3:Y:S02]  /*00f0*/  F2I.FTZ.U32.TRUNC.NTZ R5, R4 ;  /* 0x0000000400057305 */ /* 0x0000e4000021f000 */
[----:B0-----:R-:W-:-:S02]  /*0100*/  IMAD.MOV.U32 R4, RZ, RZ, RZ ;  /* 0x000000ffff047224 */ /* 0x001fc400078e00ff */
[----:B---3--:R-:W-:-:S04]  /*0110*/  IMAD R7, R7, R5, RZ ;  /* 0x0000000507077224 */ /* 0x008fc800078e02ff */
[----:B------:R-:W-:-:S06]  /*0120*/  IMAD.HI.U32 R5, R5, R7, R4 ;  /* 0x0000000705057227 */ /* 0x000fcc00078e0004 */
[----:B------:R-:W-:-:S04]  /*0130*/  IMAD.HI.U32 R6, R5, 0xf, RZ ;  /* 0x0000000f05067827 */ /* 0x000fc800078e00ff */
[----:B------:R-:W-:-:S04]  /*0140*/  IMAD.MOV R5, RZ, RZ, -R6 ;  /* 0x000000ffff057224 */ /* 0x000fc800078e0a06 */
[----:B------:R-:W-:-:S05]  /*0150*/  IMAD R5, R2, R5, 0xf ;  /* 0x0000000f02057424 */ /* 0x000fca00078e0205 */
[----:B------:R-:W-:-:S13]  /*0160*/  ISETP.GE.U32.AND P0, PT, R5, R2, PT ;  /* 0x000000020500720c */ /* 0x000fda0003f06070 */
[----:B------:R-:W-:Y:S01]  /*0170*/  @P0 IMAD.IADD R5, R5, 0x1, -R2 ;  /* 0x0000000105050824 */ /* 0x000fe200078e0a02 */
[----:B------:R-:W-:-:S04]  /*0180*/  @P0 IADD3 R6, PT, PT, R6, 0x1, RZ ;  /* 0x0000000106060810 */ /* 0x000fc80007ffe0ff */
[----:B------:R-:W-:Y:S01]  /*0190*/  ISETP.GE.U32.AND P1, PT, R5, R2, PT ;  /* 0x000000020500720c */ /* 0x000fe20003f26070 */
[----:B-1----:R-:W-:-:S04]  /*01a0*/  IMAD R5, R3, UR8, R12 ;  /* 0x0000000803057c24 */ /* 0x002fc8000f8e020c */
[C---:B------:R-:W-:Y:S01]  /*01b0*/  IMAD.SHL.U32 R23, R5.reuse, 0x40, RZ ;  /* 0x0000004005177824 */ /* 0x040fe200078e00ff */
[C---:B------:R-:W-:Y:S01]  /*01c0*/  LEA R7, R5.reuse, UR4, 0x3 ;  /* 0x0000000405077c11 */ /* 0x040fe2000f8e18ff */
[----:B------:R-:W-:Y:S01]  /*01d0*/  IMAD.SHL.U32 R25, R5, 0x400, RZ ;  /* 0x0000040005197824 */ /* 0x000fe200078e00ff */
[----:B------:R-:W-:-:S03]  /*01e0*/  MOV R27, R5 ;  /* 0x00000005001b7202 */ /* 0x000fc60000000f00 */
[----:B------:R-:W-:Y:S02]  /*01f0*/  IMAD.MOV.U32 R9, RZ, RZ, R7 ;  /* 0x000000ffff097224 */ /* 0x000fe400078e0007 */
[----:B------:R-:W-:Y:S01]  /*0200*/  @P1 VIADD R6, R6, 0x1 ;  /* 0x0000000106061836 */ /* 0x000fe20000000000 */
[----:B------:R-:W-:-:S05]  /*0210*/  @!P2 LOP3.LUT R6, RZ, R2, RZ, 0x33, !PT ;  /* 0x00000002ff06a212 */ /* 0x000fca00078e33ff */
[----:B------:R-:W-:-:S04]  /*0220*/  IMAD.MOV R4, RZ, RZ, -R6 ;  /* 0x000000ffff047224 */ /* 0x000fc800078e0a06 */
[----:B------:R-:W-:Y:S01]  /*0230*/  IMAD.MOV.U32 R6, RZ, RZ, R4 ;  /* 0x000000ffff067224 */ /* 0x000fe200078e0004 */
[----:B------:R-:W-:-:S13]  /*0240*/  ISETP.GE.AND P0, PT, R4, 0x1, PT ;  /* 0x000000010400780c */ /* 0x000fda0003f06270 */
[----:B--2---:R-:W-:Y:S05]  /*0250*/  @P0 BRA `(.L_x_544) ;  /* 0x0000000400480947 */ /* 0x004fea0003800000 */
[----:B------:R-:W-:Y:S02]  /*0260*/  IADD3 R8, PT, PT, -R6, 0x1, RZ ;  /* 0x0000000106087810 */ /* 0x000fe40007ffe1ff */
[----:B------:R-:W-:Y:S02]  /*0270*/  PLOP3.LUT P0, PT, PT, PT, PT, 0x80, 0x8 ;  /* 0x000000000008781c */ /* 0x000fe40003f0f070 */
[----:B------:R-:W-:-:S13]  /*0280*/  ISETP.GT.AND P1, PT, R8, 0x3, PT ;  /* 0x000000030800780c */ /* 0x000fda0003f24270 */
[----:B------:R-:W-:Y:S05]  /*0290*/  @!P1 BRA `(.L_x_545) ;  /* 0x0000000000c09947 */ /* 0x000fea0003800000 */
[----:B------:R-:W-:-:S13]  /*02a0*/  PLOP3.LUT P0, PT, PT, PT, PT, 0x8, 0x80 ;  /* 0x000000000080781c */ /* 0x000fda0003f0e170 */
.L_x_546:
[C---:B-1----:R-:W-:Y:S01]  /*02b0*/  IMAD.IADD R15, R2.reuse, 0x1, R27 ;  /* 0x00000001020f7824 */ /* 0x042fe200078e021b */
[----:B------:R-:W-:Y:S01]  /*02c0*/  ISETP.GT.U32.AND P1, PT, R27, 0xf, PT ;  /* 0x0000000f1b00780c */ /* 0x000fe20003f24070 */
[C---:B------:R-:W-:Y:S02]  /*02d0*/  IMAD R29, R2.reuse, 0x40, R23 ;  /* 0x00000040021d7824 */ /* 0x040fe400078e0217 */
[C---:B------:R-:W-:Y:S01]  /*02e0*/  IMAD.IADD R17, R2.reuse, 0x1, R15 ;  /* 0x0000000102117824 */ /* 0x040fe200078e020f */
[----:B------:R-:W-:Y:S01]  /*02f0*/  ISETP.GT.U32.AND P2, PT, R15, 0xf, PT ;  /* 0x0000000f0f00780c */ /* 0x000fe20003f44070 */
[C---:B------:R-:W-:Y:S02]  /*0300*/  IMAD R22, R2.reuse, 0x400, R25 ;  /* 0x0000040002167824 */ /* 0x040fe400078e0219 */
[C---:B------:R-:W-:Y:S01]  /*0310*/  IMAD R10, R2.reuse, 0x40, R29 ;  /* 0x00000040020a7824 */ /* 0x040fe200078e021d */
[C---:B------:R-:W-:Y:S01]  /*0320*/  IADD3 R11, PT, PT, R2.reuse, R17, RZ ;  /* 0x00000011020b7210 */ /* 0x040fe20007ffe0ff */
[----:B------:R-:W-:Y:S01]  /*0330*/  IMAD R27, R2, 0x400, R22 ;  /* 0x00000400021b7824 */ /* 0x000fe200078e0216 */
[----:B------:R-:W-:-:S02]  /*0340*/  ISETP.GT.U32.AND P3, PT, R17, 0xf, PT ;  /* 0x0000000f1100780c */ /* 0x000fc40003f64070 */
[----:B------:R-:W-:Y:S01]  /*0350*/  ISETP.GT.U32.AND P4, PT, R11, 0xf, PT ;  /* 0x0000000f0b00780c */ /* 0x000fe20003f84070 */
[----:B------:R-:W0:Y:S01]  /*0360*/  @!P1 LDC.64 R18, c[0x0][0x380] ;  /* 0x0000e000ff129b82 */ /* 0x000e220000000a00 */
[----:B------:R-:W-:Y:S02]  /*0370*/  @!P1 LOP3.LUT R8, R23, 0x300, RZ, 0xc0, !PT ;  /* 0x0000030017089812 */ /* 0x000fe400078ec0ff */
[----:B------:R-:W-:Y:S02]  /*0380*/  LEA R23, R2, R10, 0x6 ;  /* 0x0000000a02177211 */ /* 0x000fe400078e30ff */
[----:B------:R-:W-:Y:S02]  /*0390*/  @!P2 LOP3.LUT R29, R29, 0x300, RZ, 0xc0, !PT ;  /* 0x000003001d1da812 */ /* 0x000fe400078ec0ff */
[----:B------:R-:W-:Y:S01]  /*03a0*/  @!P1 LOP3.LUT R8, R8, 0xc00, R25, 0xf8, !PT ;  /* 0x00000c0008089812 */ /* 0x000fe200078ef819 */
[----:B------:R-:W1:Y:S01]  /*03b0*/  @!P2 LDC.64 R20, c[0x0][0x380] ;  /* 0x0000e000ff14ab82 */ /* 0x000e620000000a00 */
[----:B------:R-:W-:Y:S01]  /*03c0*/  @!P2 LOP3.LUT R29, R29, 0xc00, R22, 0xf8, !PT ;  /* 0x00000c001d1da812 */ /* 0x000fe200078ef816 */
[----:B------:R-:W-:Y:S01]  /*03d0*/  IMAD R25, R2, 0x400, R27 ;  /* 0x0000040002197824 */ /* 0x000fe200078e021b */
[----:B------:R-:W-:-:S02]  /*03e0*/  @!P3 LOP3.LUT R10, R10, 0x300, RZ, 0xc0, !PT ;  /* 0x000003000a0ab812 */ /* 0x000fc400078ec0ff */
[----:B------:R-:W-:Y:S02]  /*03f0*/  @!P4 LOP3.LUT R22, R23, 0x300, RZ, 0xc0, !PT ;  /* 0x000003001716c812 */ /* 0x000fe400078ec0ff */
[----:B------:R-:W-:Y:S01]  /*0400*/  @!P3 LOP3.LUT R10, R10, 0xc00, R27, 0xf8, !PT ;  /* 0x00000c000a0ab812 */ /* 0x000fe200078ef81b */
[----:B------:R-:W2:Y:S01]  /*0410*/  @!P3 LDC.64 R14, c[0x0][0x380] ;  /* 0x0000e000ff0ebb82 */ /* 0x000ea20000000a00 */
[----:B------:R-:W-:-:S07]  /*0420*/  @!P4 LOP3.LUT R27, R22, 0xc00, R25, 0xf8, !PT ;  /* 0x00000c00161bc812 */ /* 0x000fce00078ef819 */
[----:B------:R-:W3:Y:S01]  /*0430*/  @!P4 LDC.64 R16, c[0x0][0x380] ;  /* 0x0000e000ff10cb82 */ /* 0x000ee20000000a00 */
[----:B0-----:R-:W-:-:S06]  /*0440*/  @!P1 IMAD.WIDE.U32 R18, R8, 0x8, R18 ;  /* 0x0000000808129825 */ /* 0x001fcc00078e0012 */
[----:B------:R-:W4:Y:S01]  /*0450*/  @!P1 LDG.E.64 R18, desc[UR6][R18.64] ;  /* 0x0000000612129981 */ /* 0x000f22000c1e1b00 */
[----:B-1----:R-:W-:-:S06]  /*0460*/  @!P2 IMAD.WIDE.U32 R20, R29, 0x8, R20 ;  /* 0x000000081d14a825 */ /* 0x002fcc00078e0014 */
[----:B------:R-:W5:Y:S01]  /*0470*/  @!P2 LDG.E.64 R20, desc[UR6][R20.64] ;  /* 0x000000061414a981 */ /* 0x000f62000c1e1b00 */
[----:B--2---:R-:W-:-:S06]  /*0480*/  @!P3 IMAD.WIDE.U32 R14, R10, 0x8, R14 ;  /* 0x000000080a0eb825 */ /* 0x004fcc00078e000e */
[----:B------:R-:W2:Y:S01]  /*0490*/  @!P3 LDG.E.64 R14, desc[UR6][R14.64] ;  /* 0x000000060e0eb981 */ /* 0x000ea2000c1e1b00 */
[----:B---3--:R-:W-:-:S06]  /*04a0*/  @!P4 IMAD.WIDE.U32 R16, R27, 0x8, R16 ;  /* 0x000000081b10c825 */ /* 0x008fcc00078e0010 */
[----:B------:R-:W3:Y:S01]  /*04b0*/  @!P4 LDG.E.64 R16, desc[UR6][R16.64] ;  /* 0x000000061010c981 */ /* 0x000ee2000c1e1b00 */
[----:B------:R-:W-:-:S04]  /*04c0*/  IMAD R29, R2, 0x8, R9 ;  /* 0x00000008021d7824 */ /* 0x000fc800078e0209 */
[----:B------:R-:W-:-:S04]  /*04d0*/  IMAD R8, R2, 0x8, R29 ;  /* 0x0000000802087824 */ /* 0x000fc800078e021d */
[----:B------:R-:W-:Y:S01]  /*04e0*/  IMAD R10, R2, 0x8, R8 ;  /* 0x00000008020a7824 */ /* 0x000fe200078e0208 */
[----:B------:R-:W-:Y:S01]  /*04f0*/  IADD3 R6, PT, PT, R6, 0x4, RZ ;  /* 0x0000000406067810 */ /* 0x000fe20007ffe0ff */
[C---:B------:R-:W-:Y:S02]  /*0500*/  IMAD.IADD R27, R2.reuse, 0x1, R11 ;  /* 0x00000001021b7824 */ /* 0x040fe400078e020b */
[C---:B------:R-:W-:Y:S02]  /*0510*/  IMAD R23, R2.reuse, 0x40, R23 ;  /* 0x0000004002177824 */ /* 0x040fe400078e0217 */
[----:B------:R-:W-:Y:S01]  /*0520*/  IMAD R25, R2, 0x400, R25 ;  /* 0x0000040002197824 */ /* 0x000fe200078e0219 */
[----:B----4-:R0:W-:Y:S04]  /*0530*/  @!P1 STS.64 [R9], R18 ;  /* 0x0000001209009388 */ /* 0x0101e80000000a00 */
[----:B-----5:R1:W-:Y:S01]  /*0540*/  @!P2 STS.64 [R29], R20 ;  /* 0x000000141d00a388 */ /* 0x0203e20000000a00 */
[----:B------:R-:W-:-:S03]  /*0550*/  ISETP.GE.AND P1, PT, R6, -0x2, PT ;  /* 0xfffffffe0600780c */ /* 0x000fc60003f26270 */
[----:B--2---:R1:W-:Y:S04]  /*0560*/  @!P3 STS.64 [R8], R14 ;  /* 0x0000000e0800b388 */ /* 0x0043e80000000a00 */
[----:B---3--:R1:W-:Y:S01]  /*0570*/  @!P4 STS.64 [R10], R16 ;  /* 0x000000100a00c388 */ /* 0x0083e20000000a00 */
[----:B0-----:R-:W-:-:S05]  /*0580*/  IMAD R9, R2, 0x8, R10 ;  /* 0x0000000802097824 */ /* 0x001fca00078e020a */
[----:B------:R-:W-:Y:S05]  /*0590*/  @!P1 BRA `(.L_x_546) ;  /* 0xfffffffc00449947 */ /* 0x000fea000383ffff */
.L_x_545:
[----:B-1----:R-:W-:-:S04]  /*05a0*/  IADD3 R8, PT, PT, -R6, 0x1, RZ ;  /* 0x0000000106087810 */ /* 0x002fc80007ffe1ff */
[----:B------:R-:W-:-:S13]  /*05b0*/  ISETP.GT.AND P1, PT, R8, 0x1, PT ;  /* 0x000000010800780c */ /* 0x000fda0003f24270 */
[----:B------:R-:W-:Y:S05]  /*05c0*/  @!P1 BRA `(.L_x_547) ;  /* 0x0000000000649947 */ /* 0x000fea0003800000 */
[C---:B------:R-:W-:Y:S01]  /*05d0*/  IADD3 R21, PT, PT, R2.reuse, R27, RZ ;  /* 0x0000001b02157210 */ /* 0x040fe20007ffe0ff */
[C---:B------:R-:W-:Y:S01]  /*05e0*/  IMAD R19, R2.reuse, 0x40, R23 ;  /* 0x0000004002137824 */ /* 0x040fe200078e0217 */
[----:B------:R-:W-:Y:S01]  /*05f0*/  ISETP.GT.U32.AND P0, PT, R27, 0xf, PT ;  /* 0x0000000f1b00780c */ /* 0x000fe20003f04070 */
[----:B------:R-:W-:Y:S01]  /*0600*/  IMAD R17, R2, 0x400, R25 ;  /* 0x0000040002117824 */ /* 0x000fe200078e0219 */
[----:B------:R-:W-:-:S11]  /*0610*/  ISETP.GT.U32.AND P1, PT, R21, 0xf, PT ;  /* 0x0000000f1500780c */ /* 0x000fd60003f24070 */
[----:B------:R-:W0:Y:S01]  /*0620*/  @!P0 LDC.64 R14, c[0x0][0x380] ;  /* 0x0000e000ff0e8b82 */ /* 0x000e220000000a00 */
[----:B------:R-:W-:Y:S02]  /*0630*/  @!P0 LOP3.LUT R8, R23, 0x300, RZ, 0xc0, !PT ;  /* 0x0000030017088812 */ /* 0x000fe400078ec0ff */
[----:B------:R-:W-:Y:S02]  /*0640*/  @!P1 LOP3.LUT R16, R19, 0x300, RZ, 0xc0, !PT ;  /* 0x0000030013109812 */ /* 0x000fe400078ec0ff */
[----:B------:R-:W-:Y:S02]  /*0650*/  @!P0 LOP3.LUT R25, R8, 0xc00, R25, 0xf8, !PT ;  /* 0x00000c0008198812 */ /* 0x000fe400078ef819 */
[----:B------:R-:W-:Y:S01]  /*0660*/  @!P1 LOP3.LUT R23, R16, 0xc00, R17, 0xf8, !PT ;  /* 0x00000c0010179812 */ /* 0x000fe200078ef811 */
[----:B------:R-:W1:Y:S02]  /*0670*/  @!P1 LDC.64 R10, c[0x0][0x380] ;  /* 0x0000e000ff0a9b82 */ /* 0x000e640000000a00 */
[----:B0-----:R-:W-:-:S06]  /*0680*/  @!P0 IMAD.WIDE.U32 R14, R25, 0x8, R14 ;  /* 0x00000008190e8825 */ /* 0x001fcc00078e000e */
[----:B------:R-:W2:Y:S01]  /*0690*/  @!P0 LDG.E.64 R14, desc[UR6][R14.64] ;  /* 0x000000060e0e8981 */ /* 0x000ea2000c1e1b00 */
[----:B-1----:R-:W-:-:S06]  /*06a0*/  @!P1 IMAD.WIDE.U32 R10, R23, 0x8, R10 ;  /* 0x00000008170a9825 */ /* 0x002fcc00078e000a */
[----:B------:R-:W3:Y:S01]  /*06b0*/  @!P1 LDG.E.64 R10, desc[UR6][R10.64] ;  /* 0x000000060a0a9981 */ /* 0x000ee2000c1e1b00 */
[----:B------:R-:W-:Y:S02]  /*06c0*/  IMAD R29, R2, 0x8, R9 ;  /* 0x00000008021d7824 */ /* 0x000fe400078e0209 */
[----:B------:R-:W-:Y:S02]  /*06d0*/  VIADD R6, R6, 0x1 ;  /* 0x0000000106067836 */ /* 0x000fe40000000000 */
[C---:B------:R-:W-:Y:S02]  /*06e0*/  IMAD.IADD R27, R2.reuse, 0x1, R21 ;  /* 0x00000001021b7824 */ /* 0x040fe400078e0215 */
[----:B------:R-:W-:Y:S01]  /*06f0*/  IMAD R23, R2, 0x40, R19 ;  /* 0x0000004002177824 */ /* 0x000fe200078e0213 */
[----:B------:R-:W-:Y:S01]  /*0700*/  IADD3 R6, PT, PT, R6, 0x1, RZ ;  /* 0x0000000106067810 */ /* 0x000fe20007ffe0ff */
[C---:B------:R-:W-:Y:S01]  /*0710*/  IMAD R25, R2.reuse, 0x400, R17 ;  /* 0x0000040002197824 */ /* 0x040fe200078e0211 */
[----:B--2---:R0:W-:Y:S04]  /*0720*/  @!P0 STS.64 [R9], R14 ;  /* 0x0000000e09008388 */ /* 0x0041e80000000a00 */
[----:B---3--:R1:W-:Y:S01]  /*0730*/  @!P1 STS.64 [R29], R10 ;  /* 0x0000000a1d009388 */ /* 0x0083e20000000a00 */
[----:B------:R-:W-:Y:S01]  /*0740*/  PLOP3.LUT P0, PT, PT, PT, PT, 0x8, 0x80 ;  /* 0x000000000080781c */ /* 0x000fe20003f0e170 */
[----:B0-----:R-:W-:-:S12]  /*0750*/  IMAD R9, R2, 0x8, R29 ;  /* 0x0000000802097824 */ /* 0x001fd800078e021d */
.L_x_547:
[----:B------:R-:W-:-:S13]  /*0760*/  ISETP.NE.OR P0, PT, R6, 0x1, P0 ;  /* 0x000000010600780c */ /* 0x000fda0000705670 */
[----:B------:R-:W-:Y:S05]  /*0770*/  @!P0 BRA `(.L_x_548) ;  /* 0x0000000000388947 */ /* 0x000fea0003800000 */
.L_x_544:
[----:B------:R-:W-:-:S13]  /*0780*/  ISETP.GT.U32.AND P0, PT, R27, 0xf, PT ;  /* 0x0000000f1b00780c */ /* 0x000fda0003f04070 */
[----:B-1----:R-:W0:Y:S01]  /*0790*/  @!P0 LDC.64 R10, c[0x0][0x380] ;  /* 0x0000e000ff0a8b82 */ /* 0x002e220000000a00 */
[----:B------:R-:W-:-:S04]  /*07a0*/  @!P0 LOP3.LUT R8, R23, 0x300, RZ, 0xc0, !PT ;  /* 0x0000030017088812 */ /* 0x000fc800078ec0ff */
[----:B------:R-:W-:-:S05]  /*07b0*/  @!P0 LOP3.LUT R15, R8, 0xc00, R25, 0xf8, !PT ;  /* 0x00000c00080f8812 */ /* 0x000fca00078ef819 */
[----:B0-----:R-:W-:-:S06]  /*07c0*/  @!P0 IMAD.WIDE.U32 R10, R15, 0x8, R10 ;  /* 0x000000080f0a8825 */ /* 0x001fcc00078e000a */
[----:B------:R-:W2:Y:S01]  /*07d0*/  @!P0 LDG.E.64 R10, desc[UR6][R10.64] ;  /* 0x000000060a0a8981 */ /* 0x000ea2000c1e1b00 */
[----:B------:R-:W-:Y:S01]  /*07e0*/  IADD3 R6, PT, PT, R6, 0x1, RZ ;  /* 0x0000000106067810 */ /* 0x000fe20007ffe0ff */
[C---:B------:R-:W-:Y:S02]  /*07f0*/  IMAD.IADD R27, R2.reuse, 0x1, R27 ;  /* 0x00000001021b7824 */ /* 0x040fe400078e021b */
[C---:B------:R-:W-:Y:S02]  /*0800*/  IMAD R23, R2.reuse, 0x40, R23 ;  /* 0x0000004002177824 */ /* 0x040fe400078e0217 */
[----:B------:R-:W-:Y:S01]  /*0810*/  IMAD R25, R2, 0x400, R25 ;  /* 0x0000040002197824 */ /* 0x000fe200078e0219 */
[----:B--2---:R0:W-:Y:S01]  /*0820*/  @!P0 STS.64 [R9], R10 ;  /* 0x0000000a09008388 */ /* 0x0041e20000000a00 */
[----:B------:R-:W-:Y:S01]  /*0830*/  ISETP.NE.AND P0, PT, R6, 0x1, PT ;  /* 0x000000010600780c */ /* 0x000fe20003f05270 */
[----:B0-----:R-:W-:-:S12]  /*0840*/  IMAD R9, R2, 0x8, R9 ;  /* 0x0000000802097824 */ /* 0x001fd800078e0209 */
[----:B------:R-:W-:Y:S05]  /*0850*/  @P0 BRA `(.L_x_544) ;  /* 0xfffffffc00c80947 */ /* 0x000fea000383ffff */
.L_x_548:
[----:B------:R-:W-:Y:S01]  /*0860*/  BAR.SYNC.DEFER_BLOCKING 0x0 ;  /* 0x0000000000007b1d */ /* 0x000fe20000010000 */
[----:B------:R-:W-:-:S07]  /*0870*/  HFMA2 R13, -RZ, RZ, 0, 0 ;  /* 0x00000000ff0d7431 */ /* 0x000fce00000001ff */
[----:B------:R-:W-:Y:S08]  /*0880*/  BAR.SYNC.DEFER_BLOCKING 0x0 ;  /* 0x0000000000007b1d */ /* 0x000ff00000010000 */
[----:B------:R-:W-:Y:S08]  /*0890*/  BAR.SYNC.DEFER_BLOCKING 0x0 ;  /* 0x0000000000007b1d */ /* 0x000ff00000010000 */
[----:B------:R-:W-:Y:S08]  /*08a0*/  BAR.SYNC.DEFER_BLOCKING 0x0 ;  /* 0x0000000000007b1d */ /* 0x000ff00000010000 */
[----:B------:R-:W-:Y:S08]  /*08b0*/  BAR.SYNC.DEFER_BLOCKING 0x0 ;  /* 0x0000000000007b1d */ /* 0x000ff00000010000 */
[----:B------:R-:W-:Y:S08]  /*08c0*/  BAR.SYNC.DEFER_BLOCKING 0x0 ;  /* 0x0000000000007b1d */ /* 0x000ff00000010000 */
[----:B------:R-:W-:Y:S01]  /*08d0*/  BAR.SYNC.DEFER_BLOCKING 0x0 ;  /* 0x0000000000007b1d */ /* 0x000fe20000010000 */
[----:B------:R-:W-:Y:S01]  /*08e0*/  ISETP.GE.AND P0, PT, R4, 0x1, PT ;  /* 0x000000010400780c */ /* 0x000fe20003f06270 */
[----:B------:R-:W-:-:S04]  /*08f0*/  IMAD.WIDE.U32 R12, R3, UR8, R12 ;  /* 0x00000008030c7c25 */ /* 0x000fc8000f8e000c */
[----:B------:R-:W0:Y:S01]  /*0900*/  LDCU.64 UR4, c[0x0][0x380] ;  /* 0x00007000ff0477ac */ /* 0x000e220008000a00 */
[----:B------:R-:W-:-:S04]  /*0910*/  IMAD.WIDE.U32 R8, R0, UR8, RZ ;  /* 0x0000000800087c25 */ /* 0x000fc8000f8e00ff */
[C---:B-1----:R-:W-:Y:S01]  /*0920*/  IMAD.SHL.U32 R11, R8.reuse, 0x8, RZ ;  /* 0x00000008080b7824 */ /* 0x042fe200078e00ff */
[----:B------:R-:W-:Y:S02]  /*0930*/  SHF.L.U64.HI R3, R8, 0x3, R9 ;  /* 0x0000000308037819 */ /* 0x000fe40000010209 */
[----:B0-----:R-:W-:-:S04]  /*0940*/  LEA R0, P1, R12, UR4, 0x3 ;  /* 0x000000040c007c11 */ /* 0x001fc8000f8218ff */
[----:B------:R-:W-:Y:S01]  /*0950*/  LEA.HI.X R13, R12, UR5, R13, 0x3, P1 ;  /* 0x000000050c0d7c11 */ /* 0x000fe200088f1c0d */
[----:B------:R-:W-:Y:S08]  /*0960*/  @P0 BRA `(.L_x_549) ;  /* 0x0000000000f80947 */ /* 0x000ff00003800000 */
[----:B------:R-:W-:Y:S02]  /*0970*/  IADD3 R6, PT, PT, -R4, 0x1, RZ ;  /* 0x0000000104067810 */ /* 0x000fe40007ffe1ff */
[----:B------:R-:W-:Y:S02]  /*0980*/  PLOP3.LUT P0, PT, PT, PT, PT, 0x80, 0x8 ;  /* 0x000000000008781c */ /* 0x000fe40003f0f070 */
[----:B------:R-:W-:-:S13]  /*0990*/  ISETP.GT.AND P1, PT, R6, 0x3, PT ;  /* 0x000000030600780c */ /* 0x000fda0003f24270 */
[----:B------:R-:W-:Y:S05]  /*09a0*/  @!P1 BRA `(.L_x_550) ;  /* 0x0000000000889947 */ /* 0x000fea0003800000 */
[----:B------:R-:W-:-:S13]  /*09b0*/  PLOP3.LUT P0, PT, PT, PT, PT, 0x8, 0x80 ;  /* 0x000000000080781c */ /* 0x000fda0003f0e170 */
.L_x_551:
[----:B------:R-:W-:Y:S01]  /*09c0*/  IMAD.IADD R9, R2, 0x1, R5 ;  /* 0x0000000102097824 */ /* 0x000fe200078e0205 */
[----:B------:R-:W-:Y:S01]  /*09d0*/  ISETP.GT.U32.AND P4, PT, R5, 0xf, PT ;  /* 0x0000000f0500780c */ /* 0x000fe20003f84070 */
[----:B------:R-:W-:Y:S01]  /*09e0*/  VIADD R4, R4, 0x4 ;  /* 0x0000000404047836 */ /* 0x000fe20000000000 */
[C---:B------:R-:W-:Y:S01]  /*09f0*/  LEA R17, R2.reuse, R7, 0x3 ;  /* 0x0000000702117211 */ /* 0x040fe200078e18ff */
[----:B------:R-:W-:Y:S01]  /*0a00*/  IMAD.IADD R15, R2, 0x1, R9 ;  /* 0x00000001020f7824 */ /* 0x000fe200078e0209 */
[----:B------:R-:W-:Y:S02]  /*0a10*/  ISETP.GT.U32.AND P3, PT, R9, 0xf, PT ;  /* 0x0000000f0900780c */ /* 0x000fe40003f64070 */
[----:B------:R-:W-:Y:S01]  /*0a20*/  IADD3 R22, P5, PT, R0, R11, RZ ;  /* 0x0000000b00167210 */ /* 0x000fe20007fbe0ff */
[C---:B------:R-:W-:Y:S01]  /*0a30*/  IMAD.IADD R5, R2.reuse, 0x1, R15 ;  /* 0x0000000102057824 */ /* 0x040fe200078e020f */
[----:B------:R-:W-:Y:S01]  /*0a40*/  ISETP.GT.U32.AND P2, PT, R15, 0xf, PT ;  /* 0x0000000f0f00780c */ /* 0x000fe20003f44070 */
[----:B------:R-:W-:-:S02]  /*0a50*/  IMAD R19, R2, 0x8, R17 ;  /* 0x0000000802137824 */ /* 0x000fc400078e0211 */
[----:B------:R-:W-:Y:S01]  /*0a60*/  IMAD.X R23, R13, 0x1, R3, P5 ;  /* 0x000000010d177824 */ /* 0x000fe200028e0603 */
[----:B------:R-:W-:Y:S01]  /*0a70*/  ISETP.GT.U32.AND P1, PT, R5, 0xf, PT ;  /* 0x0000000f0500780c */ /* 0x000fe20003f24070 */
[----:B------:R-:W-:Y:S01]  /*0a80*/  IMAD R29, R2, 0x8, R19 ;  /* 0x00000008021d7824 */ /* 0x000fe200078e0213 */
[----:B------:R0:W1:Y:S01]  /*0a90*/  @!P4 LDS.64 R14, [R7] ;  /* 0x00000000070ec984 */ /* 0x0000620000000a00 */
[-C--:B------:R-:W-:Y:S01]  /*0aa0*/  IADD3 R24, P5, PT, R22, R11.reuse, RZ ;  /* 0x0000000b16187210 */ /* 0x080fe20007fbe0ff */
[----:B------:R-:W-:Y:S01]  /*0ab0*/  @!P4 IMAD.MOV.U32 R27, RZ, RZ, R13 ;  /* 0x000000ffff1bc224 */ /* 0x000fe200078e000d */
[----:B------:R-:W-:Y:S01]  /*0ac0*/  @!P4 MOV R26, R0 ;  /* 0x00000000001ac202 */ /* 0x000fe20000000f00 */
[----:B------:R-:W2:Y:S01]  /*0ad0*/  @!P3 LDS.64 R16, [R17] ;  /* 0x000000001110b984 */ /* 0x000ea20000000a00 */
[----:B------:R-:W-:Y:S02]  /*0ae0*/  IMAD.IADD R5, R2, 0x1, R5 ;  /* 0x0000000102057824 */ /* 0x000fe400078e0205 */
[----:B------:R-:W-:Y:S01]  /*0af0*/  IMAD.X R25, R23, 0x1, R3, P5 ;  /* 0x0000000117197824 */ /* 0x000fe200028e0603 */
[----:B------:R-:W3:Y:S01]  /*0b00*/  @!P2 LDS.64 R18, [R19] ;  /* 0x000000001312a984 */ /* 0x000ee20000000a00 */
[----:B------:R-:W-:-:S02]  /*0b10*/  IADD3 R8, P5, PT, R24, R11, RZ ;  /* 0x0000000b18087210 */ /* 0x000fc40007fbe0ff */
[----:B0-----:R-:W-:Y:S01]  /*0b20*/  LEA R7, R2, R29, 0x3 ;  /* 0x0000001d02077211 */ /* 0x001fe200078e18ff */
[----:B------:R-:W0:Y:S02]  /*0b30*/  @!P1 LDS.64 R20, [R29] ;  /* 0x000000001d149984 */ /* 0x000e240000000a00 */
[----:B------:R-:W-:Y:S02]  /*0b40*/  IMAD.X R9, R25, 0x1, R3, P5 ;  /* 0x0000000119097824 */ /* 0x000fe400028e0603 */
[----:B-1----:R1:W-:Y:S04]  /*0b50*/  @!P4 STG.E.64 desc[UR6][R26.64], R14 ;  /* 0x0000000e1a00c986 */ /* 0x0023e8000c101b06 */
[----:B--2---:R1:W-:Y:S04]  /*0b60*/  @!P3 STG.E.64 desc[UR6][R22.64], R16 ;  /* 0x000000101600b986 */ /* 0x0043e8000c101b06 */
[----:B---3--:R1:W-:Y:S01]  /*0b70*/  @!P2 STG.E.64 desc[UR6][R24.64], R18 ;  /* 0x000000121800a986 */ /* 0x0083e2000c101b06 */
[----:B------:R-:W-:-:S03]  /*0b80*/  IADD3 R0, P2, PT, R8, R11, RZ ;  /* 0x0000000b08007210 */ /* 0x000fc60007f5e0ff */
[----:B0-----:R1:W-:Y:S01]  /*0b90*/  @!P1 STG.E.64 desc[UR6][R8.64], R20 ;  /* 0x0000001408009986 */ /* 0x0013e2000c101b06 */
[----:B------:R-:W-:Y:S01]  /*0ba0*/  ISETP.GE.AND P1, PT, R4, -0x2, PT ;  /* 0xfffffffe0400780c */ /* 0x000fe20003f26270 */
[----:B------:R-:W-:-:S12]  /*0bb0*/  IMAD.X R13, R9, 0x1, R3, P2 ;  /* 0x00000001090d7824 */ /* 0x000fd800010e0603 */
[----:B-1----:R-:W-:Y:S05]  /*0bc0*/  @!P1 BRA `(.L_x_551) ;  /* 0xfffffffc007c9947 */ /* 0x002fea000383ffff */
.L_x_550:
[----:B------:R-:W-:-:S04]  /*0bd0*/  IADD3 R6, PT, PT, -R4, 0x1, RZ ;  /* 0x0000000104067810 */ /* 0x000fc80007ffe1ff */
[----:B------:R-:W-:-:S13]  /*0be0*/  ISETP.GT.AND P1, PT, R6, 0x1, PT ;  /* 0x000000010600780c */ /* 0x000fda0003f24270 */
[----:B------:R-:W-:Y:S05]  /*0bf0*/  @!P1 BRA `(.L_x_552) ;  /* 0x00000000004c9947 */ /* 0x000fea0003800000 */
[C---:B------:R-:W-:Y:S01]  /*0c00*/  IMAD.IADD R23, R2.reuse, 0x1, R5 ;  /* 0x0000000102177824 */ /* 0x040fe200078e0205 */
[----:B------:R-:W-:Y:S01]  /*0c10*/  ISETP.GT.U32.AND P0, PT, R5, 0xf, PT ;  /* 0x0000000f0500780c */ /* 0x000fe20003f04070 */
[----:B------:R-:W-:Y:S01]  /*0c20*/  IMAD R21, R2, 0x8, R7 ;  /* 0x0000000802157824 */ /* 0x000fe200078e0207 */
[----:B------:R-:W-:Y:S01]  /*0c30*/  IADD3 R8, P2, PT, R0, R11, RZ ;  /* 0x0000000b00087210 */ /* 0x000fe20007f5e0ff */
[----:B------:R-:W-:Y:S01]  /*0c40*/  VIADD R4, R4, 0x1 ;  /* 0x0000000104047836 */ /* 0x000fe20000000000 */
[----:B------:R-:W-:Y:S01]  /*0c50*/  ISETP.GT.U32.AND P1, PT, R23, 0xf, PT ;  /* 0x0000000f1700780c */ /* 0x000fe20003f24070 */
[----:B------:R-:W-:Y:S02]  /*0c60*/  IMAD.IADD R5, R2, 0x1, R23 ;  /* 0x0000000102057824 */ /* 0x000fe400078e0217 */
[----:B------:R-:W-:Y:S02]  /*0c70*/  IMAD.X R9, R13, 0x1, R3, P2 ;  /* 0x000000010d097824 */ /* 0x000fe400010e0603 */
[----:B------:R-:W-:-:S04]  /*0c80*/  VIADD R4, R4, 0x1 ;  /* 0x0000000104047836 */ /* 0x000fc80000000000 */
[----:B------:R0:W1:Y:S01]  /*0c90*/  @!P0 LDS.64 R16, [R7] ;  /* 0x0000000007108984 */ /* 0x0000620000000a00 */
[----:B------:R-:W-:Y:S01]  /*0ca0*/  @!P0 MOV R14, R0 ;  /* 0x00000000000e8202 */ /* 0x000fe20000000f00 */
[----:B------:R-:W-:Y:S02]  /*0cb0*/  @!P0 IMAD.MOV.U32 R15, RZ, RZ, R13 ;  /* 0x000000ffff0f8224 */ /* 0x000fe400078e000d */
[----:B------:R-:W2:Y:S01]  /*0cc0*/  @!P1 LDS.64 R18, [R21] ;  /* 0x0000000015129984 */ /* 0x000ea20000000a00 */
[----:B0-----:R-:W-:-:S03]  /*0cd0*/  LEA R7, R2, R21, 0x3 ;  /* 0x0000001502077211 */ /* 0x001fc600078e18ff */
[----:B-1----:R0:W-:Y:S01]  /*0ce0*/  @!P0 STG.E.64 desc[UR6][R14.64], R16 ;  /* 0x000000100e008986 */ /* 0x0021e2000c101b06 */
[----:B------:R-:W-:-:S03]  /*0cf0*/  PLOP3.LUT P0, PT, PT, PT, PT, 0x8, 0x80 ;  /* 0x000000000080781c */ /* 0x000fc60003f0e170 */
[----:B--2---:R0:W-:Y:S01]  /*0d00*/  @!P1 STG.E.64 desc[UR6][R8.64], R18 ;  /* 0x0000001208009986 */ /* 0x0041e2000c101b06 */
[----:B------:R-:W-:-:S05]  /*0d10*/  IADD3 R0, P1, PT, R8, R11, RZ ;  /* 0x0000000b08007210 */ /* 0x000fca0007f3e0ff */
[----:B------:R-:W-:-:S08]  /*0d20*/  IMAD.X R13, R9, 0x1, R3, P1 ;  /* 0x00000001090d7824 */ /* 0x000fd000008e0603 */
.L_x_552:
[----:B------:R-:W-:-:S13]  /*0d30*/  ISETP.NE.OR P0, PT, R4, 0x1, P0 ;  /* 0x000000010400780c */ /* 0x000fda0000705670 */
[----:B------:R-:W-:Y:S05]  /*0d40*/  @!P0 EXIT ;  /* 0x000000000000894d */ /* 0x000fea0003800000 */
.L_x_549:
[----:B------:R-:W-:Y:S01]  /*0d50*/  ISETP.GT.U32.AND P0, PT, R5, 0xf, PT ;  /* 0x0000000f0500780c */ /* 0x000fe20003f04070 */
[----:B------:R-:W-:Y:S01]  /*0d60*/  VIADD R4, R4, 0x1 ;  /* 0x0000000104047836 */ /* 0x000fe20000000000 */
[----:B------:R-:W-:-:S11]  /*0d70*/  IADD3 R5, PT, PT, R2, R5, RZ ;  /* 0x0000000502057210 */ /* 0x000fd60007ffe0ff */
[----:B0-----:R0:W1:Y:S01]  /*0d80*/  @!P0 LDS.64 R14, [R7] ;  /* 0x00000000070e8984 */ /* 0x0010620000000a00 */
[----:B------:R-:W-:Y:S01]  /*0d90*/  @!P0 IMAD.MOV.U32 R8, RZ, RZ, R0 ;  /* 0x000000ffff088224 */ /* 0x000fe200078e0000 */
[----:B------:R-:W-:Y:S01]  /*0da0*/  IADD3 R0, P1, PT, R0, R11, RZ ;  /* 0x0000000b00007210 */ /* 0x000fe20007f3e0ff */
[----:B------:R-:W-:-:S04]  /*0db0*/  @!P0 IMAD.MOV.U32 R9, RZ, RZ, R13 ;  /* 0x000000ffff098224 */ /* 0x000fc800078e000d */
[----:B------:R-:W-:Y:S02]  /*0dc0*/  IMAD.X R13, R13, 0x1, R3, P1 ;  /* 0x000000010d0d7824 */ /* 0x000fe400008e0603 */
[----:B0-----:R-:W-:Y:S01]  /*0dd0*/  IMAD R7, R2, 0x8, R7 ;  /* 0x0000000802077824 */ /* 0x001fe200078e0207 */
[----:B-1----:R1:W-:Y:S01]  /*0de0*/  @!P0 STG.E.64 desc[UR6][R8.64], R14 ;  /* 0x0000000e08008986 */ /* 0x0023e2000c101b06 */
[----:B------:R-:W-:-:S13]  /*0df0*/  ISETP.NE.AND P0, PT, R4, 0x1, PT ;  /* 0x000000010400780c */ /* 0x000fda0003f05270 */
[----:B-1----:R-:W-:Y:S05]  /*0e00*/  @P0 BRA `(.L_x_549) ;  /* 0xfffffffc00d00947 */ /* 0x002fea000383ffff */
[----:B------:R-:W-:Y:S05]  /*0e10*/  EXIT ;  /* 0x000000000000794d */ /* 0x000fea0003800000 */
.L_x_553:
        /* <DEDUP_REMOVED lines=14> */
.L_x_623:


//--------------------- .text._Z26fft_kernel_radix64_batch16P6float2 --------------------------
	.section	.text._Z26fft_kernel_radix64_batch16P6float2,"ax",@progbits
	.align	128
        .global         _Z26fft_kernel_radix64_batch16P6float2
        .type           _Z26fft_kernel_radix64_batch16P6float2,@function
        .size           _Z26fft_kernel_radix64_batch16P6float2,(.L_x_624 - _Z26fft_kernel_radix64_batch16P6float2)
        .other          _Z26fft_kernel_radix64_batch16P6float2,@"STO_CUDA_ENTRY STV_DEFAULT"
_Z26fft_kernel_radix64_batch16P6float2:
.text._Z26fft_kernel_radix64_batch16P6float2:
[----:B------:R-:W-:Y:S01]  /*0000*/  LDC R1, c[0x0][0x37c] ;  /* 0x0000df00ff017b82 */ /* 0x000fe20000000800 */
[----:B------:R-:W0:Y:S07]  /*0010*/  S2R R53, SR_TID.X ;  /* 0x0000000000357919 */ /* 0x000e2e0000002100 */
[----:B------:R-:W1:Y:S01]  /*0020*/  LDC.64 R50, c[0x0][0x380] ;  /* 0x0000e000ff327b82 */ /* 0x000e620000000a00 */
[----:B------:R-:W2:Y:S01]  /*0030*/  LDCU.64 UR4, c[0x0][0x358] ;  /* 0x00006b00ff0477ac */ /* 0x000ea20008000a00 */
[----:B0-----:R-:W-:-:S04]  /*0040*/  SHF.L.U32 R0, R53, 0x4, RZ ;  /* 0x0000000435007819 */ /* 0x001fc800000006ff */
[----:B------:R-:W-:-:S04]  /*0050*/  LOP3.LUT R2, R0, 0x3fc0, RZ, 0xc0, !PT ;  /* 0x00003fc000027812 */ /* 0x000fc800078ec0ff */
[----:B------:R-:W-:-:S05]  /*0060*/  LOP3.LUT R53, R2, 0x3, R53, 0xf8, !PT ;  /* 0x0000000302357812 */ /* 0x000fca00078ef835 */
[----:B-1----:R-:W-:-:S05]  /*0070*/  IMAD.WIDE.U32 R52, R53, 0x8, R50 ;  /* 0x0000000835347825 */ /* 0x002fca00078e0032 */
[----:B--2---:R-:W2:Y:S04]  /*0080*/  LDG.E.64 R24, desc[UR4][R52.64+0x60] ;  /* 0x0000600434187981 */ /* 0x004ea8000c1e1b00 */
[----:B------:R-:W3:Y:S04]  /*0090*/  LDG.E.64 R30, desc[UR4][R52.64+0xe0] ;  /* 0x0000e004341e7981 */ /* 0x000ee8000c1e1b00 */
[----:B------:R-:W4:Y:S04]  /*00a0*/  LDG.E.64 R36, desc[UR4][R52.64+0x160] ;  /* 0x0001600434247981 */ /* 0x000f28000c1e1b00 */
[----:B------:R-:W5:Y:S04]  /*00b0*/  LDG.E.64 R42, desc[UR4][R52.64+0x1e0] ;  /* 0x0001e004342a7981 */ /* 0x000f68000c1e1b00 */
        /* <DEDUP_REMOVED lines=8> */
[----:B------:R-:W5:Y:S04]  /*0140*/  LDG.E R13, desc[UR4][R52.64+0x1064] ;  /* 0x00106404340d7981 */ /* 0x000f68000c1e1900 */
        /* <DEDUP_REMOVED lines=10> */
[----:B------:R-:W5:Y:S01]  /*01f0*/  LDG.E R17, desc[UR4][R52.64+0x11c4] ;  /* 0x0011c40434117981 */ /* 0x000f62000c1e1900 */
[----:B------:R-:W-:-:S05]  /*0200*/  IMAD.WIDE.U32 R50, R0, 0x8, R50 ;  /* 0x0000000800327825 */ /* 0x000fca00078e0032 */
[----:B--2---:R-:W-:Y:S01]  /*0210*/  STG.E.64 desc[UR4][R50.64], R24 ;  /* 0x0000001832007986 */ /* 0x004fe2000c101b04 */
[----:B------:R-:W-:-:S03]  /*0220*/  MOV R12, R24 ;  /* 0x00000018000c7202 */ /* 0x000fc60000000f00 */
[----:B------:R0:W-:Y:S01]  /*0230*/  STG.E.64 desc[UR4][R50.64+0x18], R24 ;  /* 0x0000181832007986 */ /* 0x0001e2000c101b04 */
[----:B---3--:R-:W-:-:S03]  /*0240*/  MOV R18, R30 ;  /* 0x0000001e00127202 */ /* 0x008fc60000000f00 */
[----:B------:R-:W-:Y:S01]  /*0250*/  STG.E.64 desc[UR4][R50.64+0x20], R30 ;  /* 0x0000201e32007986 */ /* 0x000fe2000c101b04 */
[----:B----4-:R-:W-:-:S03]  /*0260*/  IMAD.MOV.U32 R20, RZ, RZ, R36 ;  /* 0x000000ffff147224 */ /* 0x010fc600078e0024 */
[----:B------:R1:W-:Y:S01]  /*0270*/  STG.E.64 desc[UR4][R50.64+0x38], R30 ;  /* 0x0000381e32007986 */ /* 0x0003e2000c101b04 */
[----:B-----5:R-:W-:-:S03]  /*0280*/  IMAD.MOV.U32 R22, RZ, RZ, R42 ;  /* 0x000000ffff167224 */ /* 0x020fc600078e002a */
[----:B------:R-:W-:Y:S01]  /*0290*/  STG.E.64 desc[UR4][R50.64+0x40], R36 ;  /* 0x0000402432007986 */ /* 0x000fe2000c101b04 */
[----:B------:R-:W-:-:S03]  /*02a0*/  MOV R44, R48 ;  /* 0x00000030002c7202 */ /* 0x000fc60000000f00 */
[----:B------:R2:W-:Y:S01]  /*02b0*/  STG.E.64 desc[UR4][R50.64+0x58], R36 ;  /* 0x0000582432007986 */ /* 0x0005e2000c101b04 */
[----:B------:R-:W-:-:S03]  /*02c0*/  IMAD.MOV.U32 R2, RZ, RZ, R46 ;  /* 0x000000ffff027224 */ /* 0x000fc600078e002e */
[----:B------:R-:W-:Y:S01]  /*02d0*/  STG.E.64 desc[UR4][R50.64+0x60], R42 ;  /* 0x0000602a32007986 */ /* 0x000fe2000c101b04 */
[----:B------:R-:W-:-:S03]  /*02e0*/  MOV R4, R26 ;  /* 0x0000001a00047202 */ /* 0x000fc60000000f00 */
[----:B------:R3:W-:Y:S01]  /*02f0*/  STG.E.64 desc[UR4][R50.64+0x78], R42 ;  /* 0x0000782a32007986 */ /* 0x0007e2000c101b04 */
[----:B------:R-:W-:Y:S01]  /*0300*/  IMAD.MOV.U32 R6, RZ, RZ, R28 ;  /* 0x000000ffff067224 */ /* 0x000fe200078e001c */
[----:B------:R-:W-:Y:S01]  /*0310*/  MOV R8, R32 ;  /* 0x0000002000087202 */ /* 0x000fe20000000f00 */
[----:B------:R-:W-:Y:S02]  /*0320*/  IMAD.MOV.U32 R10, RZ, RZ, R34 ;  /* 0x000000ffff0a7224 */ /* 0x000fe400078e0022 */
[----:B------:R-:W-:Y:S01]  /*0330*/  IMAD.MOV.U32 R14, RZ, RZ, R38 ;  /* 0x000000ffff0e7224 */ /* 0x000fe200078e0026 */
[----:B------:R-:W-:Y:S01]  /*0340*/  MOV R16, R40 ;  /* 0x0000002800107202 */ /* 0x000fe20000000f00 */
[----:B0-----:R-:W-:Y:S01]  /*0350*/  IMAD.MOV.U32 R25, RZ, RZ, R13 ;  /* 0x000000ffff197224 */ /* 0x001fe200078e000d */
[----:B-1----:R-:W-:Y:S01]  /*0360*/  MOV R31, R19 ;  /* 0x00000013001f7202 */ /* 0x002fe20000000f00 */
[----:B--2---:R-:W-:Y:S01]  /*0370*/  IMAD.MOV.U32 R37, RZ, RZ, R21 ;  /* 0x000000ffff257224 */ /* 0x004fe200078e0015 */
[----:B---3--:R-:W-:Y:S01]  /*0380*/  MOV R43, R23 ;  /* 0x00000017002b7202 */ /* 0x008fe20000000f00 */
[----:B------:R-:W-:Y:S04]  /*0390*/  STG.E.64 desc[UR4][R50.64+0x8], R48 ;  /* 0x0000083032007986 */ /* 0x000fe8000c101b04 */
        /* <DEDUP_REMOVED lines=22> */
[----:B------:R-:W-:Y:S01]  /*0500*/  STG.E.64 desc[UR4][R50.64+0x1078], R42 ;  /* 0x0010782a32007986 */ /* 0x000fe2000c101b04 */
[----:B------:R-:W-:Y:S05]  /*0510*/  EXIT ;  /* 0x000000000000794d */ /* 0x000fea0003800000 */
.L_x_554:
        /* <DEDUP_REMOVED lines=14> */
.L_x_624:


//--------------------- .text._Z17fft_kernel_radix4P6float2i --------------------------
	.section	.text._Z17fft_kernel_radix4P6float2i,"ax",@progbits
	.align	128
        .global         _Z17fft_kernel_radix4P6float2i
        .type           _Z17fft_kernel_radix4P6float2i,@function
        .size           _Z17fft_kernel_radix4P6float2i,(.L_x_619 - _Z17fft_kernel_radix4P6float2i)
        .other          _Z17fft_kernel_radix4P6float2i,@"STO_CUDA_ENTRY STV_DEFAULT"
_Z17fft_kernel_radix4P6float2i:
.text._Z17fft_kernel_radix4P6float2i:
[----:B------:R-:W0:Y:S08]  /*0000*/  LDC R1, c[0x0][0x37c] ;  /* 0x0000df00ff017b82 */ /* 0x000e300000000800 */
[----:B------:R-:W1:Y:S01]  /*0010*/  LDC R3, c[0x0][0x388] ;  /* 0x0000e200ff037b82 */ /* 0x000e620000000800 */
[----:B------:R-:W2:Y:S01]  /*0020*/  S2R R0, SR_TID.X ;  /* 0x0000000000007919 */ /* 0x000ea20000002100 */
[----:B------:R-:W3:Y:S01]  /*0030*/  LDCU.64 UR8, c[0x0][0x358] ;  /* 0x00006b00ff0877ac */ /* 0x000ee20008000a00 */
[----:B0-----:R-:W-:Y:S01]  /*0040*/  VIADD R1, R1, 0xffffffe0 ;  /* 0xffffffe001017836 */ /* 0x001fe20000000000 */
[----:B------:R-:W-:Y:S01]  /*0050*/  CS2R R6, SRZ ;  /* 0x0000000000067805 */ /* 0x000fe2000001ff00 */
[----:B-1----:R-:W0:Y:S08]  /*0060*/  BREV R4, R3 ;  /* 0x0000000300047301 */ /* 0x002e300000000000 */
[----:B0-----:R-:W0:Y:S02]  /*0070*/  FLO.U32.SH R4, R4 ;  /* 0x0000000400047300 */ /* 0x001e2400000e0400 */
[----:B0-----:R-:W-:-:S02]  /*0080*/  ISETP.GE.AND P0, PT, R4, 0x2, PT ;  /* 0x000000020400780c */ /* 0x001fc40003f06270 */
[----:B------:R-:W-:-:S04]  /*0090*/  LEA.HI R2, R4, R4, RZ, 0x1 ;  /* 0x0000000404027211 */ /* 0x000fc800078f08ff */
[----:B------:R-:W-:-:S07]  /*00a0*/  SHF.R.S32.HI R2, RZ, 0x1, R2 ;  /* 0x00000001ff027819 */ /* 0x000fce0000011402 */
[----:B--23--:R-:W-:Y:S05]  /*00b0*/  @!P0 BRA `(.L_x_555) ;  /* 0x0000000000d88947 */ /* 0x00cfea0003800000 */
[C---:B------:R-:W-:Y:S01]  /*00c0*/  VIADD R5, R2.reuse, 0xffffffff ;  /* 0xffffffff02057836 */ /* 0x040fe20000000000 */
[----:B------:R-:W-:Y:S01]  /*00d0*/  LOP3.LUT R13, R2, 0x3, RZ, 0xc0, !PT ;  /* 0x00000003020d7812 */ /* 0x000fe200078ec0ff */
[----:B------:R-:W-:Y:S02]  /*00e0*/  IMAD.MOV.U32 R14, RZ, RZ, RZ ;  /* 0x000000ffff0e7224 */ /* 0x000fe400078e00ff */
[----:B------:R-:W-:Y:S01]  /*00f0*/  IMAD.MOV.U32 R6, RZ, RZ, RZ ;  /* 0x000000ffff067224 */ /* 0x000fe200078e00ff */
[----:B------:R-:W-:Y:S02]  /*0100*/  ISETP.GE.U32.AND P2, PT, R5, 0x3, PT ;  /* 0x000000030500780c */ /* 0x000fe40003f46070 */
[----:B------:R-:W-:-:S11]  /*0110*/  ISETP.NE.AND P1, PT, R13, RZ, PT ;  /* 0x000000ff0d00720c */ /* 0x000fd60003f25270 */
[----:B------:R-:W-:Y:S05]  /*0120*/  @!P2 BRA `(.L_x_556) ;  /* 0x000000000080a947 */ /* 0x000fea0003800000 */
[----:B------:R-:W-:Y:S01]  /*0130*/  LOP3.LUT R14, R2, 0x3ffffffc, RZ, 0xc0, !PT ;  /* 0x3ffffffc020e7812 */ /* 0x000fe200078ec0ff */
[----:B------:R-:W-:Y:S01]  /*0140*/  IMAD.MOV.U32 R6, RZ, RZ, RZ ;  /* 0x000000ffff067224 */ /* 0x000fe200078e00ff */
[----:B------:R-:W-:-:S06]  /*0150*/  UMOV UR4, URZ ;  /* 0x000000ff00047c82 */ /* 0x000fcc0008000000 */
.L_x_557:
[----:B------:R-:W-:Y:S02]  /*0160*/  ULOP3.LUT UR6, URZ, UR4, URZ, 0x33, !UPT ;  /* 0x00000004ff067292 */ /* 0x000fe4000f8e33ff */
[----:B------:R-:W-:Y:S01]  /*0170*/  VIADD R9, R2, -UR4 ;  /* 0x8000000402097c36 */ /* 0x000fe20008000000 */
[----:B------:R-:W-:-:S03]  /*0180*/  USHF.L.U32 UR5, UR4, 0x1, URZ ;  /* 0x0000000104057899 */ /* 0x000fc600080006ff */
[----:B------:R-:W-:Y:S01]  /*0190*/  IMAD.SHL.U32 R9, R9, 0x2, RZ ;  /* 0x0000000209097824 */ /* 0x000fe200078e00ff */
[----:B------:R-:W-:Y:S01]  /*01a0*/  UIADD3 UR7, UPT, UPT, UR5, 0x2, URZ ;  /* 0x0000000205077890 */ /* 0x000fe2000fffe0ff */
[----:B------:R-:W-:Y:S01]  /*01b0*/  VIADD R7, R2, UR6 ;  /* 0x0000000602077c36 */ /* 0x000fe20008000000 */
[----:B------:R-:W-:Y:S02]  /*01c0*/  UIADD3 UR6, UPT, UPT, UR5, 0x4, URZ ;  /* 0x0000000405067890 */ /* 0x000fe4000fffe0ff */
[--C-:B------:R-:W-:Y:S01]  /*01d0*/  SHF.R.U32.HI R5, RZ, UR5, R0.reuse ;  /* 0x00000005ff057c19 */ /* 0x100fe20008011600 */
[----:B------:R-:W-:Y:S01]  /*01e0*/  UIADD3 UR5, UPT, UPT, UR5, 0x6, URZ ;  /* 0x0000000605057890 */ /* 0x000fe2000fffe0ff */
[----:B------:R-:W-:Y:S01]  /*01f0*/  IMAD.SHL.U32 R8, R7, 0x2, RZ ;  /* 0x0000000207087824 */ /* 0x000fe200078e00ff */
[----:B------:R-:W-:Y:S01]  /*0200*/  UIADD3 UR4, UPT, UPT, UR6, -UR4, URZ ;  /* 0x8000000406047290 */ /* 0x000fe2000fffe0ff */
[----:B------:R-:W-:Y:S01]  /*0210*/  LOP3.LUT R5, R5, 0x3, RZ, 0xc0, !PT ;  /* 0x0000000305057812 */ /* 0x000fe200078ec0ff */
[----:B------:R-:W-:Y:S01]  /*0220*/  VIADD R11, R9, 0xfffffffa ;  /* 0xfffffffa090b7836 */ /* 0x000fe20000000000 */
[----:B------:R-:W-:-:S02]  /*0230*/  SHF.R.U32.HI R7, RZ, UR7, R0 ;  /* 0x00000007ff077c19 */ /* 0x000fc40008011600 */
[----:B------:R-:W-:Y:S01]  /*0240*/  SHF.L.U32 R5, R5, R8, RZ ;  /* 0x0000000805057219 */ /* 0x000fe200000006ff */
[C---:B------:R-:W-:Y:S01]  /*0250*/  VIADD R8, R9.reuse, 0xfffffffc ;  /* 0xfffffffc09087836 */ /* 0x040fe20000000000 */
[----:B------:R-:W-:Y:S01]  /*0260*/  ISETP.NE.AND P2, PT, R14, UR4, PT ;  /* 0x000000040e007c0c */ /* 0x000fe2000bf45270 */
[----:B------:R-:W-:Y:S01]  /*0270*/  VIADD R9, R9, 0xfffffff8 ;  /* 0xfffffff809097836 */ /* 0x000fe20000000000 */
[--C-:B------:R-:W-:Y:S02]  /*0280*/  SHF.R.U32.HI R10, RZ, UR6, R0.reuse ;  /* 0x00000006ff0a7c19 */ /* 0x100fe40008011600 */
[----:B------:R-:W-:Y:S02]  /*0290*/  SHF.R.U32.HI R12, RZ, UR5, R0 ;  /* 0x00000005ff0c7c19 */ /* 0x000fe40008011600 */
[----:B------:R-:W-:Y:S02]  /*02a0*/  LOP3.LUT R7, R7, 0x3, RZ, 0xc0, !PT ;  /* 0x0000000307077812 */ /* 0x000fe400078ec0ff */
[----:B------:R-:W-:-:S02]  /*02b0*/  LOP3.LUT R10, R10, 0x3, RZ, 0xc0, !PT ;  /* 0x000000030a0a7812 */ /* 0x000fc400078ec0ff */
[----:B------:R-:W-:Y:S02]  /*02c0*/  LOP3.LUT R12, R12, 0x3, RZ, 0xc0, !PT ;  /* 0x000000030c0c7812 */ /* 0x000fe400078ec0ff */
[----:B------:R-:W-:Y:S02]  /*02d0*/  SHF.L.U32 R7, R7, R8, RZ ;  /* 0x0000000807077219 */ /* 0x000fe400000006ff */
[----:B------:R-:W-:Y:S02]  /*02e0*/  SHF.L.U32 R10, R10, R11, RZ ;  /* 0x0000000b0a0a7219 */ /* 0x000fe400000006ff */
[----:B------:R-:W-:Y:S02]  /*02f0*/  SHF.L.U32 R9, R12, R9, RZ ;  /* 0x000000090c097219 */ /* 0x000fe400000006ff */
[----:B------:R-:W-:-:S04]  /*0300*/  LOP3.LUT R5, R7, R5, R6, 0xfe, !PT ;  /* 0x0000000507057212 */ /* 0x000fc800078efe06 */
[----:B------:R-:W-:Y:S01]  /*0310*/  LOP3.LUT R6, R9, R10, R5, 0xfe, !PT ;  /* 0x0000000a09067212 */ /* 0x000fe200078efe05 */
[----:B------:R-:W-:Y:S06]  /*0320*/  @P2 BRA `(.L_x_557) ;  /* 0xfffffffc008c2947 */ /* 0x000fec000383ffff */
.L_x_556:
[----:B------:R-:W-:Y:S05]  /*0330*/  @!P1 BRA `(.L_x_558) ;  /* 0x0000000000349947 */ /* 0x000fea0003800000 */
[----:B------:R-:W-:-:S05]  /*0340*/  UMOV UR4, URZ ;  /* 0x000000ff00047c82 */ /* 0x000fca0008000000 */
.L_x_559:
[----:B------:R-:W-:Y:S01]  /*0350*/  UIADD3 UR4, UPT, UPT, UR4, 0x1, URZ ;  /* 0x0000000104047890 */ /* 0x000fe2000fffe0ff */
[----:B------:R-:W-:Y:S01]  /*0360*/  LOP3.LUT R7, RZ, R14, RZ, 0x33, !PT ;  /* 0x0000000eff077212 */ /* 0x000fe200078e33ff */
[C---:B------:R-:W-:Y:S02]  /*0370*/  IMAD.SHL.U32 R5, R14.reuse, 0x2, RZ ;  /* 0x000000020e057824 */ /* 0x040fe400078e00ff */
[----:B------:R-:W-:Y:S02]  /*0380*/  VIADD R14, R14, 0x1 ;  /* 0x000000010e0e7836 */ /* 0x000fe40000000000 */
[----:B------:R-:W-:Y:S01]  /*0390*/  ISETP.NE.AND P1, PT, R13, UR4, PT ;  /* 0x000000040d007c0c */ /* 0x000fe2000bf25270 */
[----:B------:R-:W-:Y:S01]  /*03a0*/  IMAD.IADD R7, R2, 0x1, R7 ;  /* 0x0000000102077824 */ /* 0x000fe200078e0207 */
[----:B------:R-:W-:-:S03]  /*03b0*/  SHF.R.U32.HI R5, RZ, R5, R0 ;  /* 0x00000005ff057219 */ /* 0x000fc60000011600 */
[----:B------:R-:W-:Y:S01]  /*03c0*/  IMAD.SHL.U32 R8, R7, 0x2, RZ ;  /* 0x0000000207087824 */ /* 0x000fe200078e00ff */
[----:B------:R-:W-:-:S04]  /*03d0*/  LOP3.LUT R5, R5, 0x3, RZ, 0xc0, !PT ;  /* 0x0000000305057812 */ /* 0x000fc800078ec0ff */
[----:B------:R-:W-:-:S04]  /*03e0*/  SHF.L.U32 R5, R5, R8, RZ ;  /* 0x0000000805057219 */ /* 0x000fc800000006ff */
[----:B------:R-:W-:Y:S01]  /*03f0*/  LOP3.LUT R6, R5, R6, RZ, 0xfc, !PT ;  /* 0x0000000605067212 */ /* 0x000fe200078efcff */
[----:B------:R-:W-:Y:S06]  /*0400*/  @P1 BRA `(.L_x_559) ;  /* 0xfffffffc00d01947 */ /* 0x000fec000383ffff */
.L_x_558:
[----:B------:R-:W-:-:S07]  /*0410*/  SHF.R.S32.HI R7, RZ, 0x1f, R6 ;  /* 0x0000001fff077819 */ /* 0x000fce0000011406 */
.L_x_555:
[----:B------:R-:W0:Y:S02]  /*0420*/  LDCU.64 UR10, c[0x0][0x380] ;  /* 0x00007000ff0a77ac */ /* 0x000e240008000a00 */
[----:B0-----:R-:W-:-:S04]  /*0430*/  LEA R10, P1, R6, UR10, 0x3 ;  /* 0x0000000a060a7c11 */ /* 0x001fc8000f8218ff */
[----:B------:R-:W-:-:S06]  /*0440*/  LEA.HI.X R11, R6, UR11, R7, 0x3, P1 ;  /* 0x0000000b060b7c11 */ /* 0x000fcc00088f1c07 */
[----:B------:R-:W2:Y:S01]  /*0450*/  LDG.E.64 R10, desc[UR8][R10.64] ;  /* 0x000000080a0a7981 */ /* 0x000ea2000c1e1b00 */
[----:B------:R-:W0:Y:S01]  /*0460*/  S2UR UR5, SR_CgaCtaId ;  /* 0x00000000000579c3 */ /* 0x000e220000008800 */
[----:B------:R-:W-:Y:S01]  /*0470*/  UMOV UR4, 0x400 ;  /* 0x0000040000047882 */ /* 0x000fe20000000000 */
[----:B------:R-:W-:Y:S02]  /*0480*/  SHF.R.S32.HI R6, RZ, 0x1f, R3 ;  /* 0x0000001fff067819 */ /* 0x000fe40000011403 */
[----:B------:R-:W-:Y:S02]  /*0490*/  CS2R R8, SRZ ;  /* 0x0000000000087805 */ /* 0x000fe4000001ff00 */
[----:B------:R-:W-:-:S04]  /*04a0*/  LEA.HI R6, R6, R3, RZ, 0x2 ;  /* 0x0000000306067211 */ /* 0x000fc800078f10ff */
[----:B------:R-:W-:Y:S01]  /*04b0*/  SHF.R.S32.HI R6, RZ, 0x2, R6 ;  /* 0x00000002ff067819 */ /* 0x000fe20000011406 */
[----:B0-----:R-:W-:-:S06]  /*04c0*/  ULEA UR4, UR5, UR4, 0x18 ;  /* 0x0000000405047291 */ /* 0x001fcc000f8ec0ff */
[----:B------:R-:W-:-:S05]  /*04d0*/  LEA R5, R0, UR4, 0x3 ;  /* 0x0000000400057c11 */ /* 0x000fca000f8e18ff */
[----:B--2---:R0:W-:Y:S01]  /*04e0*/  STS.64 [R5], R10 ;  /* 0x0000000a05007388 */ /* 0x0041e20000000a00 */
[----:B------:R-:W-:Y:S05]  /*04f0*/  @!P0 BRA `(.L_x_560) ;  /* 0x0000000000dc8947 */ /* 0x000fea0003800000 */
[C---:B------:R-:W-:Y:S01]  /*0500*/  VIADD R7, R2.reuse, 0xffffffff ;  /* 0xffffffff02077836 */ /* 0x040fe20000000000 */
[----:B------:R-:W-:Y:S01]  /*0510*/  LOP3.LUT R16, R2, 0x3, RZ, 0xc0, !PT ;  /* 0x0000000302107812 */ /* 0x000fe200078ec0ff */
[----:B------:R-:W-:Y:S02]  /*0520*/  IMAD.MOV.U32 R17, RZ, RZ, RZ ;  /* 0x000000ffff117224 */ /* 0x000fe400078e00ff */
[----:B------:R-:W-:Y:S01]  /*0530*/  IMAD.MOV.U32 R8, RZ, RZ, RZ ;  /* 0x000000ffff087224 */ /* 0x000fe200078e00ff */
[----:B------:R-:W-:Y:S01]  /*0540*/  ISETP.GE.U32.AND P2, PT, R7, 0x3, PT ;  /* 0x000000030700780c */ /* 0x000fe20003f46070 */
[----:B------:R-:W-:Y:S01]  /*0550*/  IMAD.IADD R7, R6, 0x1, R0 ;  /* 0x0000000106077824 */ /* 0x000fe200078e0200 */
[----:B------:R-:W-:-:S11]  /*0560*/  ISETP.NE.AND P1, PT, R16, RZ, PT ;  /* 0x000000ff1000720c */ /* 0x000fd60003f25270 */
[----:B------:R-:W-:Y:S05]  /*0570*/  @!P2 BRA `(.L_x_561) ;  /* 0x000000000080a947 */ /* 0x000fea0003800000 */
[----:B------:R-:W-:Y:S01]  /*0580*/  LOP3.LUT R17, R2, 0x3ffffffc, RZ, 0xc0, !PT ;  /* 0x3ffffffc02117812 */ /* 0x000fe200078ec0ff */
[----:B------:R-:W-:Y:S01]  /*0590*/  IMAD.MOV.U32 R8, RZ, RZ, RZ ;  /* 0x000000ffff087224 */ /* 0x000fe200078e00ff */
[----:B------:R-:W-:-:S06]  /*05a0*/  UMOV UR4, URZ ;  /* 0x000000ff00047c82 */ /* 0x000fcc0008000000 */
.L_x_562:
[----:B------:R-:W-:Y:S02]  /*05b0*/  ULOP3.LUT UR6, URZ, UR4, URZ, 0x33, !UPT ;  /* 0x00000004ff067292 */ /* 0x000fe4000f8e33ff */
[----:B0-----:R-:W-:Y:S01]  /*05c0*/  VIADD R11, R2, -UR4 ;  /* 0x80000004020b7c36 */ /* 0x001fe20008000000 */
[----:B------:R-:W-:-:S03]  /*05d0*/  USHF.L.U32 UR5, UR4, 0x1, URZ ;  /* 0x0000000104057899 */ /* 0x000fc600080006ff */
[----:B------:R-:W-:Y:S01]  /*05e0*/  IMAD.SHL.U32 R11, R11, 0x2, RZ ;  /* 0x000000020b0b7824 */ /* 0x000fe200078e00ff */
[----:B------:R-:W-:Y:S01]  /*05f0*/  UIADD3 UR7, UPT, UPT, UR5, 0x2, URZ ;  /* 0x0000000205077890 */ /* 0x000fe2000fffe0ff */
[----:B------:R-:W-:Y:S01]  /*0600*/  VIADD R10, R2, UR6 ;  /* 0x00000006020a7c36 */ /* 0x000fe20008000000 */
[--C-:B------:R-:W-:Y:S01]  /*0610*/  SHF.R.S32.HI R9, RZ, UR5, R7.reuse ;  /* 0x00000005ff097c19 */ /* 0x100fe20008011407 */
[----:B------:R-:W-:Y:S01]  /*0620*/  UIADD3 UR6, UPT, UPT, UR5, 0x4, URZ ;  /* 0x0000000405067890 */ /* 0x000fe2000fffe0ff */
[----:B------:R-:W-:Y:S01]  /*0630*/  VIADD R13, R11, 0xfffffffc ;  /* 0xfffffffc0b0d7836 */ /* 0x000fe20000000000 */
[----:B------:R-:W-:Y:S01]  /*0640*/  UIADD3 UR5, UPT, UPT, UR5, 0x6, URZ ;  /* 0x0000000605057890 */ /* 0x000fe2000fffe0ff */
[----:B------:R-:W-:Y:S01]  /*0650*/  IMAD.SHL.U32 R10, R10, 0x2, RZ ;  /* 0x000000020a0a7824 */ /* 0x000fe200078e00ff */
[----:B------:R-:W-:Y:S01]  /*0660*/  LOP3.LUT R9, R9, 0x3, RZ, 0xc0, !PT ;  /* 0x0000000309097812 */ /* 0x000fe200078ec0ff */
[----:B------:R-:W-:Y:S02]  /*0670*/  UIADD3 UR4, UPT, UPT, UR6, -UR4, URZ ;  /* 0x8000000406047290 */ /* 0x000fe4000fffe0ff */
[--C-:B------:R-:W-:Y:S01]  /*0680*/  SHF.R.S32.HI R12, RZ, UR6, R7.reuse ;  /* 0x00000006ff0c7c19 */ /* 0x100fe20008011407 */
[----:B------:R-:W-:Y:S01]  /*0690*/  VIADD R15, R11, 0xfffffffa ;  /* 0xfffffffa0b0f7836 */ /* 0x000fe20000000000 */
[----:B------:R-:W-:Y:S01]  /*06a0*/  SHF.L.U32 R9, R9, R10, RZ ;  /* 0x0000000a09097219 */ /* 0x000fe200000006ff */
[----:B------:R-:W-:Y:S01]  /*06b0*/  VIADD R11, R11, 0xfffffff8 ;  /* 0xfffffff80b0b7836 */ /* 0x000fe20000000000 */
[----:B------:R-:W-:-:S02]  /*06c0*/  SHF.R.S32.HI R10, RZ, UR7, R7 ;  /* 0x00000007ff0a7c19 */ /* 0x000fc40008011407 */
[----:B------:R-:W-:Y:S02]  /*06d0*/  ISETP.NE.AND P2, PT, R17, UR4, PT ;  /* 0x0000000411007c0c */ /* 0x000fe4000bf45270 */
[----:B------:R-:W-:Y:S02]  /*06e0*/  SHF.R.S32.HI R14, RZ, UR5, R7 ;  /* 0x00000005ff0e7c19 */ /* 0x000fe40008011407 */
[----:B------:R-:W-:Y:S02]  /*06f0*/  LOP3.LUT R10, R10, 0x3, RZ, 0xc0, !PT ;  /* 0x000000030a0a7812 */ /* 0x000fe400078ec0ff */
[----:B------:R-:W-:Y:S02]  /*0700*/  LOP3.LUT R12, R12, 0x3, RZ, 0xc0, !PT ;  /* 0x000000030c0c7812 */ /* 0x000fe400078ec0ff */
[----:B------:R-:W-:Y:S02]  /*0710*/  LOP3.LUT R14, R14, 0x3, RZ, 0xc0, !PT ;  /* 0x000000030e0e7812 */ /* 0x000fe400078ec0ff */
[----:B------:R-:W-:-:S02]  /*0720*/  SHF.L.U32 R10, R10, R13, RZ ;  /* 0x0000000d0a0a7219 */ /* 0x000fc400000006ff */
[----:B------:R-:W-:Y:S02]  /*0730*/  SHF.L.U32 R15, R12, R15, RZ ;  /* 0x0000000f0c0f7219 */ /* 0x000fe400000006ff */
[----:B------:R-:W-:Y:S02]  /*0740*/  SHF.L.U32 R11, R14, R11, RZ ;  /* 0x0000000b0e0b7219 */ /* 0x000fe400000006ff */
[----:B------:R-:W-:-:S04]  /*0750*/  LOP3.LUT R8, R10, R9, R8, 0xfe, !PT ;  /* 0x000000090a087212 */ /* 0x000fc800078efe08 */
[----:B------:R-:W-:Y:S01]  /*0760*/  LOP3.LUT R8, R11, R15, R8, 0xfe, !PT ;  /* 0x0000000f0b087212 */ /* 0x000fe200078efe08 */
[----:B------:R-:W-:Y:S06]  /*0770*/  @P2 BRA `(.L_x_562) ;  /* 0xfffffffc008c2947 */ /* 0x000fec000383ffff */
.L_x_561:
[----:B------:R-:W-:Y:S05]  /*0780*/  @!P1 BRA `(.L_x_563) ;  /* 0x0000000000349947 */ /* 0x000fea0003800000 */
[----:B------:R-:W-:-:S05]  /*0790*/  UMOV UR4, URZ ;  /* 0x000000ff00047c82 */ /* 0x000fca0008000000 */
.L_x_564:
[----:B------:R-:W-:Y:S01]  /*07a0*/  UIADD3 UR4, UPT, UPT, UR4, 0x1, URZ ;  /* 0x0000000104047890 */ /* 0x000fe2000fffe0ff */
[----:B------:R-:W-:Y:S01]  /*07b0*/  LOP3.LUT R9, RZ, R17, RZ, 0x33, !PT ;  /* 0x00000011ff097212 */ /* 0x000fe200078e33ff */
[C---:B0-----:R-:W-:Y:S02]  /*07c0*/  IMAD.SHL.U32 R10, R17.reuse, 0x2, RZ ;  /* 0x00000002110a7824 */ /* 0x041fe400078e00ff */
[----:B------:R-:W-:Y:S02]  /*07d0*/  VIADD R17, R17, 0x1 ;  /* 0x0000000111117836 */ /* 0x000fe40000000000 */
[----:B------:R-:W-:Y:S01]  /*07e0*/  ISETP.NE.AND P1, PT, R16, UR4, PT ;  /* 0x0000000410007c0c */ /* 0x000fe2000bf25270 */
[----:B------:R-:W-:Y:S01]  /*07f0*/  IMAD.IADD R9, R2, 0x1, R9 ;  /* 0x0000000102097824 */ /* 0x000fe200078e0209 */
[----:B------:R-:W-:-:S03]  /*0800*/  SHF.R.S32.HI R10, RZ, R10, R7 ;  /* 0x0000000aff0a7219 */ /* 0x000fc60000011407 */
[----:B------:R-:W-:Y:S01]  /*0810*/  IMAD.SHL.U32 R9, R9, 0x2, RZ ;  /* 0x0000000209097824 */ /* 0x000fe200078e00ff */
[----:B------:R-:W-:-:S04]  /*0820*/  LOP3.LUT R10, R10, 0x3, RZ, 0xc0, !PT ;  /* 0x000000030a0a7812 */ /* 0x000fc800078ec0ff */
[----:B------:R-:W-:-:S04]  /*0830*/  SHF.L.U32 R9, R10, R9, RZ ;  /* 0x000000090a097219 */ /* 0x000fc800000006ff */
[----:B------:R-:W-:Y:S01]  /*0840*/  LOP3.LUT R8, R9, R8, RZ, 0xfc, !PT ;  /* 0x0000000809087212 */ /* 0x000fe200078efcff */
[----:B------:R-:W-:Y:S06]  /*0850*/  @P1 BRA `(.L_x_564) ;  /* 0xfffffffc00d01947 */ /* 0x000fec000383ffff */
.L_x_563:
[----:B------:R-:W-:-:S07]  /*0860*/  SHF.R.S32.HI R9, RZ, 0x1f, R8 ;  /* 0x0000001fff097819 */ /* 0x000fce0000011408 */
.L_x_560:
[----:B0-----:R-:W-:-:S04]  /*0870*/  LEA R10, P1, R8, UR10, 0x3 ;  /* 0x0000000a080a7c11 */ /* 0x001fc8000f8218ff */
[----:B------:R-:W-:-:S06]  /*0880*/  LEA.HI.X R11, R8, UR11, R9, 0x3, P1 ;  /* 0x0000000b080b7c11 */ /* 0x000fcc00088f1c09 */
[----:B------:R-:W2:Y:S01]  /*0890*/  LDG.E.64 R10, desc[UR8][R10.64] ;  /* 0x000000080a0a7981 */ /* 0x000ea2000c1e1b00 */
[----:B------:R-:W-:Y:S01]  /*08a0*/  IMAD R7, R6, 0x8, R5 ;  /* 0x0000000806077824 */ /* 0x000fe200078e0205 */
[----:B------:R-:W-:Y:S02]  /*08b0*/  LEA.HI R6, R3, R3, RZ, 0x1 ;  /* 0x0000000303067211 */ /* 0x000fe400078f08ff */
[----:B------:R-:W-:Y:S02]  /*08c0*/  CS2R R8, SRZ ;  /* 0x0000000000087805 */ /* 0x000fe4000001ff00 */
[----:B------:R-:W-:Y:S01]  /*08d0*/  SHF.R.S32.HI R6, RZ, 0x1, R6 ;  /* 0x00000001ff067819 */ /* 0x000fe20000011406 */
[----:B--2---:R0:W-:Y:S01]  /*08e0*/  STS.64 [R7], R10 ;  /* 0x0000000a07007388 */ /* 0x0041e20000000a00 */
[----:B------:R-:W-:Y:S05]  /*08f0*/  @!P0 BRA `(.L_x_565) ;  /* 0x0000000000dc8947 */ /* 0x000fea0003800000 */
[C---:B0-----:R-:W-:Y:S01]  /*0900*/  VIADD R7, R2.reuse, 0xffffffff ;  /* 0xffffffff02077836 */ /* 0x041fe20000000000 */
        /* <DEDUP_REMOVED lines=10> */
.L_x_567:
[----:B------:R-:W-:Y:S02]  /*09b0*/  ULOP3.LUT UR6, URZ, UR4, URZ, 0x33, !UPT ;  /* 0x00000004ff067292 */ /* 0x000fe4000f8e33ff */
[----:B------:R-:W-:Y:S01]  /*09c0*/  VIADD R11, R2, -UR4 ;  /* 0x80000004020b7c36 */ /* 0x000fe20008000000 */
        /* <DEDUP_REMOVED lines=27> */
.L_x_566:
[----:B------:R-:W-:Y:S05]  /*0b80*/  @!P1 BRA `(.L_x_568) ;  /* 0x0000000000349947 */ /* 0x000fea0003800000 */
[----:B------:R-:W-:-:S05]  /*0b90*/  UMOV UR4, URZ ;  /* 0x000000ff00047c82 */ /* 0x000fca0008000000 */
.L_x_569:
[----:B------:R-:W-:Y:S01]  /*0ba0*/  UIADD3 UR4, UPT, UPT, UR4, 0x1, URZ ;  /* 0x0000000104047890 */ /* 0x000fe2000fffe0ff */
[----:B------:R-:W-:Y:S01]  /*0bb0*/  LOP3.LUT R9, RZ, R17, RZ, 0x33, !PT ;  /* 0x00000011ff097212 */ /* 0x000fe200078e33ff */
[C---:B------:R-:W-:Y:S02]  /*0bc0*/  IMAD.SHL.U32 R10, R17.reuse, 0x2, RZ ;  /* 0x00000002110a7824 */ /* 0x040fe400078e00ff */
        /* <DEDUP_REMOVED lines=9> */
.L_x_568:
[----:B------:R-:W-:-:S07]  /*0c60*/  SHF.R.S32.HI R9, RZ, 0x1f, R8 ;  /* 0x0000001fff097819 */ /* 0x000fce0000011408 */
.L_x_565:
[----:B0-----:R-:W-:-:S04]  /*0c70*/  LEA R10, P1, R8, UR10, 0x3 ;  /* 0x0000000a080a7c11 */ /* 0x001fc8000f8218ff */
[----:B------:R-:W-:-:S06]  /*0c80*/  LEA.HI.X R11, R8, UR11, R9, 0x3, P1 ;  /* 0x0000000b080b7c11 */ /* 0x000fcc00088f1c09 */
[----:B------:R-:W2:Y:S01]  /*0c90*/  LDG.E.64 R10, desc[UR8][R10.64] ;  /* 0x000000080a0a7981 */ /* 0x000ea2000c1e1b00 */
[----:B------:R-:W-:Y:S02]  /*0ca0*/  IMAD R8, R6, 0x8, R5 ;  /* 0x0000000806087824 */ /* 0x000fe400078e0205 */
[----:B------:R-:W-:-:S05]  /*0cb0*/  IMAD R3, R3, 0x3, RZ ;  /* 0x0000000303037824 */ /* 0x000fca00078e02ff */
[----:B------:R-:W-:-:S04]  /*0cc0*/  SHF.R.S32.HI R6, RZ, 0x1f, R3 ;  /* 0x0000001fff067819 */ /* 0x000fc80000011403 */
[----:B------:R-:W-:Y:S02]  /*0cd0*/  LEA.HI R3, R6, R3, RZ, 0x2 ;  /* 0x0000000306037211 */ /* 0x000fe400078f10ff */
[----:B------:R-:W-:Y:S02]  /*0ce0*/  CS2R R6, SRZ ;  /* 0x0000000000067805 */ /* 0x000fe4000001ff00 */
[----:B------:R-:W-:Y:S01]  /*0cf0*/  SHF.R.S32.HI R3, RZ, 0x2, R3 ;  /* 0x00000002ff037819 */ /* 0x000fe20000011403 */
[----:B--2---:R0:W-:Y:S01]  /*0d00*/  STS.64 [R8], R10 ;  /* 0x0000000a08007388 */ /* 0x0041e20000000a00 */
[----:B------:R-:W-:Y:S05]  /*0d10*/  @!P0 BRA `(.L_x_570) ;  /* 0x0000000000dc8947 */ /* 0x000fea0003800000 */
[C---:B------:R-:W-:Y:S01]  /*0d20*/  VIADD R6, R2.reuse, 0xffffffff ;  /* 0xffffffff02067836 */ /* 0x040fe20000000000 */
[----:B------:R-:W-:Y:S01]  /*0d30*/  LOP3.LUT R16, R2, 0x3, RZ, 0xc0, !PT ;  /* 0x0000000302107812 */ /* 0x000fe200078ec0ff */
[----:B------:R-:W-:Y:S02]  /*0d40*/  IMAD.IADD R7, R3, 0x1, R0 ;  /* 0x0000000103077824 */ /* 0x000fe400078e0200 */
[----:B------:R-:W-:Y:S01]  /*0d50*/  IMAD.MOV.U32 R17, RZ, RZ, RZ ;  /* 0x000000ffff117224 */ /* 0x000fe200078e00ff */
[----:B------:R-:W-:Y:S01]  /*0d60*/  ISETP.GE.U32.AND P0, PT, R6, 0x3, PT ;  /* 0x000000030600780c */ /* 0x000fe20003f06070 */
[----:B------:R-:W-:Y:S01]  /*0d70*/  IMAD.MOV.U32 R6, RZ, RZ, RZ ;  /* 0x000000ffff067224 */ /* 0x000fe200078e00ff */
[----:B------:R-:W-:-:S11]  /*0d80*/  ISETP.NE.AND P1, PT, R16, RZ, PT ;  /* 0x000000ff1000720c */ /* 0x000fd60003f25270 */
[----:B------:R-:W-:Y:S05]  /*0d90*/  @!P0 BRA `(.L_x_571) ;  /* 0x0000000000808947 */ /* 0x000fea0003800000 */
[----:B------:R-:W-:Y:S01]  /*0da0*/  LOP3.LUT R17, R2, 0x3ffffffc, RZ, 0xc0, !PT ;  /* 0x3ffffffc02117812 */ /* 0x000fe200078ec0ff */
[----:B------:R-:W-:Y:S01]  /*0db0*/  IMAD.MOV.U32 R6, RZ, RZ, RZ ;  /* 0x000000ffff067224 */ /* 0x000fe200078e00ff */
[----:B------:R-:W-:-:S06]  /*0dc0*/  UMOV UR4, URZ ;  /* 0x000000ff00047c82 */ /* 0x000fcc0008000000 */
.L_x_572:
        /* <DEDUP_REMOVED lines=29> */
.L_x_571:
[----:B------:R-:W-:Y:S05]  /*0fa0*/  @!P1 BRA `(.L_x_573) ;  /* 0x0000000000349947 */ /* 0x000fea0003800000 */
[----:B------:R-:W-:-:S05]  /*0fb0*/  UMOV UR4, URZ ;  /* 0x000000ff00047c82 */ /* 0x000fca0008000000 */
.L_x_574:
        /* <DEDUP_REMOVED lines=12> */
.L_x_573:
[----:B------:R-:W-:-:S07]  /*1080*/  SHF.R.S32.HI R7, RZ, 0x1f, R6 ;  /* 0x0000001fff077819 */ /* 0x000fce0000011406 */
.L_x_570:
[----:B0-----:R-:W-:-:S04]  /*1090*/  LEA R8, P0, R6, UR10, 0x3 ;  /* 0x0000000a06087c11 */ /* 0x001fc8000f8018ff */
[----:B------:R-:W-:-:S06]  /*10a0*/  LEA.HI.X R9, R6, UR11, R7, 0x3, P0 ;  /* 0x0000000b06097c11 */ /* 0x000fcc00080f1c07 */
[----:B------:R-:W2:Y:S01]  /*10b0*/  LDG.E.64 R8, desc[UR8][R8.64] ;  /* 0x0000000808087981 */ /* 0x000ea2000c1e1b00 */
[----:B------:R-:W-:Y:S01]  /*10c0*/  ISETP.GE.AND P0, PT, R4, 0x1, PT ;  /* 0x000000010400780c */ /* 0x000fe20003f06270 */
[----:B------:R-:W-:-:S05]  /*10d0*/  IMAD R3, R3, 0x8, R5 ;  /* 0x0000000803037824 */ /* 0x000fca00078e0205 */
[----:B--2---:R0:W-:Y:S01]  /*10e0*/  STS.64 [R3], R8 ;  /* 0x0000000803007388 */ /* 0x0041e20000000a00 */
[----:B------:R-:W-:Y:S06]  /*10f0*/  BAR.SYNC.DEFER_BLOCKING 0x0 ;  /* 0x0000000000007b1d */ /* 0x000fec0000010000 */
[----:B------:R-:W-:Y:S05]  /*1100*/  @!P0 BRA `(.L_x_575) ;  /* 0x0000000c00cc8947 */ /* 0x000fea0003800000 */
[----:B------:R-:W-:-:S05]  /*1110*/  UMOV UR4, URZ ;  /* 0x000000ff00047c82 */ /* 0x000fca0008000000 */
.L_x_584:
[----:B-1----:R-:W1:Y:S01]  /*1120*/  S2UR UR7, SR_CgaCtaId ;  /* 0x00000000000779c3 */ /* 0x002e620000008800 */
[----:B------:R-:W-:Y:S01]  /*1130*/  UMOV UR5, 0x1 ;  /* 0x0000000100057882 */ /* 0x000fe20000000000 */
[----:B------:R-:W-:Y:S01]  /*1140*/  SHF.R.U32.HI R2, RZ, UR4, R0 ;  /* 0x00000004ff027c19 */ /* 0x000fe20008011600 */
[----:B------:R-:W-:Y:S01]  /*1150*/  USHF.L.U32 UR5, UR5, UR4, URZ ;  /* 0x0000000405057299 */ /* 0x000fe200080006ff */
[----:B------:R-:W-:Y:S03]  /*1160*/  BSSY.RECONVERGENT B0, `(.L_x_576) ;  /* 0x0000023000007945 */ /* 0x000fe60003800200 */
[----:B------:R-:W-:-:S03]  /*1170*/  UIADD3 UR6, UPT, UPT, UR5, -0x1, URZ ;  /* 0xffffffff05067890 */ /* 0x000fc6000fffe0ff */
[----:B------:R-:W-:Y:S02]  /*1180*/  UMOV UR5, 0x4 ;  /* 0x0000000400057882 */ /* 0x000fe40000000000 */
[----:B------:R-:W-:Y:S01]  /*1190*/  USHF.L.U32 UR5, UR5, UR4, URZ ;  /* 0x0000000405057299 */ /* 0x000fe200080006ff */
[----:B0-----:R-:W-:Y:S01]  /*11a0*/  LOP3.LUT R9, R0, UR6, RZ, 0xc0, !PT ;  /* 0x0000000600097c12 */ /* 0x001fe2000f8ec0ff */
[----:B------:R-:W-:-:S04]  /*11b0*/  UMOV UR6, 0x400 ;  /* 0x0000040000067882 */ /* 0x000fc80000000000 */
[----:B------:R-:W-:Y:S01]  /*11c0*/  IMAD R2, R2, UR5, R9 ;  /* 0x0000000502027c24 */ /* 0x000fe2000f8e0209 */
[----:B------:R-:W-:-:S04]  /*11d0*/  I2FP.F32.U32 R3, UR5 ;  /* 0x0000000500037c45 */ /* 0x000fc80008201000 */
[----:B------:R-:W0:Y:S01]  /*11e0*/  MUFU.RCP R8, R3 ;  /* 0x0000000300087308 */ /* 0x000e220000001000 */
[----:B-1----:R-:W-:-:S03]  /*11f0*/  ULEA UR6, UR7, UR6, 0x18 ;  /* 0x0000000607067291 */ /* 0x002fc6000f8ec0ff */
[----:B------:R-:W-:Y:S02]  /*1200*/  UMOV UR7, 0x8 ;  /* 0x0000000800077882 */ /* 0x000fe40000000000 */
[----:B------:R-:W-:Y:S01]  /*1210*/  USHF.L.U32 UR7, UR7, UR4, URZ ;  /* 0x0000000407077299 */ /* 0x000fe200080006ff */
[----:B------:R-:W-:Y:S01]  /*1220*/  LEA R5, R2, UR6, 0x3 ;  /* 0x0000000602057c11 */ /* 0x000fe2000f8e18ff */
[----:B------:R-:W-:-:S04]  /*1230*/  UIADD3 UR6, UPT, UPT, UR5, -0x1, URZ ;  /* 0xffffffff05067890 */ /* 0x000fc8000fffe0ff */
[----:B------:R-:W-:Y:S01]  /*1240*/  VIADD R6, R5, UR7 ;  /* 0x0000000705067c36 */ /* 0x000fe20008000000 */
[----:B------:R1:W2:Y:S01]  /*1250*/  LDS.64 R12, [R5] ;  /* 0x00000000050c7984 */ /* 0x0002a20000000a00 */
[----:B------:R-:W-:Y:S02]  /*1260*/  LOP3.LUT R9, R9, UR6, RZ, 0xc0, !PT ;  /* 0x0000000609097c12 */ /* 0x000fe4000f8ec0ff */
[----:B------:R-:W-:Y:S01]  /*1270*/  VIADD R7, R6, UR7 ;  /* 0x0000000706077c36 */ /* 0x000fe20008000000 */
[----:B------:R1:W3:Y:S02]  /*1280*/  LDS.64 R14, [R5+UR7] ;  /* 0x00000007050e7984 */ /* 0x0002e40008000a00 */
[----:B------:R-:W-:Y:S02]  /*1290*/  VIADD R9, R9, UR5 ;  /* 0x0000000509097c36 */ /* 0x000fe40008000000 */
[----:B------:R1:W4:Y:S03]  /*12a0*/  LDS.64 R16, [R6+UR7] ;  /* 0x0000000706107984 */ /* 0x0003260008000a00 */
[----:B------:R-:W-:Y:S01]  /*12b0*/  LOP3.LUT R9, R9, UR6, RZ, 0xc0, !PT ;  /* 0x0000000609097c12 */ /* 0x000fe2000f8ec0ff */
[----:B------:R1:W1:Y:S03]  /*12c0*/  LDS.64 R18, [R7+UR7] ;  /* 0x0000000707127984 */ /* 0x0002660008000a00 */
[----:B------:R-:W-:Y:S01]  /*12d0*/  I2FP.F32.U32 R2, R9 ;  /* 0x0000000900027245 */ /* 0x000fe20000201000 */
[----:B0-----:R-:W-:-:S04]  /*12e0*/  FFMA R9, -R3, R8, 1 ;  /* 0x3f80000003097423 */ /* 0x001fc80000000108 */
[----:B------:R-:W-:Y:S01]  /*12f0*/  FMUL R2, R2, -6.2831854820251464844 ;  /* 0xc0c90fdb02027820 */ /* 0x000fe20000400000 */
[----:B------:R-:W-:-:S03]  /*1300*/  FFMA R9, R8, R9, R8 ;  /* 0x0000000908097223 */ /* 0x000fc60000000008 */
[----:B------:R-:W0:Y:S01]  /*1310*/  FCHK P0, R2, R3 ;  /* 0x0000000302007302 */ /* 0x000e220000000000 */
[----:B------:R-:W-:-:S04]  /*1320*/  FFMA R8, R2, R9, RZ ;  /* 0x0000000902087223 */ /* 0x000fc800000000ff */
[----:B------:R-:W-:-:S04]  /*1330*/  FFMA R10, -R3, R8, R2 ;  /* 0x00000008030a7223 */ /* 0x000fc80000000102 */
[----:B------:R-:W-:Y:S01]  /*1340*/  FFMA R8, R9, R10, R8 ;  /* 0x0000000a09087223 */ /* 0x000fe20000000008 */
[----:B0-----:R-:W-:Y:S06]  /*1350*/  @!P0 BRA `(.L_x_577) ;  /* 0x00000000000c8947 */ /* 0x001fec0003800000 */
[----:B------:R-:W-:-:S07]  /*1360*/  MOV R8, 0x1380 ;  /* 0x0000138000087802 */ /* 0x000fce0000000f00 */
[----:B-1234-:R-:W-:Y:S05]  /*1370*/  CALL.REL.NOINC `($__internal_0_$__cuda_sm3x_div_rn_noftz_f32_slowpath) ;  /* 0x0000000c00b47944 */ /* 0x01efea0003c00000 */
[----:B------:R-:W-:-:S07]  /*1380*/  IMAD.MOV.U32 R8, RZ, RZ, R2 ;  /* 0x000000ffff087224 */ /* 0x000fce00078e0002 */
.L_x_577:
[----:B------:R-:W-:Y:S05]  /*1390*/  BSYNC.RECONVERGENT B0 ;  /* 0x0000000000007941 */ /* 0x000fea0003800200 */
.L_x_576:
[C---:B------:R-:W-:Y:S01]  /*13a0*/  FMUL R2, R8.reuse, 0.63661974668502807617 ;  /* 0x3f22f98308027820 */ /* 0x040fe20000400000 */
[----:B------:R-:W-:Y:S01]  /*13b0*/  FSETP.GE.AND P0, PT, |R8|, 105615, PT ;  /* 0x47ce47800800780b */ /* 0x000fe20003f06200 */
[----:B------:R-:W-:Y:S02]  /*13c0*/  BSSY.RECONVERGENT B0, `(.L_x_578) ;  /* 0x0000040000007945 */ /* 0x000fe40003800200 */
[----:B------:R-:W0:Y:S02]  /*13d0*/  F2I.NTZ R11, R2 ;  /* 0x00000002000b7305 */ /* 0x000e240000203100 */
        /* <DEDUP_REMOVED lines=8> */
[----:B------:R-:W-:Y:S01]  /*1460*/  @!P1 FMUL R3, RZ, R8 ;  /* 0x00000008ff039220 */ /* 0x000fe20000400000 */
[----:B------:R-:W-:Y:S01]  /*1470*/  @!P1 IMAD.MOV.U32 R11, RZ, RZ, RZ ;  /* 0x000000ffff0b9224 */ /* 0x000fe200078e00ff */
[----:B------:R-:W-:Y:S06]  /*1480*/  @!P1 BRA `(.L_x_579) ;  /* 0x0000000000cc9947 */ /* 0x000fec0003800000 */
[----:B------:R-:W-:Y:S01]  /*1490*/  IMAD.SHL.U32 R2, R8, 0x100, RZ ;  /* 0x0000010008027824 */ /* 0x000fe200078e00ff */
[----:B------:R-:W0:Y:S01]  /*14a0*/  LDCU.64 UR10, c[0x4][URZ] ;  /* 0x01000000ff0a77ac */ /* 0x000e220008000a00 */
[----:B------:R-:W-:Y:S02]  /*14b0*/  IMAD.MOV.U32 R10, RZ, RZ, RZ ;  /* 0x000000ffff0a7224 */ /* 0x000fe400078e00ff */
[----:B------:R-:W-:Y:S01]  /*14c0*/  IMAD.MOV.U32 R9, RZ, RZ, R1 ;  /* 0x000000ffff097224 */ /* 0x000fe200078e0001 */
[----:B------:R-:W-:Y:S01]  /*14d0*/  LOP3.LUT R11, R2, 0x80000000, RZ, 0xfc, !PT ;  /* 0x80000000020b7812 */ /* 0x000fe200078efcff */
[----:B------:R-:W-:Y:S01]  /*14e0*/  UMOV UR6, URZ ;  /* 0x000000ff00067c82 */ /* 0x000fe20008000000 */
[----:B------:R-:W-:-:S05]  /*14f0*/  UMOV UR5, URZ ;  /* 0x000000ff00057c82 */ /* 0x000fca0008000000 */
.L_x_580:
[----:B0-----:R-:W-:Y:S02]  /*1500*/  IMAD.U32 R2, RZ, RZ, UR10 ;  /* 0x0000000aff027e24 */ /* 0x001fe4000f8e00ff */
[----:B------:R-:W-:-:S05]  /*1510*/  IMAD.U32 R3, RZ, RZ, UR11 ;  /* 0x0000000bff037e24 */ /* 0x000fca000f8e00ff */
[----:B------:R-:W5:Y:S01]  /*1520*/  LDG.E.CONSTANT R2, desc[UR8][R2.64] ;  /* 0x0000000802027981 */ /* 0x000f62000c1e9900 */
[----:B------:R-:W-:Y:S02]  /*1530*/  UIADD3 UR10, UP0, UPT, UR10, 0x4, URZ ;  /* 0x000000040a0a7890 */ /* 0x000fe4000ff1e0ff */
[----:B------:R-:W-:Y:S02]  /*1540*/  UIADD3 UR5, UPT, UPT, UR5, 0x1, URZ ;  /* 0x0000000105057890 */ /* 0x000fe4000fffe0ff */
[----:B------:R-:W-:Y:S02]  /*1550*/  UIADD3.X UR11, UPT, UPT, URZ, UR11, URZ, UP0, !UPT ;  /* 0x0000000bff0b7290 */ /* 0x000fe400087fe4ff */
[----:B------:R-:W-:Y:S01]  /*1560*/  UISETP.NE.AND UP0, UPT, UR5, 0x6, UPT ;  /* 0x000000060500788c */ /* 0x000fe2000bf05270 */
[----:B-----5:R-:W-:-:S03]  /*1570*/  IMAD.WIDE.U32 R20, R2, R11, RZ ;  /* 0x0000000b02147225 */ /* 0x020fc600078e00ff */
[----:B------:R-:W-:-:S04]  /*1580*/  IADD3 R20, P1, PT, R20, R10, RZ ;  /* 0x0000000a14147210 */ /* 0x000fc80007f3e0ff */
[----:B------:R-:W-:Y:S01]  /*1590*/  IADD3.X R10, PT, PT, R21, UR6, RZ, P1, !PT ;  /* 0x00000006150a7c10 */ /* 0x000fe20008ffe4ff */
[----:B------:R0:W-:Y:S02]  /*15a0*/  STL [R9], R20 ;  /* 0x0000001409007387 */ /* 0x0001e40000100800 */
[----:B0-----:R-:W-:Y:S01]  /*15b0*/  VIADD R9, R9, 0x4 ;  /* 0x0000000409097836 */ /* 0x001fe20000000000 */
[----:B------:R-:W-:Y:S06]  /*15c0*/  BRA.U UP0, `(.L_x_580) ;  /* 0xfffffffd00cc7547 */ /* 0x000fec000b83ffff */
[----:B------:R-:W-:Y:S01]  /*15d0*/  SHF.R.U32.HI R11, RZ, 0x17, R8 ;  /* 0x00000017ff0b7819 */ /* 0x000fe20000011608 */
[----:B------:R0:W-:Y:S03]  /*15e0*/  STL [R1+0x18], R10 ;  /* 0x0000180a01007387 */ /* 0x0001e60000100800 */
[C---:B------:R-:W-:Y:S02]  /*15f0*/  LOP3.LUT R2, R11.reuse, 0xe0, RZ, 0xc0, !PT ;  /* 0x000000e00b027812 */ /* 0x040fe400078ec0ff */
[----:B------:R-:W-:-:S03]  /*1600*/  LOP3.LUT P1, RZ, R11, 0x1f, RZ, 0xc0, !PT ;  /* 0x0000001f0bff7812 */ /* 0x000fc6000782c0ff */
[----:B------:R-:W-:-:S05]  /*1610*/  VIADD R2, R2, 0xffffff80 ;  /* 0xffffff8002027836 */ /* 0x000fca0000000000 */
[----:B------:R-:W-:-:S05]  /*1620*/  SHF.R.U32.HI R2, RZ, 0x5, R2 ;  /* 0x00000005ff027819 */ /* 0x000fca0000011602 */
[----:B------:R-:W-:-:S05]  /*1630*/  IMAD R20, R2, -0x4, R1 ;  /* 0xfffffffc02147824 */ /* 0x000fca00078e0201 */
[----:B------:R-:W5:Y:S04]  /*1640*/  LDL R9, [R20+0x18] ;  /* 0x0000180014097983 */ /* 0x000f680000100800 */
[----:B------:R-:W5:Y:S04]  /*1650*/  LDL R2, [R20+0x14] ;  /* 0x0000140014027983 */ /* 0x000f680000100800 */
[----:B------:R-:W2:Y:S01]  /*1660*/  @P1 LDL R3, [R20+0x10] ;  /* 0x0000100014031983 */ /* 0x000ea20000100800 */
[----:B------:R-:W-:Y:S01]  /*1670*/  LOP3.LUT R11, R11, 0x1f, RZ, 0xc0, !PT ;  /* 0x0000001f0b0b7812 */ /* 0x000fe200078ec0ff */
[----:B------:R-:W-:Y:S01]  /*1680*/  UMOV UR10, 0x54442d19 ;  /* 0x54442d19000a7882 */ /* 0x000fe20000000000 */
[----:B------:R-:W-:-:S02]  /*1690*/  UMOV UR11, 0x3bf921fb ;  /* 0x3bf921fb000b7882 */ /* 0x000fc40000000000 */
[-C--:B-----5:R-:W-:Y:S02]  /*16a0*/  @P1 SHF.L.W.U32.HI R9, R2, R11.reuse, R9 ;  /* 0x0000000b02091219 */ /* 0x0a0fe40000010e09 */
[----:B--2---:R-:W-:Y:S02]  /*16b0*/  @P1 SHF.L.W.U32.HI R2, R3, R11, R2 ;  /* 0x0000000b03021219 */ /* 0x004fe40000010e02 */
[----:B------:R-:W-:Y:S02]  /*16c0*/  ISETP.GE.AND P1, PT, R8, RZ, PT ;  /* 0x000000ff0800720c */ /* 0x000fe40003f26270 */
[C-C-:B------:R-:W-:Y:S01]  /*16d0*/  SHF.L.W.U32.HI R11, R2.reuse, 0x2, R9.reuse ;  /* 0x00000002020b7819 */ /* 0x140fe20000010e09 */
[----:B------:R-:W-:Y:S01]  /*16e0*/  IMAD.SHL.U32 R2, R2, 0x4, RZ ;  /* 0x0000000402027824 */ /* 0x000fe200078e00ff */
[----:B0-----:R-:W-:Y:S02]  /*16f0*/  SHF.R.U32.HI R10, RZ, 0x1e, R9 ;  /* 0x0000001eff0a7819 */ /* 0x001fe40000011609 */
[----:B------:R-:W-:-:S02]  /*1700*/  SHF.R.S32.HI R3, RZ, 0x1f, R11 ;  /* 0x0000001fff037819 */ /* 0x000fc4000001140b */
[----:B------:R-:W-:Y:S02]  /*1710*/  LOP3.LUT R9, R11, R8, RZ, 0x3c, !PT ;  /* 0x000000080b097212 */ /* 0x000fe400078e3cff */
[C---:B------:R-:W-:Y:S02]  /*1720*/  LOP3.LUT R2, R3.reuse, R2, RZ, 0x3c, !PT ;  /* 0x0000000203027212 */ /* 0x040fe400078e3cff */
[----:B------:R-:W-:Y:S02]  /*1730*/  LOP3.LUT R3, R3, R11, RZ, 0x3c, !PT ;  /* 0x0000000b03037212 */ /* 0x000fe400078e3cff */
[----:B------:R-:W-:Y:S02]  /*1740*/  LEA.HI R11, R11, R10, RZ, 0x1 ;  /* 0x0000000a0b0b7211 */ /* 0x000fe400078f08ff */
[----:B------:R-:W-:Y:S02]  /*1750*/  ISETP.GE.AND P2, PT, R9, RZ, PT ;  /* 0x000000ff0900720c */ /* 0x000fe40003f46270 */
[----:B------:R-:W0:Y:S01]  /*1760*/  I2F.F64.S64 R2, R2 ;  /* 0x0000000200027312 */ /* 0x000e220000301c00 */
[----:B------:R-:W-:-:S04]  /*1770*/  IMAD.MOV R9, RZ, RZ, -R11 ;  /* 0x000000ffff097224 */ /* 0x000fc800078e0a0b */
[----:B------:R-:W-:Y:S01]  /*1780*/  @!P1 IMAD.MOV.U32 R11, RZ, RZ, R9 ;  /* 0x000000ffff0b9224 */ /* 0x000fe200078e0009 */
[----:B0-----:R-:W-:-:S10]  /*1790*/  DMUL R20, R2, UR10 ;  /* 0x0000000a02147c28 */ /* 0x001fd40008000000 */
[----:B------:R-:W0:Y:S02]  /*17a0*/  F2F.F32.F64 R20, R20 ;  /* 0x0000001400147310 */ /* 0x000e240000301000 */
[----:B0-----:R-:W-:-:S07]  /*17b0*/  FSEL R3, -R20, R20, !P2 ;  /* 0x0000001414037208 */ /* 0x001fce0005000100 */
.L_x_579:
[----:B------:R-:W-:Y:S05]  /*17c0*/  BSYNC.RECONVERGENT B0 ;  /* 0x0000000000007941 */ /* 0x000fea0003800200 */
.L_x_578:
[----:B------:R-:W-:Y:S01]  /*17d0*/  LOP3.LUT R10, R11, 0x1, RZ, 0xc0, !PT ;  /* 0x000000010b0a7812 */ /* 0x000fe200078ec0ff */
[----:B------:R-:W-:Y:S02]  /*17e0*/  IMAD.MOV.U32 R9, RZ, RZ, 0x37cbac00 ;  /* 0x37cbac00ff097424 */ /* 0x000fe400078e00ff */
[----:B------:R-:W-:Y:S01]  /*17f0*/  FMUL R2, R3, R3 ;  /* 0x0000000303027220 */ /* 0x000fe20000400000 */
[----:B------:R-:W-:Y:S01]  /*1800*/  VIADD R22, R11, 0x1 ;  /* 0x000000010b167836 */ /* 0x000fe20000000000 */
[----:B------:R-:W-:Y:S01]  /*1810*/  ISETP.NE.U32.AND P1, PT, R10, 0x1, PT ;  /* 0x000000010a00780c */ /* 0x000fe20003f25070 */
[----:B------:R-:W-:Y:S02]  /*1820*/  IMAD.MOV.U32 R10, RZ, RZ, 0x3c0885e4 ;  /* 0x3c0885e4ff0a7424 */ /* 0x000fe400078e00ff */
[----:B------:R-:W-:Y:S01]  /*1830*/  FFMA R20, R2, R9, -0.0013887860113754868507 ;  /* 0xbab607ed02147423 */ /* 0x000fe20000000009 */
[----:B------:R-:W-:Y:S01]  /*1840*/  IMAD.MOV.U32 R11, RZ, RZ, 0x3e2aaaa8 ;  /* 0x3e2aaaa8ff0b7424 */ /* 0x000fe200078e00ff */
[----:B------:R-:W-:Y:S01]  /*1850*/  LOP3.LUT P2, RZ, R22, 0x2, RZ, 0xc0, !PT ;  /* 0x0000000216ff7812 */ /* 0x000fe2000784c0ff */
[----:B------:R-:W-:Y:S01]  /*1860*/  BSSY.RECONVERGENT B0, `(.L_x_581) ;  /* 0x000003d000007945 */ /* 0x000fe20003800200 */
[----:B------:R-:W-:-:S02]  /*1870*/  FSEL R27, R10, 0.041666727513074874878, !P1 ;  /* 0x3d2aaabb0a1b7808 */ /* 0x000fc40004800000 */
[----:B------:R-:W-:Y:S02]  /*1880*/  FSEL R21, R20, -0.00019574658654164522886, P1 ;  /* 0xb94d415314157808 */ /* 0x000fe40000800000 */
[----:B------:R-:W-:Y:S02]  /*1890*/  FSEL R22, R3, 1, !P1 ;  /* 0x3f80000003167808 */ /* 0x000fe40004800000 */
[----:B------:R-:W-:Y:S01]  /*18a0*/  FSEL R20, -R11, -0.4999999701976776123, !P1 ;  /* 0xbeffffff0b147808 */ /* 0x000fe20004800100 */
[C---:B------:R-:W-:Y:S02]  /*18b0*/  FFMA R21, R2.reuse, R21, R27 ;  /* 0x0000001502157223 */ /* 0x040fe4000000001b */
[C---:B------:R-:W-:Y:S02]  /*18c0*/  FFMA R3, R2.reuse, R22, RZ ;  /* 0x0000001602037223 */ /* 0x040fe400000000ff */
[----:B------:R-:W-:-:S04]  /*18d0*/  FFMA R20, R2, R21, R20 ;  /* 0x0000001502147223 */ /* 0x000fc80000000014 */
[----:B------:R-:W-:-:S04]  /*18e0*/  FFMA R22, R3, R20, R22 ;  /* 0x0000001403167223 */ /* 0x000fc80000000016 */
[----:B------:R-:W-:Y:S01]  /*18f0*/  @P2 FADD R22, RZ, -R22 ;  /* 0x80000016ff162221 */ /* 0x000fe20000000000 */
[----:B------:R-:W-:Y:S06]  /*1900*/  @!P0 BRA `(.L_x_582) ;  /* 0x0000000000c88947 */ /* 0x000fec0003800000 */
[----:B------:R-:W-:-:S13]  /*1910*/  FSETP.NEU.AND P0, PT, |R8|, +INF , PT ;  /* 0x7f8000000800780b */ /* 0x000fda0003f0d200 */
[----:B------:R-:W-:Y:S01]  /*1920*/  @!P0 FMUL R23, RZ, R8 ;  /* 0x00000008ff178220 */ /* 0x000fe20000400000 */
[----:B------:R-:W-:Y:S01]  /*1930*/  @!P0 IMAD.MOV.U32 R25, RZ, RZ, RZ ;  /* 0x000000ffff198224 */ /* 0x000fe200078e00ff */
[----:B------:R-:W-:Y:S06]  /*1940*/  @!P0 BRA `(.L_x_582) ;  /* 0x0000000000b88947 */ /* 0x000fec0003800000 */
[----:B------:R-:W-:Y:S01]  /*1950*/  IMAD.SHL.U32 R23, R8, 0x100, RZ ;  /* 0x0000010008177824 */ /* 0x000fe200078e00ff */
[----:B------:R-:W-:Y:S01]  /*1960*/  CS2R R24, SRZ ;  /* 0x0000000000187805 */ /* 0x000fe2000001ff00 */
[----:B------:R-:W-:-:S03]  /*1970*/  UMOV UR5, URZ ;  /* 0x000000ff00057c82 */ /* 0x000fc60008000000 */
[----:B------:R-:W-:-:S07]  /*1980*/  LOP3.LUT R23, R23, 0x80000000, RZ, 0xfc, !PT ;  /* 0x8000000017177812 */ /* 0x000fce00078efcff */
.L_x_583:
[----:B0-----:R-:W0:Y:S02]  /*1990*/  LDC.64 R2, c[0x4][RZ] ;  /* 0x01000000ff027b82 */ /* 0x001e240000000a00 */
[----:B0-----:R-:W-:-:S05]  /*19a0*/  IMAD.WIDE.U32 R20, R25, 0x4, R2 ;  /* 0x0000000419147825 */ /* 0x001fca00078e0002 */
[----:B------:R-:W5:Y:S01]  /*19b0*/  LDG.E.CONSTANT R2, desc[UR8][R20.64] ;  /* 0x0000000814027981 */ /* 0x000f62000c1e9900 */
[C---:B------:R-:W-:Y:S02]  /*19c0*/  IMAD R26, R25.reuse, 0x4, R1 ;  /* 0x00000004191a7824 */ /* 0x040fe400078e0201 */
[----:B------:R-:W-:-:S05]  /*19d0*/  VIADD R25, R25, 0x1 ;  /* 0x0000000119197836 */ /* 0x000fca0000000000 */
[----:B------:R-:W-:Y:S01]  /*19e0*/  ISETP.NE.AND P0, PT, R25, 0x6, PT ;  /* 0x000000061900780c */ /* 0x000fe20003f05270 */
[----:B-----5:R-:W-:-:S03]  /*19f0*/  IMAD.WIDE.U32 R2, R2, R23, RZ ;  /* 0x0000001702027225 */ /* 0x020fc600078e00ff */
[----:B------:R-:W-:-:S04]  /*1a00*/  IADD3 R27, P1, PT, R2, R24, RZ ;  /* 0x00000018021b7210 */ /* 0x000fc80007f3e0ff */
[----:B------:R-:W-:Y:S01]  /*1a10*/  IADD3.X R24, PT, PT, R3, UR5, RZ, P1, !PT ;  /* 0x0000000503187c10 */ /* 0x000fe20008ffe4ff */
[----:B------:R0:W-:Y:S04]  /*1a20*/  STL [R26], R27 ;  /* 0x0000001b1a007387 */ /* 0x0001e80000100800 */
[----:B------:R-:W-:Y:S05]  /*1a30*/  @P0 BRA `(.L_x_583) ;  /* 0xfffffffc00d40947 */ /* 0x000fea000383ffff */
[----:B------:R-:W-:Y:S01]  /*1a40*/  SHF.R.U32.HI R20, RZ, 0x17, R8 ;  /* 0x00000017ff147819 */ /* 0x000fe20000011608 */
[----:B------:R5:W-:Y:S03]  /*1a50*/  STL [R1+0x18], R24 ;  /* 0x0000181801007387 */ /* 0x000be60000100800 */
[C---:B------:R-:W-:Y:S02]  /*1a60*/  LOP3.LUT R2, R20.reuse, 0xe0, RZ, 0xc0, !PT ;  /* 0x000000e014027812 */ /* 0x040fe400078ec0ff */
[----:B------:R-:W-:-:S03]  /*1a70*/  LOP3.LUT P0, RZ, R20, 0x1f, RZ, 0xc0, !PT ;  /* 0x0000001f14ff7812 */ /* 0x000fc6000780c0ff */
[----:B------:R-:W-:-:S05]  /*1a80*/  VIADD R2, R2, 0xffffff80 ;  /* 0xffffff8002027836 */ /* 0x000fca0000000000 */
[----:B------:R-:W-:-:S05]  /*1a90*/  SHF.R.U32.HI R2, RZ, 0x5, R2 ;  /* 0x00000005ff027819 */ /* 0x000fca0000011602 */
[----:B------:R-:W-:-:S05]  /*1aa0*/  IMAD R21, R2, -0x4, R1 ;  /* 0xfffffffc02157824 */ /* 0x000fca00078e0201 */
[----:B------:R-:W2:Y:S04]  /*1ab0*/  LDL R23, [R21+0x18] ;  /* 0x0000180015177983 */ /* 0x000ea80000100800 */
[----:B------:R-:W2:Y:S04]  /*1ac0*/  LDL R2, [R21+0x14] ;  /* 0x0000140015027983 */ /* 0x000ea80000100800 */
[----:B------:R-:W3:Y:S01]  /*1ad0*/  @P0 LDL R3, [R21+0x10] ;  /* 0x0000100015030983 */ /* 0x000ee20000100800 */
[----:B------:R-:W-:Y:S01]  /*1ae0*/  LOP3.LUT R20, R20, 0x1f, RZ, 0xc0, !PT ;  /* 0x0000001f14147812 */ /* 0x000fe200078ec0ff */
[----:B------:R-:W-:Y:S01]  /*1af0*/  UMOV UR10, 0x54442d19 ;  /* 0x54442d19000a7882 */ /* 0x000fe20000000000 */
[----:B------:R-:W-:Y:S01]  /*1b00*/  UMOV UR11, 0x3bf921fb ;  /* 0x3bf921fb000b7882 */ /* 0x000fe20000000000 */
[----:B------:R-:W-:-:S02]  /*1b10*/  ISETP.GE.AND P1, PT, R8, RZ, PT ;  /* 0x000000ff0800720c */ /* 0x000fc40003f26270 */
[-C--:B--2---:R-:W-:Y:S02]  /*1b20*/  @P0 SHF.L.W.U32.HI R23, R2, R20.reuse, R23 ;  /* 0x0000001402170219 */ /* 0x084fe40000010e17 */
[----:B---3--:R-:W-:Y:S02]  /*1b30*/  @P0 SHF.L.W.U32.HI R2, R3, R20, R2 ;  /* 0x0000001403020219 */ /* 0x008fe40000010e02 */
[--C-:B-----5:R-:W-:Y:S02]  /*1b40*/  SHF.R.U32.HI R24, RZ, 0x1e, R23.reuse ;  /* 0x0000001eff187819 */ /* 0x120fe40000011617 */
[C---:B------:R-:W-:Y:S01]  /*1b50*/  SHF.L.W.U32.HI R25, R2.reuse, 0x2, R23 ;  /* 0x0000000202197819 */ /* 0x040fe20000010e17 */
[----:B------:R-:W-:-:S03]  /*1b60*/  IMAD.SHL.U32 R2, R2, 0x4, RZ ;  /* 0x0000000402027824 */ /* 0x000fc600078e00ff */
[----:B------:R-:W-:Y:S02]  /*1b70*/  SHF.R.S32.HI R3, RZ, 0x1f, R25 ;  /* 0x0000001fff037819 */ /* 0x000fe40000011419 */
[----:B------:R-:W-:Y:S02]  /*1b80*/  LOP3.LUT R8, R25, R8, RZ, 0x3c, !PT ;  /* 0x0000000819087212 */ /* 0x000fe400078e3cff */
[C---:B------:R-:W-:Y:S02]  /*1b90*/  LOP3.LUT R2, R3.reuse, R2, RZ, 0x3c, !PT ;  /* 0x0000000203027212 */ /* 0x040fe400078e3cff */
[----:B------:R-:W-:Y:S02]  /*1ba0*/  LOP3.LUT R3, R3, R25, RZ, 0x3c, !PT ;  /* 0x0000001903037212 */ /* 0x000fe400078e3cff */
[----:B------:R-:W-:Y:S02]  /*1bb0*/  LEA.HI R25, R25, R24, RZ, 0x1 ;  /* 0x0000001819197211 */ /* 0x000fe400078f08ff */
[----:B------:R-:W-:-:S02]  /*1bc0*/  ISETP.GE.AND P0, PT, R8, RZ, PT ;  /* 0x000000ff0800720c */ /* 0x000fc40003f06270 */
[----:B------:R-:W2:Y:S01]  /*1bd0*/  I2F.F64.S64 R2, R2 ;  /* 0x0000000200027312 */ /* 0x000ea20000301c00 */
[----:B------:R-:W-:-:S04]  /*1be0*/  IMAD.MOV R8, RZ, RZ, -R25 ;  /* 0x000000ffff087224 */ /* 0x000fc800078e0a19 */
[----:B------:R-:W-:Y:S01]  /*1bf0*/  @!P1 IMAD.MOV.U32 R25, RZ, RZ, R8 ;  /* 0x000000ffff199224 */ /* 0x000fe200078e0008 */
[----:B--2---:R-:W-:-:S10]  /*1c00*/  DMUL R20, R2, UR10 ;  /* 0x0000000a02147c28 */ /* 0x004fd40008000000 */
[----:B------:R-:W2:Y:S02]  /*1c10*/  F2F.F32.F64 R20, R20 ;  /* 0x0000001400147310 */ /* 0x000ea40000301000 */
[----:B--2---:R-:W-:-:S07]  /*1c20*/  FSEL R23, -R20, R20, !P0 ;  /* 0x0000001414177208 */ /* 0x004fce0004000100 */
.L_x_582:
[----:B------:R-:W-:Y:S05]  /*1c30*/  BSYNC.RECONVERGENT B0 ;  /* 0x0000000000007941 */ /* 0x000fea0003800200 */
.L_x_581:
[----:B------:R-:W-:Y:S01]  /*1c40*/  FMUL R2, R23, R23 ;  /* 0x0000001717027220 */ /* 0x000fe20000400000 */
[C---:B------:R-:W-:Y:S01]  /*1c50*/  LOP3.LUT R3, R25.reuse, 0x1, RZ, 0xc0, !PT ;  /* 0x0000000119037812 */ /* 0x040fe200078ec0ff */
[----:B------:R-:W-:Y:S01]  /*1c60*/  UIADD3 UR4, UPT, UPT, UR4, 0x2, URZ ;  /* 0x0000000204047890 */ /* 0x000fe2000fffe0ff */
[----:B------:R-:W-:Y:S01]  /*1c70*/  LOP3.LUT P1, RZ, R25, 0x2, RZ, 0xc0, !PT ;  /* 0x0000000219ff7812 */ /* 0x000fe2000782c0ff */
[----:B------:R-:W-:Y:S01]  /*1c80*/  FFMA R9, R2, R9, -0.0013887860113754868507 ;  /* 0xbab607ed02097423 */ /* 0x000fe20000000009 */
[----:B------:R-:W-:-:S04]  /*1c90*/  ISETP.NE.U32.AND P0, PT, R3, 0x1, PT ;  /* 0x000000010300780c */ /* 0x000fc80003f05070 */
[----:B------:R-:W-:Y:S02]  /*1ca0*/  FSEL R3, R10, 0.041666727513074874878, P0 ;  /* 0x3d2aaabb0a037808 */ /* 0x000fe40000000000 */
[----:B------:R-:W-:Y:S02]  /*1cb0*/  FSEL R9, R9, -0.00019574658654164522886, !P0 ;  /* 0xb94d415309097808 */ /* 0x000fe40004000000 */
[----:B------:R-:W-:Y:S02]  /*1cc0*/  FSEL R23, R23, 1, P0 ;  /* 0x3f80000017177808 */ /* 0x000fe40000000000 */
[----:B------:R-:W-:Y:S01]  /*1cd0*/  FSEL R10, -R11, -0.4999999701976776123, P0 ;  /* 0xbeffffff0b0a7808 */ /* 0x000fe20000000100 */
[----:B------:R-:W-:Y:S01]  /*1ce0*/  FFMA R3, R2, R9, R3 ;  /* 0x0000000902037223 */ /* 0x000fe20000000003 */
[----:B------:R-:W-:Y:S01]  /*1cf0*/  ISETP.LE.AND P0, PT, R4, UR4, PT ;  /* 0x0000000404007c0c */ /* 0x000fe2000bf03270 */
[C---:B------:R-:W-:Y:S02]  /*1d00*/  FFMA R8, R2.reuse, R23, RZ ;  /* 0x0000001702087223 */ /* 0x040fe400000000ff */
[----:B------:R-:W-:-:S04]  /*1d10*/  FFMA R3, R2, R3, R10 ;  /* 0x0000000302037223 */ /* 0x000fc8000000000a */
[----:B------:R-:W-:-:S04]  /*1d20*/  FFMA R23, R8, R3, R23 ;  /* 0x0000000308177223 */ /* 0x000fc80000000017 */
[----:B------:R-:W-:-:S04]  /*1d30*/  @P1 FADD R23, RZ, -R23 ;  /* 0x80000017ff171221 */ /* 0x000fc80000000000 */
[-C--:B-1----:R-:W-:Y:S01]  /*1d40*/  FMUL R9, R19, R23.reuse ;  /* 0x0000001713097220 */ /* 0x082fe20000400000 */
[-C--:B---3--:R-:W-:Y:S01]  /*1d50*/  FMUL R2, R14, R23.reuse ;  /* 0x000000170e027220 */ /* 0x088fe20000400000 */
[CC--:B------:R-:W-:Y:S01]  /*1d60*/  FMUL R8, R18.reuse, R23.reuse ;  /* 0x0000001712087220 */ /* 0x0c0fe20000400000 */
[CC--:B------:R-:W-:Y:S01]  /*1d70*/  FMUL R3, R15.reuse, R23.reuse ;  /* 0x000000170f037220 */ /* 0x0c0fe20000400000 */
[-C--:B------:R-:W-:Y:S01]  /*1d80*/  FFMA R9, R18, R22.reuse, -R9 ;  /* 0x0000001612097223 */ /* 0x080fe20000000809 */
[-C--:B------:R-:W-:Y:S01]  /*1d90*/  FFMA R15, R15, R22.reuse, R2 ;  /* 0x000000160f0f7223 */ /* 0x080fe20000000002 */
[-C--:B------:R-:W-:Y:S01]  /*1da0*/  FFMA R8, R19, R22.reuse, R8 ;  /* 0x0000001613087223 */ /* 0x080fe20000000008 */
[----:B------:R-:W-:Y:S01]  /*1db0*/  FFMA R14, R14, R22, -R3 ;  /* 0x000000160e0e7223 */ /* 0x000fe20000000803 */
[CC--:B----4-:R-:W-:Y:S01]  /*1dc0*/  FMUL R2, R16.reuse, R23.reuse ;  /* 0x0000001710027220 */ /* 0x0d0fe20000400000 */
[----:B------:R-:W-:Y:S01]  /*1dd0*/  FMUL R3, R17, R23 ;  /* 0x0000001711037220 */ /* 0x000fe20000400000 */
[CC--:B------:R-:W-:Y:S01]  /*1de0*/  FMUL R11, R23.reuse, R9.reuse ;  /* 0x00000009170b7220 */ /* 0x0c0fe20000400000 */
[----:B------:R-:W-:Y:S01]  /*1df0*/  FMUL R10, R23, R8 ;  /* 0x00000008170a7220 */ /* 0x000fe20000400000 */
[-C--:B------:R-:W-:Y:S01]  /*1e00*/  FFMA R2, R17, R22.reuse, R2 ;  /* 0x0000001611027223 */ /* 0x080fe20000000002 */
[----:B------:R-:W-:Y:S01]  /*1e10*/  FFMA R3, R16, R22, -R3 ;  /* 0x0000001610037223 */ /* 0x000fe20000000803 */
[C---:B------:R-:W-:Y:S01]  /*1e20*/  FFMA R16, R22.reuse, R8, R11 ;  /* 0x0000000816107223 */ /* 0x040fe2000000000b */
[C---:B------:R-:W-:Y:S01]  /*1e30*/  FFMA R10, R22.reuse, R9, -R10 ;  /* 0x00000009160a7223 */ /* 0x040fe2000000080a */
[C---:B------:R-:W-:Y:S01]  /*1e40*/  FMUL R9, R23.reuse, R2 ;  /* 0x0000000217097220 */ /* 0x040fe20000400000 */
[CC--:B------:R-:W-:Y:S01]  /*1e50*/  FMUL R11, R23.reuse, R3.reuse ;  /* 0x00000003170b7220 */ /* 0x0c0fe20000400000 */
[C---:B------:R-:W-:Y:S01]  /*1e60*/  FMUL R17, R23.reuse, R16 ;  /* 0x0000001017117220 */ /* 0x040fe20000400000 */
[----:B------:R-:W-:Y:S01]  /*1e70*/  FMUL R23, R23, R10 ;  /* 0x0000000a17177220 */ /* 0x000fe20000400000 */
[C---:B------:R-:W-:Y:S01]  /*1e80*/  FFMA R9, R22.reuse, R3, -R9 ;  /* 0x0000000316097223 */ /* 0x040fe20000000809 */
[C---:B------:R-:W-:Y:S01]  /*1e90*/  FFMA R8, R22.reuse, R2, R11 ;  /* 0x0000000216087223 */ /* 0x040fe2000000000b */
[C---:B------:R-:W-:Y:S01]  /*1ea0*/  FFMA R17, R22.reuse, R10, -R17 ;  /* 0x0000000a16117223 */ /* 0x040fe20000000811 */
[----:B------:R-:W-:Y:S01]  /*1eb0*/  FFMA R16, R22, R16, R23 ;  /* 0x0000001016107223 */ /* 0x000fe20000000017 */
[C-C-:B--2---:R-:W-:Y:S01]  /*1ec0*/  FADD R3, R12.reuse, R9.reuse ;  /* 0x000000090c037221 */ /* 0x144fe20000000000 */
[----:B------:R-:W-:Y:S01]  /*1ed0*/  FADD R12, R12, -R9 ;  /* 0x800000090c0c7221 */ /* 0x000fe20000000000 */
[----:B------:R-:W-:Y:S01]  /*1ee0*/  FADD R9, R13, R8 ;  /* 0x000000080d097221 */ /* 0x000fe20000000000 */
[C-C-:B------:R-:W-:Y:S01]  /*1ef0*/  FADD R11, R14.reuse, -R17.reuse ;  /* 0x800000110e0b7221 */ /* 0x140fe20000000000 */
[----:B------:R-:W-:Y:S01]  /*1f00*/  FADD R2, R15, -R16 ;  /* 0x800000100f027221 */ /* 0x000fe20000000000 */
[----:B------:R-:W-:Y:S01]  /*1f10*/  FADD R13, R13, -R8 ;  /* 0x800000080d0d7221 */ /* 0x000fe20000000000 */
[----:B------:R-:W-:Y:S01]  /*1f20*/  FADD R8, R14, R17 ;  /* 0x000000110e087221 */ /* 0x000fe20000000000 */
[----:B------:R-:W-:Y:S01]  /*1f30*/  FADD R16, R15, R16 ;  /* 0x000000100f107221 */ /* 0x000fe20000000000 */
[----:B------:R-:W-:Y:S01]  /*1f40*/  FFMA R15, RZ, R11, R2 ;  /* 0x0000000bff0f7223 */ /* 0x000fe20000000002 */
[----:B------:R-:W-:Y:S01]  /*1f50*/  FFMA R10, RZ, R2, -R11 ;  /* 0x00000002ff0a7223 */ /* 0x000fe2000000080b */
[C-C-:B------:R-:W-:Y:S01]  /*1f60*/  FADD R2, R3.reuse, R8.reuse ;  /* 0x0000000803027221 */ /* 0x140fe20000000000 */
[----:B------:R-:W-:Y:S01]  /*1f70*/  FADD R8, R3, -R8 ;  /* 0x8000000803087221 */ /* 0x000fe20000000000 */
[C-C-:B------:R-:W-:Y:S01]  /*1f80*/  FADD R3, R9.reuse, R16.reuse ;  /* 0x0000001009037221 */ /* 0x140fe20000000000 */
[----:B------:R-:W-:Y:S01]  /*1f90*/  FADD R9, R9, -R16 ;  /* 0x8000001009097221 */ /* 0x000fe20000000000 */
[C-C-:B------:R-:W-:Y:S01]  /*1fa0*/  FADD R16, R12.reuse, R15.reuse ;  /* 0x0000000f0c107221 */ /* 0x140fe20000000000 */
[C-C-:B------:R-:W-:Y:S01]  /*1fb0*/  FADD R17, R13.reuse, R10.reuse ;  /* 0x0000000a0d117221 */ /* 0x140fe20000000000 */
[----:B------:R-:W-:Y:S01]  /*1fc0*/  FADD R12, R12, -R15 ;  /* 0x8000000f0c0c7221 */ /* 0x000fe20000000000 */
[----:B------:R-:W-:Y:S01]  /*1fd0*/  FADD R13, R13, -R10 ;  /* 0x8000000a0d0d7221 */ /* 0x000fe20000000000 */
[----:B------:R1:W-:Y:S04]  /*1fe0*/  STS.64 [R5], R2 ;  /* 0x0000000205007388 */ /* 0x0003e80000000a00 */
[----:B------:R1:W-:Y:S04]  /*1ff0*/  STS.64 [R5+UR7], R16 ;  /* 0x0000001005007988 */ /* 0x0003e80008000a07 */
[----:B------:R1:W-:Y:S04]  /*2000*/  STS.64 [R6+UR7], R8 ;  /* 0x0000000806007988 */ /* 0x0003e80008000a07 */
[----:B------:R1:W-:Y:S01]  /*2010*/  STS.64 [R7+UR7], R12 ;  /* 0x0000000c07007988 */ /* 0x0003e20008000a07 */
[----:B------:R-:W-:Y:S06]  /*2020*/  BAR.SYNC.DEFER_BLOCKING 0x0 ;  /* 0x0000000000007b1d */ /* 0x000fec0000010000 */
[----:B------:R-:W-:Y:S05]  /*2030*/  @!P0 BRA `(.L_x_584) ;  /* 0xfffffff000388947 */ /* 0x000fea000383ffff */
.L_x_575:
[----:B-1----:R-:W1:Y:S01]  /*2040*/  LDC R2, c[0x0][0x388] ;  /* 0x0000e200ff027b82 */ /* 0x002e620000000800 */
[----:B------:R-:W2:Y:S01]  /*2050*/  S2R R0, SR_TID.X ;  /* 0x0000000000007919 */ /* 0x000ea20000002100 */
[----:B------:R-:W-:Y:S01]  /*2060*/  UMOV UR5, 0x400 ;  /* 0x0000040000057882 */ /* 0x000fe20000000000 */
[----:B0-----:R-:W0:Y:S05]  /*2070*/  S2R R9, SR_TID.X ;  /* 0x0000000000097919 */ /* 0x001e2a0000002100 */
[----:B------:R-:W3:Y:S08]  /*2080*/  S2UR UR6, SR_CgaCtaId ;  /* 0x00000000000679c3 */ /* 0x000ef00000008800 */
[----:B------:R-:W0:Y:S01]  /*2090*/  LDC.64 R6, c[0x0][0x380] ;  /* 0x0000e000ff067b82 */ /* 0x000e220000000a00 */
[----:B-1----:R-:W-:Y:S01]  /*20a0*/  IMAD R4, R2, 0x3, RZ ;  /* 0x0000000302047824 */ /* 0x002fe200078e02ff */
[----:B------:R-:W-:-:S04]  /*20b0*/  SHF.R.S32.HI R3, RZ, 0x1f, R2 ;  /* 0x0000001fff037819 */ /* 0x000fc80000011402 */
[----:B------:R-:W-:Y:S02]  /*20c0*/  SHF.R.S32.HI R5, RZ, 0x1f, R4 ;  /* 0x0000001fff057819 */ /* 0x000fe40000011404 */
[-C--:B------:R-:W-:Y:S01]  /*20d0*/  LEA.HI R3, R3, R2.reuse, RZ, 0x2 ;  /* 0x0000000203037211 */ /* 0x080fe200078f10ff */
[----:B---3--:R-:W-:Y:S01]  /*20e0*/  ULEA UR5, UR6, UR5, 0x18 ;  /* 0x0000000506057291 */ /* 0x008fe2000f8ec0ff */
[----:B------:R-:W-:Y:S02]  /*20f0*/  LEA.HI R2, R2, R2, RZ, 0x1 ;  /* 0x0000000202027211 */ /* 0x000fe400078f08ff */
[----:B------:R-:W-:Y:S02]  /*2100*/  LEA.HI R5, R5, R4, RZ, 0x2 ;  /* 0x0000000405057211 */ /* 0x000fe400078f10ff */
[----:B------:R-:W-:Y:S02]  /*2110*/  SHF.R.S32.HI R13, RZ, 0x2, R3 ;  /* 0x00000002ff0d7819 */ /* 0x000fe40000011403 */
[----:B--2---:R-:W-:Y:S01]  /*2120*/  LEA R0, R0, UR5, 0x3 ;  /* 0x0000000500007c11 */ /* 0x004fe2000f8e18ff */
[----:B0-----:R-:W-:Y:S01]  /*2130*/  IMAD.WIDE.U32 R6, R9, 0x8, R6 ;  /* 0x0000000809067825 */ /* 0x001fe200078e0006 */
[----:B------:R-:W-:-:S02]  /*2140*/  SHF.R.S32.HI R11, RZ, 0x1, R2 ;  /* 0x00000001ff0b7819 */ /* 0x000fc40000011402 */
[----:B------:R-:W-:Y:S01]  /*2150*/  SHF.R.S32.HI R19, RZ, 0x2, R5 ;  /* 0x00000002ff137819 */ /* 0x000fe20000011405 */
[--C-:B------:R-:W-:Y:S01]  /*2160*/  IMAD R4, R13, 0x8, R0.reuse ;  /* 0x000000080d047824 */ /* 0x100fe200078e0200 */
[----:B------:R-:W0:Y:S01]  /*2170*/  LDS.64 R2, [R0] ;  /* 0x0000000000027984 */ /* 0x000e220000000a00 */
[--C-:B------:R-:W-:Y:S02]  /*2180*/  IMAD R14, R11, 0x8, R0.reuse ;  /* 0x000000080b0e7824 */ /* 0x100fe400078e0200 */
[----:B------:R-:W-:Y:S02]  /*2190*/  IMAD R16, R19, 0x8, R0 ;  /* 0x0000000813107824 */ /* 0x000fe400078e0200 */
[----:B------:R-:W1:Y:S01]  /*21a0*/  LDS.64 R4, [R4] ;  /* 0x0000000004047984 */ /* 0x000e620000000a00 */
[----:B------:R-:W-:-:S03]  /*21b0*/  IMAD.WIDE R8, R13, 0x8, R6 ;  /* 0x000000080d087825 */ /* 0x000fc600078e0206 */
[----:B------:R-:W2:Y:S01]  /*21c0*/  LDS.64 R14, [R14] ;  /* 0x000000000e0e7984 */ /* 0x000ea20000000a00 */
[----:B------:R-:W-:-:S03]  /*21d0*/  IMAD.WIDE R10, R11, 0x8, R6 ;  /* 0x000000080b0a7825 */ /* 0x000fc600078e0206 */
[----:B------:R-:W3:Y:S01]  /*21e0*/  LDS.64 R16, [R16] ;  /* 0x0000000010107984 */ /* 0x000ee20000000a00 */
[----:B------:R-:W-:-:S03]  /*21f0*/  IMAD.WIDE R12, R19, 0x8, R6 ;  /* 0x00000008130c7825 */ /* 0x000fc600078e0206 */
[----:B0-----:R-:W-:Y:S04]  /*2200*/  STG.E.64 desc[UR8][R6.64], R2 ;  /* 0x0000000206007986 */ /* 0x001fe8000c101b08 */
[----:B-1----:R-:W-:Y:S04]  /*2210*/  STG.E.64 desc[UR8][R8.64], R4 ;  /* 0x0000000408007986 */ /* 0x002fe8000c101b08 */
[----:B--2---:R-:W-:Y:S04]  /*2220*/  STG.E.64 desc[UR8][R10.64], R14 ;  /* 0x0000000e0a007986 */ /* 0x004fe8000c101b08 */
[----:B---3--:R-:W-:Y:S01]  /*2230*/  STG.E.64 desc[UR8][R12.64], R16 ;  /* 0x000000100c007986 */ /* 0x008fe2000c101b08 */
[----:B------:R-:W-:Y:S05]  /*2240*/  EXIT ;  /* 0x000000000000794d */ /* 0x000fea0003800000 */
        .weak           $__internal_0_$__cuda_sm3x_div_rn_noftz_f32_slowpath
        .type           $__internal_0_$__cuda_sm3x_div_rn_noftz_f32_slowpath,@function
        .size           $__internal_0_$__cuda_sm3x_div_rn_noftz_f32_slowpath,(.L_x_619 - $__internal_0_$__cuda_sm3x_div_rn_noftz_f32_slowpath)
$__internal_0_$__cuda_sm3x_div_rn_noftz_f32_slowpath:
[--C-:B------:R-:W-:Y:S01]  /*2250*/  SHF.R.U32.HI R9, RZ, 0x17, R3.reuse ;  /* 0x00000017ff097819 */ /* 0x100fe20000011603 */
[----:B------:R-:W-:Y:S01]  /*2260*/  BSSY.RECONVERGENT B1, `(.L_x_585) ;  /* 0x0000064000017945 */ /* 0x000fe20003800200 */
[--C-:B------:R-:W-:Y:S01]  /*2270*/  SHF.R.U32.HI R10, RZ, 0x17, R2.reuse ;  /* 0x00000017ff0a7819 */ /* 0x100fe20000011602 */
[----:B------:R-:W-:Y:S01]  /*2280*/  IMAD.MOV.U32 R11, RZ, RZ, R2 ;  /* 0x000000ffff0b7224 */ /* 0x000fe200078e0002 */
[----:B------:R-:W-:Y:S01]  /*2290*/  LOP3.LUT R9, R9, 0xff, RZ, 0xc0, !PT ;  /* 0x000000ff09097812 */ /* 0x000fe200078ec0ff */
[----:B------:R-:W-:Y:S01]  /*22a0*/  IMAD.MOV.U32 R20, RZ, RZ, R3 ;  /* 0x000000ffff147224 */ /* 0x000fe200078e0003 */
[----:B------:R-:W-:-:S03]  /*22b0*/  LOP3.LUT R22, R10, 0xff, RZ, 0xc0, !PT ;  /* 0x000000ff0a167812 */ /* 0x000fc600078ec0ff */
[----:B------:R-:W-:Y:S02]  /*22c0*/  VIADD R23, R9, 0xffffffff ;  /* 0xffffffff09177836 */ /* 0x000fe40000000000 */
[----:B------:R-:W-:-:S03]  /*22d0*/  VIADD R21, R22, 0xffffffff ;  /* 0xffffffff16157836 */ /* 0x000fc60000000000 */
[----:B------:R-:W-:-:S04]  /*22e0*/  ISETP.GT.U32.AND P0, PT, R23, 0xfd, PT ;  /* 0x000000fd1700780c */ /* 0x000fc80003f04070 */
[----:B------:R-:W-:-:S13]  /*22f0*/  ISETP.GT.U32.OR P0, PT, R21, 0xfd, P0 ;  /* 0x000000fd1500780c */ /* 0x000fda0000704470 */
[----:B------:R-:W-:Y:S01]  /*2300*/  @!P0 IMAD.MOV.U32 R10, RZ, RZ, RZ ;  /* 0x000000ffff0a8224 */ /* 0x000fe200078e00ff */
[----:B------:R-:W-:Y:S06]  /*2310*/  @!P0 BRA `(.L_x_586) ;  /* 0x00000000005c8947 */ /* 0x000fec0003800000 */
[----:B------:R-:W-:Y:S02]  /*2320*/  FSETP.GTU.FTZ.AND P0, PT, |R2|, +INF , PT ;  /* 0x7f8000000200780b */ /* 0x000fe40003f1c200 */
[----:B------:R-:W-:-:S04]  /*2330*/  FSETP.GTU.FTZ.AND P1, PT, |R3|, +INF , PT ;  /* 0x7f8000000300780b */ /* 0x000fc80003f3c200 */
[----:B------:R-:W-:-:S13]  /*2340*/  PLOP3.LUT P0, PT, P0, P1, PT, 0xf8, 0x8f ;  /* 0x00000000008f781c */ /* 0x000fda0000703f70 */
[----:B------:R-:W-:Y:S05]  /*2350*/  @P0 BRA `(.L_x_587) ;  /* 0x00000004004c0947 */ /* 0x000fea0003800000 */
[----:B------:R-:W-:-:S13]  /*2360*/  LOP3.LUT P0, RZ, R20, 0x7fffffff, R11, 0xc8, !PT ;  /* 0x7fffffff14ff7812 */ /* 0x000fda000780c80b */
[----:B------:R-:W-:Y:S05]  /*2370*/  @!P0 BRA `(.L_x_588) ;  /* 0x00000004003c8947 */ /* 0x000fea0003800000 */
[C---:B------:R-:W-:Y:S02]  /*2380*/  FSETP.NEU.FTZ.AND P2, PT, |R2|.reuse, +INF , PT ;  /* 0x7f8000000200780b */ /* 0x040fe40003f5d200 */
[----:B------:R-:W-:Y:S02]  /*2390*/  FSETP.NEU.FTZ.AND P1, PT, |R3|, +INF , PT ;  /* 0x7f8000000300780b */ /* 0x000fe40003f3d200 */
[----:B------:R-:W-:-:S11]  /*23a0*/  FSETP.NEU.FTZ.AND P0, PT, |R2|, +INF , PT ;  /* 0x7f8000000200780b */ /* 0x000fd60003f1d200 */
[----:B------:R-:W-:Y:S05]  /*23b0*/  @!P1 BRA !P2, `(.L_x_588) ;  /* 0x00000004002c9947 */ /* 0x000fea0005000000 */
[----:B------:R-:W-:-:S04]  /*23c0*/  LOP3.LUT P2, RZ, R11, 0x7fffffff, RZ, 0xc0, !PT ;  /* 0x7fffffff0bff7812 */ /* 0x000fc8000784c0ff */
[----:B------:R-:W-:-:S13]  /*23d0*/  PLOP3.LUT P1, PT, P1, P2, PT, 0x2f, 0xf2 ;  /* 0x0000000000f2781c */ /* 0x000fda0000f24577 */
[----:B------:R-:W-:Y:S05]  /*23e0*/  @P1 BRA `(.L_x_589) ;  /* 0x0000000400181947 */ /* 0x000fea0003800000 */
[----:B------:R-:W-:-:S04]  /*23f0*/  LOP3.LUT P1, RZ, R20, 0x7fffffff, RZ, 0xc0, !PT ;  /* 0x7fffffff14ff7812 */ /* 0x000fc8000782c0ff */
[----:B------:R-:W-:-:S13]  /*2400*/  PLOP3.LUT P0, PT, P0, P1, PT, 0x2f, 0xf2 ;  /* 0x0000000000f2781c */ /* 0x000fda0000702577 */
[----:B------:R-:W-:Y:S05]  /*2410*/  @P0 BRA `(.L_x_590) ;  /* 0x0000000400000947 */ /* 0x000fea0003800000 */
[----:B------:R-:W-:Y:S02]  /*2420*/  ISETP.GE.AND P0, PT, R21, RZ, PT ;  /* 0x000000ff1500720c */ /* 0x000fe40003f06270 */
[----:B------:R-:W-:-:S11]  /*2430*/  ISETP.GE.AND P1, PT, R23, RZ, PT ;  /* 0x000000ff1700720c */ /* 0x000fd60003f26270 */
[----:B------:R-:W-:Y:S02]  /*2440*/  @P0 IMAD.MOV.U32 R10, RZ, RZ, RZ ;  /* 0x000000ffff0a0224 */ /* 0x000fe400078e00ff */
[----:B------:R-:W-:Y:S01]  /*2450*/  @!P0 FFMA R11, R2, 1.84467440737095516160e+19, RZ ;  /* 0x5f800000020b8823 */ /* 0x000fe200000000ff */
[----:B------:R-:W-:Y:S02]  /*2460*/  @!P0 IMAD.MOV.U32 R10, RZ, RZ, -0x40 ;  /* 0xffffffc0ff0a8424 */ /* 0x000fe400078e00ff */
[----:B------:R-:W-:Y:S02]  /*2470*/  @!P1 FFMA R20, R3, 1.84467440737095516160e+19, RZ ;  /* 0x5f80000003149823 */ /* 0x000fe400000000ff */
[----:B------:R-:W-:-:S07]  /*2480*/  @!P1 VIADD R10, R10, 0x40 ;  /* 0x000000400a0a9836 */ /* 0x000fce0000000000 */
.L_x_586:
[----:B------:R-:W-:Y:S01]  /*2490*/  LEA R3, R9, 0xc0800000, 0x17 ;  /* 0xc080000009037811 */ /* 0x000fe200078eb8ff */
[----:B------:R-:W-:Y:S01]  /*24a0*/  VIADD R22, R22, 0xffffff81 ;  /* 0xffffff8116167836 */ /* 0x000fe20000000000 */
[----:B------:R-:W-:Y:S03]  /*24b0*/  BSSY.RECONVERGENT B2, `(.L_x_591) ;  /* 0x0000035000027945 */ /* 0x000fe60003800200 */
[----:B------:R-:W-:Y:S02]  /*24c0*/  IMAD.IADD R21, R20, 0x1, -R3 ;  /* 0x0000000114157824 */ /* 0x000fe400078e0a03 */
[C---:B------:R-:W-:Y:S02]  /*24d0*/  IMAD R2, R22.reuse, -0x800000, R11 ;  /* 0xff80000016027824 */ /* 0x040fe400078e020b */
[----:B------:R0:W1:Y:S01]  /*24e0*/  MUFU.RCP R3, R21 ;  /* 0x0000001500037308 */ /* 0x0000620000001000 */
[----:B------:R-:W-:Y:S01]  /*24f0*/  FADD.FTZ R23, -R21, -RZ ;  /* 0x800000ff15177221 */ /* 0x000fe20000010100 */
[----:B0-----:R-:W-:-:S05]  /*2500*/  IADD3 R21, PT, PT, R22, 0x7f, -R9 ;  /* 0x0000007f16157810 */ /* 0x001fca0007ffe809 */
[----:B------:R-:W-:Y:S02]  /*2510*/  IMAD.IADD R21, R21, 0x1, R10 ;  /* 0x0000000115157824 */ /* 0x000fe400078e020a */
[----:B-1----:R-:W-:-:S04]  /*2520*/  FFMA R20, R3, R23, 1 ;  /* 0x3f80000003147423 */ /* 0x002fc80000000017 */
[----:B------:R-:W-:-:S04]  /*2530*/  FFMA R3, R3, R20, R3 ;  /* 0x0000001403037223 */ /* 0x000fc80000000003 */
[----:B------:R-:W-:-:S04]  /*2540*/  FFMA R20, R2, R3, RZ ;  /* 0x0000000302147223 */ /* 0x000fc800000000ff */
[----:B------:R-:W-:-:S04]  /*2550*/  FFMA R11, R23, R20, R2 ;  /* 0x00000014170b7223 */ /* 0x000fc80000000002 */
[----:B------:R-:W-:-:S04]  /*2560*/  FFMA R20, R3, R11, R20 ;  /* 0x0000000b03147223 */ /* 0x000fc80000000014 */
[----:B------:R-:W-:-:S04]  /*2570*/  FFMA R11, R23, R20, R2 ;  /* 0x00000014170b7223 */ /* 0x000fc80000000002 */
[----:B------:R-:W-:-:S05]  /*2580*/  FFMA R2, R3, R11, R20 ;  /* 0x0000000b03027223 */ /* 0x000fca0000000014 */
[----:B------:R-:W-:-:S04]  /*2590*/  SHF.R.U32.HI R9, RZ, 0x17, R2 ;  /* 0x00000017ff097819 */ /* 0x000fc80000011602 */
[----:B------:R-:W-:-:S05]  /*25a0*/  LOP3.LUT R9, R9, 0xff, RZ, 0xc0, !PT ;  /* 0x000000ff09097812 */ /* 0x000fca00078ec0ff */
[----:B------:R-:W-:-:S04]  /*25b0*/  IMAD.IADD R22, R9, 0x1, R21 ;  /* 0x0000000109167824 */ /* 0x000fc800078e0215 */
[----:B------:R-:W-:-:S05]  /*25c0*/  VIADD R9, R22, 0xffffffff ;  /* 0xffffffff16097836 */ /* 0x000fca0000000000 */
[----:B------:R-:W-:-:S13]  /*25d0*/  ISETP.GE.U32.AND P0, PT, R9, 0xfe, PT ;  /* 0x000000fe0900780c */ /* 0x000fda0003f06070 */
[----:B------:R-:W-:Y:S05]  /*25e0*/  @!P0 BRA `(.L_x_592) ;  /* 0x0000000000808947 */ /* 0x000fea0003800000 */
[----:B------:R-:W-:-:S13]  /*25f0*/  ISETP.GT.AND P0, PT, R22, 0xfe, PT ;  /* 0x000000fe1600780c */ /* 0x000fda0003f04270 */
[----:B------:R-:W-:Y:S05]  /*2600*/  @P0 BRA `(.L_x_593) ;  /* 0x00000000006c0947 */ /* 0x000fea0003800000 */
[----:B------:R-:W-:-:S13]  /*2610*/  ISETP.GE.AND P0, PT, R22, 0x1, PT ;  /* 0x000000011600780c */ /* 0x000fda0003f06270 */
[----:B------:R-:W-:Y:S05]  /*2620*/  @P0 BRA `(.L_x_594) ;  /* 0x0000000000740947 */ /* 0x000fea0003800000 */
[----:B------:R-:W-:Y:S02]  /*2630*/  ISETP.GE.AND P0, PT, R22, -0x18, PT ;  /* 0xffffffe81600780c */ /* 0x000fe40003f06270 */
[----:B------:R-:W-:-:S11]  /*2640*/  LOP3.LUT R2, R2, 0x80000000, RZ, 0xc0, !PT ;  /* 0x8000000002027812 */ /* 0x000fd600078ec0ff */
[----:B------:R-:W-:Y:S05]  /*2650*/  @!P0 BRA `(.L_x_594) ;  /* 0x0000000000688947 */ /* 0x000fea0003800000 */
[-CC-:B------:R-:W-:Y:S01]  /*2660*/  FFMA.RZ R9, R3, R11.reuse, R20.reuse ;  /* 0x0000000b03097223 */ /* 0x180fe2000000c014 */
[C---:B------:R-:W-:Y:S02]  /*2670*/  ISETP.NE.AND P2, PT, R22.reuse, RZ, PT ;  /* 0x000000ff1600720c */ /* 0x040fe40003f45270 */
[C---:B------:R-:W-:Y:S02]  /*2680*/  ISETP.NE.AND P1, PT, R22.reuse, RZ, PT ;  /* 0x000000ff1600720c */ /* 0x040fe40003f25270 */
[----:B------:R-:W-:Y:S01]  /*2690*/  LOP3.LUT R10, R9, 0x7fffff, RZ, 0xc0, !PT ;  /* 0x007fffff090a7812 */ /* 0x000fe200078ec0ff */
[CCC-:B------:R-:W-:Y:S01]  /*26a0*/  FFMA.RP R9, R3.reuse, R11.reuse, R20.reuse ;  /* 0x0000000b03097223 */ /* 0x1c0fe20000008014 */
[----:B------:R-:W-:Y:S01]  /*26b0*/  FFMA.RM R20, R3, R11, R20 ;  /* 0x0000000b03147223 */ /* 0x000fe20000004014 */
[----:B------:R-:W-:Y:S01]  /*26c0*/  VIADD R3, R22, 0x20 ;  /* 0x0000002016037836 */ /* 0x000fe20000000000 */
[----:B------:R-:W-:Y:S01]  /*26d0*/  LOP3.LUT R10, R10, 0x800000, RZ, 0xfc, !PT ;  /* 0x008000000a0a7812 */ /* 0x000fe200078efcff */
[----:B------:R-:W-:-:S02]  /*26e0*/  IMAD.MOV R11, RZ, RZ, -R22 ;  /* 0x000000ffff0b7224 */ /* 0x000fc400078e0a16 */
[----:B------:R-:W-:Y:S02]  /*26f0*/  FSETP.NEU.FTZ.AND P0, PT, R9, R20, PT ;  /* 0x000000140900720b */ /* 0x000fe40003f1d000 */
[----:B------:R-:W-:Y:S02]  /*2700*/  SHF.L.U32 R3, R10, R3, RZ ;  /* 0x000000030a037219 */ /* 0x000fe400000006ff */
[----:B------:R-:W-:Y:S02]  /*2710*/  SEL R9, R11, RZ, P2 ;  /* 0x000000ff0b097207 */ /* 0x000fe40001000000 */
[----:B------:R-:W-:Y:S02]  /*2720*/  ISETP.NE.AND P1, PT, R3, RZ, P1 ;  /* 0x000000ff0300720c */ /* 0x000fe40000f25270 */
[----:B------:R-:W-:Y:S02]  /*2730*/  SHF.R.U32.HI R9, RZ, R9, R10 ;  /* 0x00000009ff097219 */ /* 0x000fe4000001160a */
[----:B------:R-:W-:-:S02]  /*2740*/  PLOP3.LUT P0, PT, P0, P1, PT, 0xf8, 0x8f ;  /* 0x00000000008f781c */ /* 0x000fc40000703f70 */
[----:B------:R-:W-:Y:S02]  /*2750*/  SHF.R.U32.HI R10, RZ, 0x1, R9 ;  /* 0x00000001ff0a7819 */ /* 0x000fe40000011609 */
[----:B------:R-:W-:-:S04]  /*2760*/  SEL R3, RZ, 0x1, !P0 ;  /* 0x00000001ff037807 */ /* 0x000fc80004000000 */
[----:B------:R-:W-:-:S04]  /*2770*/  LOP3.LUT R20, R3, 0x1, R10, 0xf8, !PT ;  /* 0x0000000103147812 */ /* 0x000fc800078ef80a */
[----:B------:R-:W-:-:S05]  /*2780*/  LOP3.LUT R9, R20, R9, RZ, 0xc0, !PT ;  /* 0x0000000914097212 */ /* 0x000fca00078ec0ff */
[----:B------:R-:W-:-:S05]  /*2790*/  IMAD.IADD R9, R10, 0x1, R9 ;  /* 0x000000010a097824 */ /* 0x000fca00078e0209 */
[----:B------:R-:W-:Y:S01]  /*27a0*/  LOP3.LUT R2, R9, R2, RZ, 0xfc, !PT ;  /* 0x0000000209027212 */ /* 0x000fe200078efcff */
[----:B------:R-:W-:Y:S06]  /*27b0*/  BRA `(.L_x_594) ;  /* 0x0000000000107947 */ /* 0x000fec0003800000 */
.L_x_593:
[----:B------:R-:W-:-:S04]  /*27c0*/  LOP3.LUT R2, R2, 0x80000000, RZ, 0xc0, !PT ;  /* 0x8000000002027812 */ /* 0x000fc800078ec0ff */
[----:B------:R-:W-:Y:S01]  /*27d0*/  LOP3.LUT R2, R2, 0x7f800000, RZ, 0xfc, !PT ;  /* 0x7f80000002027812 */ /* 0x000fe200078efcff */
[----:B------:R-:W-:Y:S06]  /*27e0*/  BRA `(.L_x_594) ;  /* 0x0000000000047947 */ /* 0x000fec0003800000 */
.L_x_592:
[----:B------:R-:W-:-:S07]  /*27f0*/  IMAD R2, R21, 0x800000, R2 ;  /* 0x0080000015027824 */ /* 0x000fce00078e0202 */
.L_x_594:
[----:B------:R-:W-:Y:S05]  /*2800*/  BSYNC.RECONVERGENT B2 ;  /* 0x0000000000027941 */ /* 0x000fea0003800200 */
.L_x_591:
[----:B------:R-:W-:Y:S05]  /*2810*/  BRA `(.L_x_595) ;  /* 0x0000000000207947 */ /* 0x000fea0003800000 */
.L_x_590:
[----:B------:R-:W-:-:S04]  /*2820*/  LOP3.LUT R2, R20, 0x80000000, R11, 0x48, !PT ;  /* 0x8000000014027812 */ /* 0x000fc800078e480b */
[----:B------:R-:W-:Y:S01]  /*2830*/  LOP3.LUT R2, R2, 0x7f800000, RZ, 0xfc, !PT ;  /* 0x7f80000002027812 */ /* 0x000fe200078efcff */
[----:B------:R-:W-:Y:S06]  /*2840*/  BRA `(.L_x_595) ;  /* 0x0000000000147947 */ /* 0x000fec0003800000 */
.L_x_589:
[----:B------:R-:W-:Y:S01]  /*2850*/  LOP3.LUT R2, R20, 0x80000000, R11, 0x48, !PT ;  /* 0x8000000014027812 */ /* 0x000fe200078e480b */
[----:B------:R-:W-:Y:S06]  /*2860*/  BRA `(.L_x_595) ;  /* 0x00000000000c7947 */ /* 0x000fec0003800000 */
.L_x_588:
[----:B------:R-:W0:Y:S01]  /*2870*/  MUFU.RSQ R2, -QNAN ;  /* 0xffc0000000027908 */ /* 0x000e220000001400 */
[----:B------:R-:W-:Y:S05]  /*2880*/  BRA `(.L_x_595) ;  /* 0x0000000000047947 */ /* 0x000fea0003800000 */
.L_x_587:
[----:B------:R-:W-:-:S07]  /*2890*/  FADD.FTZ R2, R2, R3 ;  /* 0x0000000302027221 */ /* 0x000fce0000010000 */
.L_x_595:
[----:B------:R-:W-:Y:S05]  /*28a0*/  BSYNC.RECONVERGENT B1 ;  /* 0x0000000000017941 */ /* 0x000fea0003800200 */
.L_x_585:
[----:B------:R-:W-:-:S04]  /*28b0*/  IMAD.MOV.U32 R9, RZ, RZ, 0x0 ;  /* 0x00000000ff097424 */ /* 0x000fc800078e00ff */
[----:B0-----:R-:W-:Y:S05]  /*28c0*/  RET.REL.NODEC R8 `(_Z17fft_kernel_radix4P6float2i) ;  /* 0xffffffd408cc7950 */ /* 0x001fea0003c3ffff */
.L_x_596:
        /* <DEDUP_REMOVED lines=11> */
.L_x_619:


//--------------------- .text._Z10fft_kernelP6float2i --------------------------
	.section	.text._Z10fft_kernelP6float2i,"ax",@progbits
	.align	128
        .global         _Z10fft_kernelP6float2i
        .type           _Z10fft_kernelP6float2i,@function
        .size           _Z10fft_kernelP6float2i,(.L_x_620 - _Z10fft_kernelP6float2i)
        .other          _Z10fft_kernelP6float2i,@"STO_CUDA_ENTRY STV_DEFAULT"
_Z10fft_kernelP6float2i:
.text._Z10fft_kernelP6float2i:
[----:B------:R-:W0:Y:S08]  /*0000*/  LDC R1, c[0x0][0x37c] ;  /* 0x0000df00ff017b82 */ /* 0x000e300000000800 */
[----:B------:R-:W1:Y:S01]  /*0010*/  LDC R2, c[0x0][0x388] ;  /* 0x0000e200ff027b82 */ /* 0x000e620000000800 */
[----:B------:R-:W2:Y:S01]  /*0020*/  S2R R5, SR_TID.X ;  /* 0x0000000000057919 */ /* 0x000ea20000002100 */
[----:B------:R-:W3:Y:S01]  /*0030*/  LDCU.64 UR8, c[0x0][0x358] ;  /* 0x00006b00ff0877ac */ /* 0x000ee20008000a00 */
[----:B0-----:R-:W-:-:S05]  /*0040*/  VIADD R1, R1, 0xffffffe0 ;  /* 0xffffffe001017836 */ /* 0x001fca0000000000 */
[----:B------:R-:W0:Y:S01]  /*0050*/  LDC.64 R6, c[0x0][0x380] ;  /* 0x0000e000ff067b82 */ /* 0x000e220000000a00 */
[----:B-1----:R-:W1:Y:S01]  /*0060*/  BREV R10, R2 ;  /* 0x00000002000a7301 */ /* 0x002e620000000000 */
[----:B------:R-:W-:-:S04]  /*0070*/  LEA.HI R12, R2, R2, RZ, 0x1 ;  /* 0x00000002020c7211 */ /* 0x000fc800078f08ff */
[----:B------:R-:W-:-:S03]  /*0080*/  SHF.R.S32.HI R12, RZ, 0x1, R12 ;  /* 0x00000001ff0c7819 */ /* 0x000fc6000001140c */
[----:B--2---:R-:W-:Y:S02]  /*0090*/  BREV R0, R5 ;  /* 0x0000000500007301 */ /* 0x004fe40000000000 */
[----:B------:R-:W-:-:S06]  /*00a0*/  IMAD.IADD R4, R12, 0x1, R5 ;  /* 0x000000010c047824 */ /* 0x000fcc00078e0205 */
[----:B-1----:R-:W1:Y:S08]  /*00b0*/  FLO.U32.SH R10, R10 ;  /* 0x0000000a000a7300 */ /* 0x002e7000000e0400 */
[----:B------:R-:W2:Y:S01]  /*00c0*/  BREV R4, R4 ;  /* 0x0000000400047301 */ /* 0x000ea20000000000 */
[----:B-1----:R-:W-:-:S04]  /*00d0*/  IADD3 R3, PT, PT, -R10, 0x20, RZ ;  /* 0x000000200a037810 */ /* 0x002fc80007ffe1ff */
[-C--:B------:R-:W-:Y:S02]  /*00e0*/  SHF.R.U32.HI R9, RZ, R3.reuse, R0 ;  /* 0x00000003ff097219 */ /* 0x080fe40000011600 */
[----:B--2---:R-:W-:-:S03]  /*00f0*/  SHF.R.U32.HI R11, RZ, R3, R4 ;  /* 0x00000003ff0b7219 */ /* 0x004fc60000011604 */
[----:B0-----:R-:W-:-:S04]  /*0100*/  IMAD.WIDE.U32 R2, R9, 0x8, R6 ;  /* 0x0000000809027825 */ /* 0x001fc800078e0006 */
[----:B------:R-:W-:Y:S02]  /*0110*/  IMAD.WIDE.U32 R6, R11, 0x8, R6 ;  /* 0x000000080b067825 */ /* 0x000fe400078e0006 */
[----:B---3--:R-:W2:Y:S04]  /*0120*/  LDG.E.64 R2, desc[UR8][R2.64] ;  /* 0x0000000802027981 */ /* 0x008ea8000c1e1b00 */
[----:B------:R-:W3:Y:S01]  /*0130*/  LDG.E.64 R6, desc[UR8][R6.64] ;  /* 0x0000000806067981 */ /* 0x000ee2000c1e1b00 */
[----:B------:R-:W0:Y:S01]  /*0140*/  S2UR UR5, SR_CgaCtaId ;  /* 0x00000000000579c3 */ /* 0x000e220000008800 */
[----:B------:R-:W-:Y:S01]  /*0150*/  UMOV UR4, 0x400 ;  /* 0x0000040000047882 */ /* 0x000fe20000000000 */
[----:B------:R-:W-:Y:S01]  /*0160*/  ISETP.GE.AND P0, PT, R10, 0x1, PT ;  /* 0x000000010a00780c */ /* 0x000fe20003f06270 */
[----:B0-----:R-:W-:-:S06]  /*0170*/  ULEA UR4, UR5, UR4, 0x18 ;  /* 0x0000000405047291 */ /* 0x001fcc000f8ec0ff */
[----:B------:R-:W-:-:S05]  /*0180*/  LEA R9, R5, UR4, 0x3 ;  /* 0x0000000405097c11 */ /* 0x000fca000f8e18ff */
[----:B------:R-:W-:Y:S01]  /*0190*/  IMAD R11, R12, 0x8, R9 ;  /* 0x000000080c0b7824 */ /* 0x000fe200078e0209 */
[----:B--2---:R0:W-:Y:S04]  /*01a0*/  STS.64 [R9], R2 ;  /* 0x0000000209007388 */ /* 0x0041e80000000a00 */
[----:B---3--:R0:W-:Y:S01]  /*01b0*/  STS.64 [R11], R6 ;  /* 0x000000060b007388 */ /* 0x0081e20000000a00 */
[----:B------:R-:W-:Y:S06]  /*01c0*/  BAR.SYNC.DEFER_BLOCKING 0x0 ;  /* 0x0000000000007b1d */ /* 0x000fec0000010000 */
[----:B------:R-:W-:Y:S05]  /*01d0*/  @!P0 BRA `(.L_x_597) ;  /* 0x00000010000c8947 */ /* 0x000fea0003800000 */
[----:B------:R-:W-:-:S05]  /*01e0*/  UMOV UR4, URZ ;  /* 0x000000ff00047c82 */ /* 0x000fca0008000000 */
.L_x_606:
[----:B01----:R-:W-:Y:S01]  /*01f0*/  IMAD.MOV.U32 R2, RZ, RZ, 0x1 ;  /* 0x00000001ff027424 */ /* 0x003fe200078e00ff */
[----:B------:R-:W-:Y:S01]  /*0200*/  IABS R13, R5 ;  /* 0x00000005000d7213 */ /* 0x000fe20000000000 */
[----:B------:R-:W-:Y:S01]  /*0210*/  IMAD.MOV.U32 R3, RZ, RZ, 0x2 ;  /* 0x00000002ff037424 */ /* 0x000fe200078e00ff */
[----:B------:R-:W-:Y:S01]  /*0220*/  ISETP.GE.AND P2, PT, R5, RZ, PT ;  /* 0x000000ff0500720c */ /* 0x000fe20003f46270 */
[----:B------:R-:W0:Y:S01]  /*0230*/  S2UR UR6, SR_CgaCtaId ;  /* 0x00000000000679c3 */ /* 0x000e220000008800 */
[----:B------:R-:W-:Y:S01]  /*0240*/  SHF.L.U32 R2, R2, UR4, RZ ;  /* 0x0000000402027c19 */ /* 0x000fe200080006ff */
[----:B------:R-:W-:Y:S01]  /*0250*/  UMOV UR5, 0x400 ;  /* 0x0000040000057882 */ /* 0x000fe20000000000 */
[----:B------:R-:W-:Y:S01]  /*0260*/  SHF.L.U32 R3, R3, UR4, RZ ;  /* 0x0000000403037c19 */ /* 0x000fe200080006ff */
[----:B------:R-:W-:Y:S01]  /*0270*/  UMOV UR7, 0x8 ;  /* 0x0000000800077882 */ /* 0x000fe20000000000 */
[-C--:B------:R-:W-:Y:S01]  /*0280*/  IABS R4, R2.reuse ;  /* 0x0000000200047213 */ /* 0x080fe20000000000 */
[----:B------:R-:W-:Y:S01]  /*0290*/  USHF.L.U32 UR7, UR7, UR4, URZ ;  /* 0x0000000407077299 */ /* 0x000fe200080006ff */
[----:B------:R-:W-:Y:S01]  /*02a0*/  IABS R0, R3 ;  /* 0x0000000300007213 */ /* 0x000fe20000000000 */
[----:B------:R-:W-:Y:S01]  /*02b0*/  BSSY.RECONVERGENT B0, `(.L_x_598) ;  /* 0x000004c000007945 */ /* 0x000fe20003800200 */
[----:B------:R-:W1:Y:S01]  /*02c0*/  I2F.RP R8, R4 ;  /* 0x0000000400087306 */ /* 0x000e620000209400 */
[----:B------:R-:W-:-:S07]  /*02d0*/  IABS R14, R2 ;  /* 0x00000002000e7213 */ /* 0x000fce0000000000 */
[----:B-1----:R-:W1:Y:S01]  /*02e0*/  MUFU.RCP R8, R8 ;  /* 0x0000000800087308 */ /* 0x002e620000001000 */
[----:B0-----:R-:W-:Y:S01]  /*02f0*/  ULEA UR5, UR6, UR5, 0x18 ;  /* 0x0000000506057291 */ /* 0x001fe2000f8ec0ff */
[----:B-1----:R-:W-:-:S06]  /*0300*/  VIADD R6, R8, 0xffffffe ;  /* 0x0ffffffe08067836 */ /* 0x002fcc0000000000 */
[----:B------:R-:W0:Y:S08]  /*0310*/  I2F.RP R8, R0 ;  /* 0x0000000000087306 */ /* 0x000e300000209400 */
[----:B------:R1:W2:Y:S08]  /*0320*/  F2I.FTZ.U32.TRUNC.NTZ R7, R6 ;  /* 0x0000000600077305 */ /* 0x0002b0000021f000 */
[----:B0-----:R-:W0:Y:S01]  /*0330*/  MUFU.RCP R8, R8 ;  /* 0x0000000800087308 */ /* 0x001e220000001000 */
[----:B-1----:R-:W-:-:S02]  /*0340*/  IMAD.MOV.U32 R6, RZ, RZ, RZ ;  /* 0x000000ffff067224 */ /* 0x002fc400078e00ff */
[----:B--2---:R-:W-:-:S04]  /*0350*/  IMAD.MOV R9, RZ, RZ, -R7 ;  /* 0x000000ffff097224 */ /* 0x004fc800078e0a07 */
[----:B------:R-:W-:-:S04]  /*0360*/  IMAD R9, R9, R4, RZ ;  /* 0x0000000409097224 */ /* 0x000fc800078e02ff */
[----:B------:R-:W-:-:S04]  /*0370*/  IMAD.HI.U32 R6, R7, R9, R6 ;  /* 0x0000000907067227 */ /* 0x000fc800078e0006 */
[----:B------:R-:W-:Y:S01]  /*0380*/  IMAD.MOV.U32 R9, RZ, RZ, R13 ;  /* 0x000000ffff097224 */ /* 0x000fe200078e000d */
[----:B------:R-:W-:Y:S01]  /*0390*/  SHF.R.U32.HI R13, RZ, UR4, R5 ;  /* 0x00000004ff0d7c19 */ /* 0x000fe20008011605 */
[----:B------:R-:W-:Y:S02]  /*03a0*/  IMAD.MOV R7, RZ, RZ, -R14 ;  /* 0x000000ffff077224 */ /* 0x000fe400078e0a0e */
[----:B------:R-:W-:-:S04]  /*03b0*/  IMAD.HI.U32 R6, R6, R9, RZ ;  /* 0x0000000906067227 */ /* 0x000fc800078e00ff */
[----:B------:R-:W-:Y:S02]  /*03c0*/  IMAD R9, R6, R7, R9 ;  /* 0x0000000706097224 */ /* 0x000fe400078e0209 */
[----:B0-----:R-:W-:Y:S01]  /*03d0*/  VIADD R6, R8, 0xffffffe ;  /* 0x0ffffffe08067836 */ /* 0x001fe20000000000 */
[----:B------:R-:W-:Y:S02]  /*03e0*/  IABS R8, R3 ;  /* 0x0000000300087213 */ /* 0x000fe40000000000 */
[----:B------:R-:W-:Y:S01]  /*03f0*/  ISETP.GT.U32.AND P0, PT, R4, R9, PT ;  /* 0x000000090400720c */ /* 0x000fe20003f04070 */
[----:B------:R0:W1:Y:S02]  /*0400*/  F2I.FTZ.U32.TRUNC.NTZ R7, R6 ;  /* 0x0000000600077305 */ /* 0x000064000021f000 */
[----:B------:R-:W-:Y:S02]  /*0410*/  IMAD.MOV R15, RZ, RZ, -R8 ;  /* 0x000000ffff0f7224 */ /* 0x000fe400078e0a08 */
[----:B0-----:R-:W-:-:S08]  /*0420*/  IMAD.MOV.U32 R6, RZ, RZ, RZ ;  /* 0x000000ffff067224 */ /* 0x001fd000078e00ff */
[----:B------:R-:W-:Y:S01]  /*0430*/  @!P0 IMAD.IADD R9, R9, 0x1, -R4 ;  /* 0x0000000109098824 */ /* 0x000fe200078e0a04 */
[----:B------:R-:W-:-:S04]  /*0440*/  ISETP.NE.AND P0, PT, R2, RZ, PT ;  /* 0x000000ff0200720c */ /* 0x000fc80003f05270 */
[----:B------:R-:W-:-:S13]  /*0450*/  ISETP.GT.U32.AND P1, PT, R4, R9, PT ;  /* 0x000000090400720c */ /* 0x000fda0003f24070 */
[----:B------:R-:W-:-:S04]  /*0460*/  @!P1 IMAD.IADD R9, R9, 0x1, -R4 ;  /* 0x0000000109099824 */ /* 0x000fc800078e0a04 */
[----:B------:R-:W-:Y:S02]  /*0470*/  IMAD.MOV.U32 R4, RZ, RZ, R9 ;  /* 0x000000ffff047224 */ /* 0x000fe400078e0009 */
[----:B-1----:R-:W-:Y:S02]  /*0480*/  IMAD.MOV R9, RZ, RZ, -R7 ;  /* 0x000000ffff097224 */ /* 0x002fe400078e0a07 */
[----:B------:R-:W-:Y:S01]  /*0490*/  @!P2 IMAD.MOV R4, RZ, RZ, -R4 ;  /* 0x000000ffff04a224 */ /* 0x000fe200078e0a04 */
[----:B------:R-:W-:Y:S01]  /*04a0*/  @!P0 LOP3.LUT R4, RZ, R2, RZ, 0x33, !PT ;  /* 0x00000002ff048212 */ /* 0x000fe200078e33ff */
[----:B------:R-:W-:-:S03]  /*04b0*/  IMAD R9, R9, R0, RZ ;  /* 0x0000000009097224 */ /* 0x000fc600078e02ff */
[----:B------:R-:W-:Y:S01]  /*04c0*/  IABS R2, R4 ;  /* 0x0000000400027213 */ /* 0x000fe20000000000 */
[----:B------:R-:W-:Y:S01]  /*04d0*/  IMAD.HI.U32 R6, R7, R9, R6 ;  /* 0x0000000907067227 */ /* 0x000fe200078e0006 */
[----:B------:R-:W-:-:S03]  /*04e0*/  ISETP.GE.AND P1, PT, R4, RZ, PT ;  /* 0x000000ff0400720c */ /* 0x000fc60003f26270 */
[----:B------:R-:W-:Y:S02]  /*04f0*/  IMAD.MOV.U32 R7, RZ, RZ, R2 ;  /* 0x000000ffff077224 */ /* 0x000fe400078e0002 */
[----:B------:R-:W-:Y:S02]  /*0500*/  IMAD R13, R3, R13, R4 ;  /* 0x0000000d030d7224 */ /* 0x000fe400078e0204 */
[----:B------:R-:W-:-:S03]  /*0510*/  IMAD.HI.U32 R2, R6, R7, RZ ;  /* 0x0000000706027227 */ /* 0x000fc600078e00ff */
[----:B------:R-:W-:Y:S01]  /*0520*/  LEA R13, R13, UR5, 0x3 ;  /* 0x000000050d0d7c11 */ /* 0x000fe2000f8e18ff */
[----:B------:R-:W-:Y:S01]  /*0530*/  IMAD R7, R2, R15, R7 ;  /* 0x0000000f02077224 */ /* 0x000fe200078e0207 */
[----:B------:R-:W-:-:S04]  /*0540*/  LOP3.LUT R2, RZ, R3, RZ, 0x33, !PT ;  /* 0x00000003ff027212 */ /* 0x000fc800078e33ff */
[----:B------:R-:W-:-:S13]  /*0550*/  ISETP.GT.U32.AND P0, PT, R0, R7, PT ;  /* 0x000000070000720c */ /* 0x000fda0003f04070 */
[----:B------:R-:W-:-:S05]  /*0560*/  @!P0 IMAD.IADD R7, R7, 0x1, -R0 ;  /* 0x0000000107078824 */ /* 0x000fca00078e0a00 */
[----:B------:R-:W-:-:S13]  /*0570*/  ISETP.GT.U32.AND P0, PT, R0, R7, PT ;  /* 0x000000070000720c */ /* 0x000fda0003f04070 */
[----:B------:R-:W-:Y:S01]  /*0580*/  @!P0 IMAD.IADD R7, R7, 0x1, -R0 ;  /* 0x0000000107078824 */ /* 0x000fe200078e0a00 */
[----:B------:R-:W-:-:S03]  /*0590*/  ISETP.NE.AND P0, PT, R3, RZ, PT ;  /* 0x000000ff0300720c */ /* 0x000fc60003f05270 */
[----:B------:R-:W-:-:S05]  /*05a0*/  @!P1 IMAD.MOV R7, RZ, RZ, -R7 ;  /* 0x000000ffff079224 */ /* 0x000fca00078e0a07 */
[----:B------:R-:W-:-:S05]  /*05b0*/  SEL R8, R2, R7, !P0 ;  /* 0x0000000702087207 */ /* 0x000fca0004000000 */
[----:B------:R-:W-:Y:S01]  /*05c0*/  IMAD.IADD R8, R3, 0x1, R8 ;  /* 0x0000000103087824 */ /* 0x000fe200078e0208 */
[----:B------:R-:W-:-:S04]  /*05d0*/  I2FP.F32.S32 R3, R3 ;  /* 0x0000000300037245 */ /* 0x000fc80000201400 */
[----:B------:R-:W-:Y:S01]  /*05e0*/  IABS R7, R8 ;  /* 0x0000000800077213 */ /* 0x000fe20000000000 */
[----:B------:R-:W0:Y:S01]  /*05f0*/  MUFU.RCP R4, R3 ;  /* 0x0000000300047308 */ /* 0x000e220000001000 */
[----:B------:R-:W-:Y:S02]  /*0600*/  ISETP.GE.AND P2, PT, R8, RZ, PT ;  /* 0x000000ff0800720c */ /* 0x000fe40003f46270 */
[----:B------:R1:W2:Y:S01]  /*0610*/  LDS.64 R8, [R13+UR7] ;  /* 0x000000070d087984 */ /* 0x0002a20008000a00 */
[----:B------:R-:W-:-:S04]  /*0620*/  IMAD.HI.U32 R6, R6, R7, RZ ;  /* 0x0000000706067227 */ /* 0x000fc800078e00ff */
[----:B------:R-:W-:Y:S02]  /*0630*/  IMAD R15, R6, R15, R7 ;  /* 0x0000000f060f7224 */ /* 0x000fe400078e0207 */
[----:B------:R1:W3:Y:S03]  /*0640*/  LDS.64 R6, [R13] ;  /* 0x000000000d067984 */ /* 0x0002e60000000a00 */
[----:B------:R-:W-:-:S13]  /*0650*/  ISETP.GT.U32.AND P1, PT, R0, R15, PT ;  /* 0x0000000f0000720c */ /* 0x000fda0003f24070 */
[----:B------:R-:W-:-:S05]  /*0660*/  @!P1 IMAD.IADD R15, R15, 0x1, -R0 ;  /* 0x000000010f0f9824 */ /* 0x000fca00078e0a00 */
[----:B------:R-:W-:-:S13]  /*0670*/  ISETP.GT.U32.AND P1, PT, R0, R15, PT ;  /* 0x0000000f0000720c */ /* 0x000fda0003f24070 */
[----:B------:R-:W-:-:S04]  /*0680*/  @!P1 IMAD.IADD R15, R15, 0x1, -R0 ;  /* 0x000000010f0f9824 */ /* 0x000fc800078e0a00 */
[----:B------:R-:W-:-:S05]  /*0690*/  @!P2 IMAD.MOV R15, RZ, RZ, -R15 ;  /* 0x000000ffff0fa224 */ /* 0x000fca00078e0a0f */
[----:B------:R-:W-:Y:S01]  /*06a0*/  SEL R2, R2, R15, !P0 ;  /* 0x0000000f02027207 */ /* 0x000fe20004000000 */
[----:B0-----:R-:W-:-:S03]  /*06b0*/  FFMA R15, -R3, R4, 1 ;  /* 0x3f800000030f7423 */ /* 0x001fc60000000104 */
[----:B------:R-:W-:Y:S01]  /*06c0*/  I2FP.F32.S32 R0, R2 ;  /* 0x0000000200007245 */ /* 0x000fe20000201400 */
[----:B------:R-:W-:-:S04]  /*06d0*/  FFMA R15, R4, R15, R4 ;  /* 0x0000000f040f7223 */ /* 0x000fc80000000004 */
[----:B------:R-:W-:-:S04]  /*06e0*/  FMUL R0, R0, -6.2831854820251464844 ;  /* 0xc0c90fdb00007820 */ /* 0x000fc80000400000 */
[----:B------:R-:W0:Y:S01]  /*06f0*/  FCHK P0, R0, R3 ;  /* 0x0000000300007302 */ /* 0x000e220000000000 */
[----:B------:R-:W-:-:S04]  /*0700*/  FFMA R2, R0, R15, RZ ;  /* 0x0000000f00027223 */ /* 0x000fc800000000ff */
[----:B------:R-:W-:-:S04]  /*0710*/  FFMA R4, -R3, R2, R0 ;  /* 0x0000000203047223 */ /* 0x000fc80000000100 */
[----:B------:R-:W-:Y:S01]  /*0720*/  FFMA R15, R15, R4, R2 ;  /* 0x000000040f0f7223 */ /* 0x000fe20000000002 */
[----:B0123--:R-:W-:Y:S06]  /*0730*/  @!P0 BRA `(.L_x_599) ;  /* 0x00000000000c8947 */ /* 0x00ffec0003800000 */
[----:B------:R-:W-:-:S07]  /*0740*/  MOV R2, 0x760 ;  /* 0x0000076000027802 */ /* 0x000fce0000000f00 */
[----:B------:R-:W-:Y:S05]  /*0750*/  CALL.REL.NOINC `($__internal_1_$__cuda_sm3x_div_rn_noftz_f32_slowpath) ;  /* 0x0000000800dc7944 */ /* 0x000fea0003c00000 */
[----:B------:R-:W-:-:S07]  /*0760*/  IMAD.MOV.U32 R15, RZ, RZ, R0 ;  /* 0x000000ffff0f7224 */ /* 0x000fce00078e0000 */
.L_x_599:
[----:B------:R-:W-:Y:S05]  /*0770*/  BSYNC.RECONVERGENT B0 ;  /* 0x0000000000007941 */ /* 0x000fea0003800200 */
.L_x_598:
[C---:B------:R-:W-:Y:S01]  /*0780*/  FMUL R0, R15.reuse, 0.63661974668502807617 ;  /* 0x3f22f9830f007820 */ /* 0x040fe20000400000 */
[----:B------:R-:W-:Y:S01]  /*0790*/  FSETP.GE.AND P0, PT, |R15|, 105615, PT ;  /* 0x47ce47800f00780b */ /* 0x000fe20003f06200 */
[----:B------:R-:W-:Y:S04]  /*07a0*/  BSSY.RECONVERGENT B0, `(.L_x_600) ;  /* 0x0000040000007945 */ /* 0x000fe80003800200 */
        /* <DEDUP_REMOVED lines=19> */
.L_x_602:
[----:B0-----:R-:W-:Y:S02]  /*08e0*/  IMAD.U32 R16, RZ, RZ, UR10 ;  /* 0x0000000aff107e24 */ /* 0x001fe4000f8e00ff */
[----:B------:R-:W-:-:S05]  /*08f0*/  IMAD.U32 R17, RZ, RZ, UR11 ;  /* 0x0000000bff117e24 */ /* 0x000fca000f8e00ff */
[----:B------:R-:W2:Y:S01]  /*0900*/  LDG.E.CONSTANT R2, desc[UR8][R16.64] ;  /* 0x0000000810027981 */ /* 0x000ea2000c1e9900 */
[----:B------:R-:W-:Y:S02]  /*0910*/  UIADD3 UR10, UP0, UPT, UR10, 0x4, URZ ;  /* 0x000000040a0a7890 */ /* 0x000fe4000ff1e0ff */
[----:B------:R-:W-:Y:S02]  /*0920*/  UIADD3 UR5, UPT, UPT, UR5, 0x1, URZ ;  /* 0x0000000105057890 */ /* 0x000fe4000fffe0ff */
[----:B------:R-:W-:Y:S02]  /*0930*/  UIADD3.X UR11, UPT, UPT, URZ, UR11, URZ, UP0, !UPT ;  /* 0x0000000bff0b7290 */ /* 0x000fe400087fe4ff */
[----:B------:R-:W-:Y:S01]  /*0940*/  UISETP.NE.AND UP0, UPT, UR5, 0x6, UPT ;  /* 0x000000060500788c */ /* 0x000fe2000bf05270 */
[----:B--2---:R-:W-:-:S03]  /*0950*/  IMAD.WIDE.U32 R2, R2, R23, RZ ;  /* 0x0000001702027225 */ /* 0x004fc600078e00ff */
        /* <DEDUP_REMOVED lines=17> */
[----:B------:R-:W-:-:S02]  /*0a70*/  UMOV UR11, 0x3bf921fb ;  /* 0x3bf921fb000b7882 */ /* 0x000fc40000000000 */
[-C--:B--2---:R-:W-:Y:S02]  /*0a80*/  @P0 SHF.L.W.U32.HI R0, R3, R4.reuse, R0 ;  /* 0x0000000403000219 */ /* 0x084fe40000010e00 */
[----:B---3--:R-:W-:Y:S02]  /*0a90*/  @P0 SHF.L.W.U32.HI R3, R2, R4, R3 ;  /* 0x0000000402030219 */ /* 0x008fe40000010e03 */
[----:B------:R-:W-:Y:S02]  /*0aa0*/  ISETP.GE.AND P0, PT, R15, RZ, PT ;  /* 0x000000ff0f00720c */ /* 0x000fe40003f06270 */
[C---:B------:R-:W-:Y:S01]  /*0ab0*/  SHF.L.W.U32.HI R2, R3.reuse, 0x2, R0 ;  /* 0x0000000203027819 */ /* 0x040fe20000010e00 */
[----:B------:R-:W-:-:S03]  /*0ac0*/  IMAD.SHL.U32 R3, R3, 0x4, RZ ;  /* 0x0000000403037824 */ /* 0x000fc600078e00ff */
[----:B------:R-:W-:-:S04]  /*0ad0*/  SHF.R.S32.HI R4, RZ, 0x1f, R2 ;  /* 0x0000001fff047819 */ /* 0x000fc80000011402 */
[C---:B------:R-:W-:Y:S02]  /*0ae0*/  LOP3.LUT R16, R4.reuse, R3, RZ, 0x3c, !PT ;  /* 0x0000000304107212 */ /* 0x040fe400078e3cff */
[----:B------:R-:W-:Y:S02]  /*0af0*/  LOP3.LUT R17, R4, R2, RZ, 0x3c, !PT ;  /* 0x0000000204117212 */ /* 0x000fe400078e3cff */
[----:B------:R-:W-:Y:S02]  /*0b00*/  SHF.R.U32.HI R3, RZ, 0x1e, R0 ;  /* 0x0000001eff037819 */ /* 0x000fe40000011600 */
[C---:B------:R-:W-:Y:S02]  /*0b10*/  LOP3.LUT R4, R2.reuse, R15, RZ, 0x3c, !PT ;  /* 0x0000000f02047212 */ /* 0x040fe400078e3cff */
[----:B------:R-:W1:Y:S01]  /*0b20*/  I2F.F64.S64 R16, R16 ;  /* 0x0000001000107312 */ /* 0x000e620000301c00 */
[----:B------:R-:W-:Y:S02]  /*0b30*/  LEA.HI R0, R2, R3, RZ, 0x1 ;  /* 0x0000000302007211 */ /* 0x000fe400078f08ff */
[----:B------:R-:W-:-:S03]  /*0b40*/  ISETP.GE.AND P1, PT, R4, RZ, PT ;  /* 0x000000ff0400720c */ /* 0x000fc60003f26270 */
[----:B------:R-:W-:-:S04]  /*0b50*/  IMAD.MOV R2, RZ, RZ, -R0 ;  /* 0x000000ffff027224 */ /* 0x000fc800078e0a00 */
[----:B------:R-:W-:Y:S01]  /*0b60*/  @!P0 IMAD.MOV.U32 R0, RZ, RZ, R2 ;  /* 0x000000ffff008224 */ /* 0x000fe200078e0002 */
[----:B-1----:R-:W-:-:S10]  /*0b70*/  DMUL R20, R16, UR10 ;  /* 0x0000000a10147c28 */ /* 0x002fd40008000000 */
[----:B------:R-:W1:Y:S02]  /*0b80*/  F2F.F32.F64 R20, R20 ;  /* 0x0000001400147310 */ /* 0x000e640000301000 */
[----:B01----:R-:W-:-:S07]  /*0b90*/  FSEL R2, -R20, R20, !P1 ;  /* 0x0000001414027208 */ /* 0x003fce0004800100 */
.L_x_601:
[----:B------:R-:W-:Y:S05]  /*0ba0*/  BSYNC.RECONVERGENT B0 ;  /* 0x0000000000007941 */ /* 0x000fea0003800200 */
.L_x_600:
[----:B------:R-:W-:Y:S02]  /*0bb0*/  IMAD.MOV.U32 R20, RZ, RZ, 0x37cbac00 ;  /* 0x37cbac00ff147424 */ /* 0x000fe400078e00ff */
[----:B------:R-:W-:Y:S01]  /*0bc0*/  FMUL R3, R2, R2 ;  /* 0x0000000202037220 */ /* 0x000fe20000400000 */
[C---:B------:R-:W-:Y:S01]  /*0bd0*/  LOP3.LUT R14, R0.reuse, 0x1, RZ, 0xc0, !PT ;  /* 0x00000001000e7812 */ /* 0x040fe200078ec0ff */
[----:B------:R-:W-:Y:S01]  /*0be0*/  IMAD.MOV.U32 R21, RZ, RZ, 0x3c0885e4 ;  /* 0x3c0885e4ff157424 */ /* 0x000fe200078e00ff */
[----:B------:R-:W-:Y:S01]  /*0bf0*/  BSSY.RECONVERGENT B0, `(.L_x_603) ;  /* 0x0000044000007945 */ /* 0x000fe20003800200 */
[----:B------:R-:W-:Y:S01]  /*0c00*/  FFMA R4, R3, R20, -0.0013887860113754868507 ;  /* 0xbab607ed03047423 */ /* 0x000fe20000000014 */
[----:B------:R-:W-:Y:S01]  /*0c10*/  VIADD R0, R0, 0x1 ;  /* 0x0000000100007836 */ /* 0x000fe20000000000 */
[----:B------:R-:W-:Y:S01]  /*0c20*/  ISETP.NE.U32.AND P0, PT, R14, 0x1, PT ;  /* 0x000000010e00780c */ /* 0x000fe20003f05070 */
[----:B------:R-:W-:-:S03]  /*0c30*/  IMAD.MOV.U32 R22, RZ, RZ, 0x3e2aaaa8 ;  /* 0x3e2aaaa8ff167424 */ /* 0x000fc600078e00ff */
[----:B------:R-:W-:Y:S02]  /*0c40*/  FSEL R4, R4, -0.00019574658654164522886, P0 ;  /* 0xb94d415304047808 */ /* 0x000fe40000000000 */
[----:B------:R-:W-:Y:S02]  /*0c50*/  FSEL R14, R21, 0.041666727513074874878, !P0 ;  /* 0x3d2aaabb150e7808 */ /* 0x000fe40004000000 */
[----:B------:R-:W-:Y:S02]  /*0c60*/  LOP3.LUT P1, RZ, R0, 0x2, RZ, 0xc0, !PT ;  /* 0x0000000200ff7812 */ /* 0x000fe4000782c0ff */
[----:B------:R-:W-:Y:S01]  /*0c70*/  FSEL R0, R2, 1, !P0 ;  /* 0x3f80000002007808 */ /* 0x000fe20004000000 */
[----:B------:R-:W-:Y:S01]  /*0c80*/  FFMA R4, R3, R4, R14 ;  /* 0x0000000403047223 */ /* 0x000fe2000000000e */
[----:B------:R-:W-:Y:S02]  /*0c90*/  FSEL R23, -R22, -0.4999999701976776123, !P0 ;  /* 0xbeffffff16177808 */ /* 0x000fe40004000100 */
[----:B------:R-:W-:Y:S01]  /*0ca0*/  FSETP.GE.AND P0, PT, |R15|, 105615, PT ;  /* 0x47ce47800f00780b */ /* 0x000fe20003f06200 */
[----:B------:R-:W-:-:S02]  /*0cb0*/  FFMA R17, R3, R0, RZ ;  /* 0x0000000003117223 */ /* 0x000fc400000000ff */
[----:B------:R-:W-:-:S04]  /*0cc0*/  FFMA R4, R3, R4, R23 ;  /* 0x0000000403047223 */ /* 0x000fc80000000017 */
[----:B------:R-:W-:-:S04]  /*0cd0*/  FFMA R14, R17, R4, R0 ;  /* 0x00000004110e7223 */ /* 0x000fc80000000000 */
[----:B------:R-:W-:Y:S02]  /*0ce0*/  @P1 FADD R14, RZ, -R14 ;  /* 0x8000000eff0e1221 */ /* 0x000fe40000000000 */
[----:B------:R-:W-:Y:S05]  /*0cf0*/  @!P0 BRA `(.L_x_604) ;  /* 0x0000000000cc8947 */ /* 0x000fea0003800000 */
[----:B------:R-:W-:-:S13]  /*0d00*/  FSETP.NEU.AND P0, PT, |R15|, +INF , PT ;  /* 0x7f8000000f00780b */ /* 0x000fda0003f0d200 */
[----:B------:R-:W-:Y:S01]  /*0d10*/  @!P0 FMUL R18, RZ, R15 ;  /* 0x0000000fff128220 */ /* 0x000fe20000400000 */
[----:B------:R-:W-:Y:S01]  /*0d20*/  @!P0 IMAD.MOV.U32 R19, RZ, RZ, RZ ;  /* 0x000000ffff138224 */ /* 0x000fe200078e00ff */
[----:B------:R-:W-:Y:S06]  /*0d30*/  @!P0 BRA `(.L_x_604) ;  /* 0x0000000000bc8947 */ /* 0x000fec0003800000 */
[----:B------:R-:W0:Y:S01]  /*0d40*/  LDC.64 R2, c[0x4][RZ] ;  /* 0x01000000ff027b82 */ /* 0x000e220000000a00 */
[----:B------:R-:W-:Y:S01]  /*0d50*/  IMAD.SHL.U32 R16, R15, 0x100, RZ ;  /* 0x000001000f107824 */ /* 0x000fe200078e00ff */
[----:B------:R-:W-:Y:S01]  /*0d60*/  UMOV UR5, URZ ;  /* 0x000000ff00057c82 */ /* 0x000fe20008000000 */
[----:B------:R-:W-:Y:S02]  /*0d70*/  IMAD.MOV.U32 R0, RZ, RZ, RZ ;  /* 0x000000ffff007224 */ /* 0x000fe400078e00ff */
[----:B------:R-:W-:Y:S01]  /*0d80*/  IMAD.MOV.U32 R4, RZ, RZ, RZ ;  /* 0x000000ffff047224 */ /* 0x000fe200078e00ff */
[----:B------:R-:W-:-:S07]  /*0d90*/  LOP3.LUT R25, R16, 0x80000000, RZ, 0xfc, !PT ;  /* 0x8000000010197812 */ /* 0x000fce00078efcff */
.L_x_605:
[----:B0-----:R-:W-:-:S06]  /*0da0*/  IMAD.WIDE.U32 R16, R4, 0x4, R2 ;  /* 0x0000000404107825 */ /* 0x001fcc00078e0002 */
[----:B------:R-:W2:Y:S01]  /*0db0*/  LDG.E.CONSTANT R16, desc[UR8][R16.64] ;  /* 0x0000000810107981 */ /* 0x000ea2000c1e9900 */
[C---:B-1----:R-:W-:Y:S02]  /*0dc0*/  IMAD R23, R4.reuse, 0x4, R1 ;  /* 0x0000000404177824 */ /* 0x042fe400078e0201 */
[----:B------:R-:W-:-:S05]  /*0dd0*/  VIADD R4, R4, 0x1 ;  /* 0x0000000104047836 */ /* 0x000fca0000000000 */
[----:B------:R-:W-:Y:S01]  /*0de0*/  ISETP.NE.AND P0, PT, R4, 0x6, PT ;  /* 0x000000060400780c */ /* 0x000fe20003f05270 */
[----:B--2---:R-:W-:-:S03]  /*0df0*/  IMAD.WIDE.U32 R18, R16, R25, RZ ;  /* 0x0000001910127225 */ /* 0x004fc600078e00ff */
        /* <DEDUP_REMOVED lines=20> */
[--C-:B------:R-:W-:Y:S02]  /*0f40*/  SHF.R.U32.HI R19, RZ, 0x1e, R4.reuse ;  /* 0x0000001eff137819 */ /* 0x100fe40000011604 */
[C---:B-1----:R-:W-:Y:S01]  /*0f50*/  SHF.L.W.U32.HI R18, R3.reuse, 0x2, R4 ;  /* 0x0000000203127819 */ /* 0x042fe20000010e04 */
[----:B------:R-:W-:-:S03]  /*0f60*/  IMAD.SHL.U32 R3, R3, 0x4, RZ ;  /* 0x0000000403037824 */ /* 0x000fc600078e00ff */
[----:B------:R-:W-:Y:S02]  /*0f70*/  SHF.R.S32.HI R16, RZ, 0x1f, R18 ;  /* 0x0000001fff107819 */ /* 0x000fe40000011412 */
[----:B------:R-:W-:Y:S02]  /*0f80*/  LEA.HI R19, R18, R19, RZ, 0x1 ;  /* 0x0000001312137211 */ /* 0x000fe400078f08ff */
[C---:B------:R-:W-:Y:S02]  /*0f90*/  LOP3.LUT R2, R16.reuse, R3, RZ, 0x3c, !PT ;  /* 0x0000000310027212 */ /* 0x040fe400078e3cff */
[----:B------:R-:W-:Y:S01]  /*0fa0*/  LOP3.LUT R3, R16, R18, RZ, 0x3c, !PT ;  /* 0x0000001210037212 */ /* 0x000fe200078e3cff */
[----:B0-----:R-:W-:Y:S01]  /*0fb0*/  IMAD.MOV R0, RZ, RZ, -R19 ;  /* 0x000000ffff007224 */ /* 0x001fe200078e0a13 */
[----:B------:R-:W-:-:S03]  /*0fc0*/  LOP3.LUT R15, R18, R15, RZ, 0x3c, !PT ;  /* 0x0000000f120f7212 */ /* 0x000fc600078e3cff */
[----:B------:R-:W-:Y:S01]  /*0fd0*/  @!P1 IMAD.MOV.U32 R19, RZ, RZ, R0 ;  /* 0x000000ffff139224 */ /* 0x000fe200078e0000 */
[----:B------:R-:W0:Y:S01]  /*0fe0*/  I2F.F64.S64 R2, R2 ;  /* 0x0000000200027312 */ /* 0x000e220000301c00 */
[----:B------:R-:W-:Y:S01]  /*0ff0*/  ISETP.GE.AND P0, PT, R15, RZ, PT ;  /* 0x000000ff0f00720c */ /* 0x000fe20003f06270 */
[----:B0-----:R-:W-:-:S10]  /*1000*/  DMUL R16, R2, UR10 ;  /* 0x0000000a02107c28 */ /* 0x001fd40008000000 */
[----:B------:R-:W0:Y:S02]  /*1010*/  F2F.F32.F64 R16, R16 ;  /* 0x0000001000107310 */ /* 0x000e240000301000 */
[----:B0-----:R-:W-:-:S07]  /*1020*/  FSEL R18, -R16, R16, !P0 ;  /* 0x0000001010127208 */ /* 0x001fce0004000100 */
.L_x_604:
[----:B------:R-:W-:Y:S05]  /*1030*/  BSYNC.RECONVERGENT B0 ;  /* 0x0000000000007941 */ /* 0x000fea0003800200 */
.L_x_603:
[----:B------:R-:W-:Y:S01]  /*1040*/  FMUL R3, R18, R18 ;  /* 0x0000001212037220 */ /* 0x000fe20000400000 */
[C---:B------:R-:W-:Y:S01]  /*1050*/  LOP3.LUT R0, R19.reuse, 0x1, RZ, 0xc0, !PT ;  /* 0x0000000113007812 */ /* 0x040fe200078ec0ff */
[----:B------:R-:W-:Y:S01]  /*1060*/  BAR.SYNC.DEFER_BLOCKING 0x0 ;  /* 0x0000000000007b1d */ /* 0x000fe20000010000 */
[----:B------:R-:W-:Y:S01]  /*1070*/  LOP3.LUT P1, RZ, R19, 0x2, RZ, 0xc0, !PT ;  /* 0x0000000213ff7812 */ /* 0x000fe2000782c0ff */
[----:B------:R-:W-:Y:S01]  /*1080*/  FFMA R20, R3, R20, -0.0013887860113754868507 ;  /* 0xbab607ed03147423 */ /* 0x000fe20000000014 */
[----:B------:R-:W-:Y:S01]  /*1090*/  ISETP.NE.U32.AND P0, PT, R0, 0x1, PT ;  /* 0x000000010000780c */ /* 0x000fe20003f05070 */
[----:B------:R-:W-:-:S03]  /*10a0*/  UIADD3 UR4, UPT, UPT, UR4, 0x1, URZ ;  /* 0x0000000104047890 */ /* 0x000fc6000fffe0ff */
[----:B------:R-:W-:Y:S02]  /*10b0*/  FSEL R2, R21, 0.041666727513074874878, P0 ;  /* 0x3d2aaabb15027808 */ /* 0x000fe40000000000 */
[----:B------:R-:W-:Y:S02]  /*10c0*/  FSEL R20, R20, -0.00019574658654164522886, !P0 ;  /* 0xb94d415314147808 */ /* 0x000fe40004000000 */
[----:B------:R-:W-:Y:S02]  /*10d0*/  FSEL R0, R18, 1, P0 ;  /* 0x3f80000012007808 */ /* 0x000fe40000000000 */
[----:B------:R-:W-:Y:S01]  /*10e0*/  FSEL R17, -R22, -0.4999999701976776123, P0 ;  /* 0xbeffffff16117808 */ /* 0x000fe20000000100 */
[C---:B------:R-:W-:Y:S01]  /*10f0*/  FFMA R2, R3.reuse, R20, R2 ;  /* 0x0000001403027223 */ /* 0x040fe20000000002 */
[----:B------:R-:W-:Y:S01]  /*1100*/  ISETP.NE.AND P0, PT, R10, UR4, PT ;  /* 0x000000040a007c0c */ /* 0x000fe2000bf05270 */
[C---:B------:R-:W-:Y:S02]  /*1110*/  FFMA R15, R3.reuse, R0, RZ ;  /* 0x00000000030f7223 */ /* 0x040fe400000000ff */
[----:B------:R-:W-:-:S04]  /*1120*/  FFMA R2, R3, R2, R17 ;  /* 0x0000000203027223 */ /* 0x000fc80000000011 */
[----:B------:R-:W-:-:S04]  /*1130*/  FFMA R0, R15, R2, R0 ;  /* 0x000000020f007223 */ /* 0x000fc80000000000 */
[----:B------:R-:W-:-:S04]  /*1140*/  @P1 FADD R0, RZ, -R0 ;  /* 0x80000000ff001221 */ /* 0x000fc80000000000 */
[-C--:B------:R-:W-:Y:S01]  /*1150*/  FMUL R3, R9, R0.reuse ;  /* 0x0000000009037220 */ /* 0x080fe20000400000 */
[----:B------:R-:W-:-:S03]  /*1160*/  FMUL R0, R8, R0 ;  /* 0x0000000008007220 */ /* 0x000fc60000400000 */
[-C--:B------:R-:W-:Y:S01]  /*1170*/  FFMA R3, R8, R14.reuse, -R3 ;  /* 0x0000000e08037223 */ /* 0x080fe20000000803 */
[----:B------:R-:W-:-:S03]  /*1180*/  FFMA R0, R9, R14, R0 ;  /* 0x0000000e09007223 */ /* 0x000fc60000000000 */
[C-C-:B------:R-:W-:Y:S01]  /*1190*/  FADD R2, R6.reuse, R3.reuse ;  /* 0x0000000306027221 */ /* 0x140fe20000000000 */
[----:B------:R-:W-:Y:S01]  /*11a0*/  FADD R6, R6, -R3 ;  /* 0x8000000306067221 */ /* 0x000fe20000000000 */
[C-C-:B------:R-:W-:Y:S01]  /*11b0*/  FADD R3, R7.reuse, R0.reuse ;  /* 0x0000000007037221 */ /* 0x140fe20000000000 */
[----:B------:R-:W-:-:S04]  /*11c0*/  FADD R7, R7, -R0 ;  /* 0x8000000007077221 */ /* 0x000fc80000000000 */
[----:B------:R1:W-:Y:S04]  /*11d0*/  STS.64 [R13], R2 ;  /* 0x000000020d007388 */ /* 0x0003e80000000a00 */
[----:B------:R1:W-:Y:S01]  /*11e0*/  STS.64 [R13+UR7], R6 ;  /* 0x000000060d007988 */ /* 0x0003e20008000a07 */
[----:B------:R-:W-:Y:S06]  /*11f0*/  BAR.SYNC.DEFER_BLOCKING 0x0 ;  /* 0x0000000000007b1d */ /* 0x000fec0000010000 */
[----:B------:R-:W-:Y:S05]  /*1200*/  @P0 BRA `(.L_x_606) ;  /* 0xffffffec00f80947 */ /* 0x000fea000383ffff */
.L_x_597:
[----:B------:R-:W2:Y:S01]  /*1210*/  S2UR UR6, SR_CgaCtaId ;  /* 0x00000000000679c3 */ /* 0x000ea20000008800 */
[----:B------:R-:W-:Y:S01]  /*1220*/  UMOV UR5, 0x400 ;  /* 0x0000040000057882 */ /* 0x000fe20000000000 */
[----:B0-----:R-:W-:Y:S06]  /*1230*/  LDS.64 R10, [R11] ;  /* 0x000000000b0a7984 */ /* 0x001fec0000000a00 */
[----:B-1----:R-:W0:Y:S01]  /*1240*/  LDC.64 R2, c[0x0][0x380] ;  /* 0x0000e000ff027b82 */ /* 0x002e220000000a00 */
[----:B--2---:R-:W-:-:S06]  /*1250*/  ULEA UR5, UR6, UR5, 0x18 ;  /* 0x0000000506057291 */ /* 0x004fcc000f8ec0ff */
[C---:B------:R-:W-:Y:S01]  /*1260*/  LEA R6, R5.reuse, UR5, 0x3 ;  /* 0x0000000505067c11 */ /* 0x040fe2000f8e18ff */
[----:B0-----:R-:W-:-:S05]  /*1270*/  IMAD.WIDE.U32 R2, R5, 0x8, R2 ;  /* 0x0000000805027825 */ /* 0x001fca00078e0002 */
[----:B------:R-:W0:Y:S01]  /*1280*/  LDS.64 R6, [R6] ;  /* 0x0000000006067984 */ /* 0x000e220000000a00 */
[----:B------:R-:W-:-:S03]  /*1290*/  IMAD.WIDE R12, R12, 0x8, R2 ;  /* 0x000000080c0c7825 */ /* 0x000fc600078e0202 */
[----:B0-----:R-:W-:Y:S04]  /*12a0*/  STG.E.64 desc[UR8][R2.64], R6 ;  /* 0x0000000602007986 */ /* 0x001fe8000c101b08 */
[----:B------:R-:W-:Y:S01]  /*12b0*/  STG.E.64 desc[UR8][R12.64], R10 ;  /* 0x0000000a0c007986 */ /* 0x000fe2000c101b08 */
[----:B------:R-:W-:Y:S05]  /*12c0*/  EXIT ;  /* 0x000000000000794d */ /* 0x000fea0003800000 */
        .weak           $__internal_1_$__cuda_sm3x_div_rn_noftz_f32_slowpath
        .type           $__internal_1_$__cuda_sm3x_div_rn_noftz_f32_slowpath,@function
        .size           $__internal_1_$__cuda_sm3x_div_rn_noftz_f32_slowpath,(.L_x_620 - $__internal_1_$__cuda_sm3x_div_rn_noftz_f32_slowpath)
$__internal_1_$__cuda_sm3x_div_rn_noftz_f32_slowpath:
        /* <DEDUP_REMOVED lines=36> */
.L_x_608:
[----:B------:R-:W-:Y:S01]  /*1510*/  LEA R3, R4, 0xc0800000, 0x17 ;  /* 0xc080000004037811 */ /* 0x000fe200078eb8ff */
[----:B------:R-:W-:Y:S04]  /*1520*/  BSSY.RECONVERGENT B2, `(.L_x_613) ;  /* 0x0000036000027945 */ /* 0x000fe80003800200 */
[----:B------:R-:W-:Y:S02]  /*1530*/  IMAD.IADD R17, R16, 0x1, -R3 ;  /* 0x0000000110117824 */ /* 0x000fe400078e0a03 */
[----:B------:R-:W-:Y:S02]  /*1540*/  VIADD R16, R18, 0xffffff81 ;  /* 0xffffff8112107836 */ /* 0x000fe40000000000 */
[----:B------:R-:W0:Y:S01]  /*1550*/  MUFU.RCP R3, R17 ;  /* 0x0000001100037308 */ /* 0x000e220000001000 */
[----:B------:R-:W-:Y:S01]  /*1560*/  FADD.FTZ R19, -R17, -RZ ;  /* 0x800000ff11137221 */ /* 0x000fe20000010100 */
[----:B------:R-:W-:-:S03]  /*1570*/  IMAD R0, R16, -0x800000, R15 ;  /* 0xff80000010007824 */ /* 0x000fc600078e020f */
[----:B0-----:R-:W-:-:S04]  /*1580*/  FFMA R18, R3, R19, 1 ;  /* 0x3f80000003127423 */ /* 0x001fc80000000013 */
[----:B------:R-:W-:-:S04]  /*1590*/  FFMA R3, R3, R18, R3 ;  /* 0x0000001203037223 */ /* 0x000fc80000000003 */
[----:B------:R-:W-:-:S04]  /*15a0*/  FFMA R18, R0, R3, RZ ;  /* 0x0000000300127223 */ /* 0x000fc800000000ff */
[----:B------:R-:W-:-:S04]  /*15b0*/  FFMA R15, R19, R18, R0 ;  /* 0x00000012130f7223 */ /* 0x000fc80000000000 */
[----:B------:R-:W-:Y:S01]  /*15c0*/  FFMA R18, R3, R15, R18 ;  /* 0x0000000f03127223 */ /* 0x000fe20000000012 */
[----:B------:R-:W-:-:S03]  /*15d0*/  IADD3 R15, PT, PT, R16, 0x7f, -R4 ;  /* 0x0000007f100f7810 */ /* 0x000fc60007ffe804 */
[----:B------:R-:W-:Y:S02]  /*15e0*/  FFMA R19, R19, R18, R0 ;  /* 0x0000001213137223 */ /* 0x000fe40000000000 */
[----:B------:R-:W-:Y:S02]  /*15f0*/  IMAD.IADD R15, R15, 0x1, R14 ;  /* 0x000000010f0f7824 */ /* 0x000fe400078e020e */
        /* <DEDUP_REMOVED lines=14> */
[CC--:B------:R-:W-:Y:S01]  /*16e0*/  FFMA.RZ R4, R3.reuse, R19.reuse, R18 ;  /* 0x0000001303047223 */ /* 0x0c0fe2000000c012 */
[C---:B------:R-:W-:Y:S01]  /*16f0*/  VIADD R15, R16.reuse, 0x20 ;  /* 0x00000020100f7836 */ /* 0x040fe20000000000 */
[C---:B------:R-:W-:Y:S02]  /*1700*/  ISETP.NE.AND P2, PT, R16.reuse, RZ, PT ;  /* 0x000000ff1000720c */ /* 0x040fe40003f45270 */
[----:B------:R-:W-:Y:S01]  /*1710*/  ISETP.NE.AND P1, PT, R16, RZ, PT ;  /* 0x000000ff1000720c */ /* 0x000fe20003f25270 */
[----:B------:R-:W-:Y:S01]  /*1720*/  IMAD.MOV R16, RZ, RZ, -R16 ;  /* 0x000000ffff107224 */ /* 0x000fe200078e0a10 */
[----:B------:R-:W-:Y:S01]  /*1730*/  LOP3.LUT R14, R4, 0x7fffff, RZ, 0xc0, !PT ;  /* 0x007fffff040e7812 */ /* 0x000fe200078ec0ff */
[CCC-:B------:R-:W-:Y:S01]  /*1740*/  FFMA.RP R4, R3.reuse, R19.reuse, R18.reuse ;  /* 0x0000001303047223 */ /* 0x1c0fe20000008012 */
[----:B------:R-:W-:Y:S02]  /*1750*/  FFMA.RM R3, R3, R19, R18 ;  /* 0x0000001303037223 */ /* 0x000fe40000004012 */
[----:B------:R-:W-:-:S03]  /*1760*/  LOP3.LUT R14, R14, 0x800000, RZ, 0xfc, !PT ;  /* 0x008000000e0e7812 */ /* 0x000fc600078efcff */
        /* <DEDUP_REMOVED lines=13> */
.L_x_615:
[----:B------:R-:W-:-:S04]  /*1840*/  LOP3.LUT R0, R0, 0x80000000, RZ, 0xc0, !PT ;  /* 0x8000000000007812 */ /* 0x000fc800078ec0ff */
[----:B------:R-:W-:Y:S01]  /*1850*/  LOP3.LUT R0, R0, 0x7f800000, RZ, 0xfc, !PT ;  /* 0x7f80000000007812 */ /* 0x000fe200078efcff */
[----:B------:R-:W-:Y:S06]  /*1860*/  BRA `(.L_x_616) ;  /* 0x0000000000047947 */ /* 0x000fec0003800000 */
.L_x_614:
[----:B------:R-:W-:-:S07]  /*1870*/  IMAD R0, R15, 0x800000, R0 ;  /* 0x008000000f007824 */ /* 0x000fce00078e0200 */
.L_x_616:
[----:B------:R-:W-:Y:S05]  /*1880*/  BSYNC.RECONVERGENT B2 ;  /* 0x0000000000027941 */ /* 0x000fea0003800200 */
.L_x_613:
[----:B------:R-:W-:Y:S05]  /*1890*/  BRA `(.L_x_617) ;  /* 0x0000000000207947 */ /* 0x000fea0003800000 */
.L_x_612:
[----:B------:R-:W-:-:S04]  /*18a0*/  LOP3.LUT R0, R16, 0x80000000, R15, 0x48, !PT ;  /* 0x8000000010007812 */ /* 0x000fc800078e480f */
[----:B------:R-:W-:Y:S01]  /*18b0*/  LOP3.LUT R0, R0, 0x7f800000, RZ, 0xfc, !PT ;  /* 0x7f80000000007812 */ /* 0x000fe200078efcff */
[----:B------:R-:W-:Y:S06]  /*18c0*/  BRA `(.L_x_617) ;  /* 0x0000000000147947 */ /* 0x000fec0003800000 */
.L_x_611:
[----:B------:R-:W-:Y:S01]  /*18d0*/  LOP3.LUT R0, R16, 0x80000000, R15, 0x48, !PT ;  /* 0x8000000010007812 */ /* 0x000fe200078e480f */
[----:B------:R-:W-:Y:S06]  /*18e0*/  BRA `(.L_x_617) ;  /* 0x00000000000c7947 */ /* 0x000fec0003800000 */
.L_x_610:
[----:B------:R-:W0:Y:S01]  /*18f0*/  MUFU.RSQ R0, -QNAN ;  /* 0xffc0000000007908 */ /* 0x000e220000001400 */
[----:B------:R-:W-:Y:S05]  /*1900*/  BRA `(.L_x_617) ;  /* 0x0000000000047947 */ /* 0x000fea0003800000 */
.L_x_609:
[----:B------:R-:W-:-:S07]  /*1910*/  FADD.FTZ R0, R0, R3 ;  /* 0x0000000300007221 */ /* 0x000fce0000010000 */
.L_x_617:
[----:B------:R-:W-:Y:S05]  /*1920*/  BSYNC.RECONVERGENT B1 ;  /* 0x0000000000017941 */ /* 0x000fea0003800200 */
.L_x_607:
[----:B------:R-:W-:-:S04]  /*1930*/  IMAD.MOV.U32 R3, RZ, RZ, 0x0 ;  /* 0x00000000ff037424 */ /* 0x000fc800078e00ff */
[----:B0-----:R-:W-:Y:S05]  /*1940*/  RET.REL.NODEC R2 `(_Z10fft_kernelP6float2i) ;  /* 0xffffffe402ac7950 */ /* 0x001fea0003c3ffff */
.L_x_618:
        /* <DEDUP_REMOVED lines=11> */
.L_x_620:


//--------------------- .nv.global.init           --------------------------
	.section	.nv.global.init,"aw",@progbits
	.align	4
.nv.global.init:
	.type		__cudart_i2opi_f,@object
	.size		__cudart_i2opi_f,(.L_0 - __cudart_i2opi_f)
__cudart_i2opi_f:
        /*0000*/ 	.byte	0x41, 0x90, 0x43, 0x3c, 0x99, 0x95, 0x62, 0xdb, 0xc0, 0xdd, 0x34, 0xf5, 0xd1, 0x57, 0x27, 0xfc
        /*0010*/ 	.byte	0x29, 0x15, 0x44, 0x4e, 0x6e, 0x83, 0xf9, 0xa2
.L_0:


//--------------------- .nv.shared._Z24fft_kernel_radix4_matmulILi4096ELj1EEvP6float2 --------------------------
	.section	.nv.shared._Z24fft_kernel_radix4_matmulILi4096ELj1EEvP6float2,"aw",@nobits
	.sectionflags	@""
	.align	16
.nv.shared._Z24fft_kernel_radix4_matmulILi4096ELj1EEvP6float2:
	.zero		3072


//--------------------- .nv.shared.reserved.0     --------------------------
	.section	.nv.shared.reserved.0,"aw",@nobits
	.weak		__nv_reservedSMEM_offset_0_alias
	.size		__nv_reservedSMEM_offset_0_alias, 0, 64
	.other		__nv_reservedSMEM_offset_0_alias,@"STO_CUDA_RESERVED_SHARED STV_DEFAULT"
__nv_reservedSMEM_offset_0_alias:
	.zero		0
	.zero		64


//--------------------- .nv.shared._Z24fft_kernel_radix4_matmulILi1024ELj1EEvP6float2 --------------------------
	.section	.nv.shared._Z24fft_kernel_radix4_matmulILi1024ELj1EEvP6float2,"aw",@nobits
	.sectionflags	@""
	.align	16
.nv.shared._Z24fft_kernel_radix4_matmulILi1024ELj1EEvP6float2:
	.zero		3072


//--------------------- .nv.shared._Z24fft_kernel_radix4_matmulILi16ELj1EEvP6float2 --------------------------
	.section	.nv.shared._Z24fft_kernel_radix4_matmulILi16ELj1EEvP6float2,"aw",@nobits
	.sectionflags	@""
	.align	16
	.zero		1024


//--------------------- .nv.shared._Z26fft_kernel_radix64_batch16P6float2 --------------------------
	.section	.nv.shared._Z26fft_kernel_radix64_batch16P6float2,"aw",@nobits
	.sectionflags	@""
	.align	16
	.zero		1024


//--------------------- .nv.shared._Z17fft_kernel_radix4P6float2i --------------------------
	.section	.nv.shared._Z17fft_kernel_radix4P6float2i,"aw",@nobits
	.sectionflags	@""
	.align	16
	.zero		1024


//--------------------- .nv.shared._Z10fft_kernelP6float2i --------------------------
	.section	.nv.shared._Z10fft_kernelP6float2i,"aw",@nobits
	.sectionflags	@""
	.align	16
	.zero		1024


//--------------------- .nv.constant0._Z24fft_kernel_radix4_matmulILi4096ELj1EEvP6float2 --------------------------
	.section	.nv.constant0._Z24fft_kernel_radix4_matmulILi4096ELj1EEvP6float2,"a",@progbits
	.sectionflags	@""
	.align	4
.nv.constant0._Z24fft_kernel_radix4_matmulILi4096ELj1EEvP6float2:
	.zero		904


//--------------------- .nv.constant0._Z24fft_kernel_radix4_matmulILi1024ELj1EEvP6float2 --------------------------
	.section	.nv.constant0._Z24fft_kernel_radix4_matmulILi1024ELj1EEvP6float2,"a",@progbits
	.sectionflags	@""
	.align	4
.nv.constant0._Z24fft_kernel_radix4_matmulILi1024ELj1EEvP6float2:
	.zero		904


//--------------------- .nv.constant0._Z24fft_kernel_radix4_matmulILi16ELj1EEvP6float2 --------------------------
	.section	.nv.constant0._Z24fft_kernel_radix4_matmulILi16ELj1EEvP6float2,"a",@progbits
	.sectionflags	@""
	.align	4
.nv.constant0._Z24fft_kernel_radix4_matmulILi16ELj1EEvP6float2:
	.zero		904


//--------------------- .nv.constant0._Z26fft_kernel_radix64_batch16P6float2 --------------------------
	.section	.nv.constant0._Z26fft_kernel_radix64_batch16P6float2,"a",@progbits
	.sectionflags	@""
	.align	4
.nv.constant0._Z26fft_kernel_radix64_batch16P6float2:
	.zero		904


//--------------------- .nv.constant0._Z17fft_kernel_radix4P6float2i --------------------------
	.section	.nv.constant0._Z17fft_kernel_radix4P6float2i,"a",@progbits
	.sectionflags	@""
	.align	4
.nv.constant0._Z17fft_kernel_radix4P6float2i:
	.zero		908


//--------------------- .nv.constant0._Z10fft_kernelP6float2i --------------------------
	.section	.nv.constant0._Z10fft_kernelP6float2i,"a",@progbits
	.sectionflags	@""
	.align	4
.nv.constant0._Z10fft_kernelP6float2i:
	.zero		908


//--------------------- SYMBOLS --------------------------

	.type		.nv.reservedSmem.offset0,@object
	.size		.nv.reservedSmem.offset0,0x4
	.type		.nv.reservedSmem.cap,@object
	.size		.nv.reservedSmem.cap,0x4
